	.target	sm_90a

	.elftype	@"ET_EXEC"


//--------------------- .note.nv.tkinfo           --------------------------
	.section	.note.nv.tkinfo,"",@"SHT_NOTE"
	.sectionflags	@"SHF_NOTE_NV_TKINFO"
	.tkinfo
        /*0018*/ 	.word	0x00000002
        /*0030*/ 	.string	""
        /*0030*/ 	.string	"ptxas"
        /*0030*/ 	.string	"Cuda compilation tools, release 13.0, V13.0.88"
        /*0030*/ 	.string	"Build cuda_13.0.r13.0/compiler.36424714_0"
        /*0030*/ 	.string	"-v  -suppress-debug-info  -lineinfo  -arch sm_90a "



//--------------------- .note.nv.cuinfo           --------------------------
	.section	.note.nv.cuinfo,"",@"SHT_NOTE"
	.sectionflags	@"SHF_NOTE_NV_CUINFO"
        /*0018*/ 	.short	0x0002
        /*001a*/ 	.short	0x005a
        /*001c*/ 	.short	0x0082
	.zero		2


//--------------------- .nv.info                  --------------------------
	.section	.nv.info,"",@"SHT_CUDA_INFO"
	.align	4


	//----- nvinfo : EIATTR_REGCOUNT
	.align		4
        /*0000*/ 	.byte	0x04, 0x2f
        /*0002*/ 	.short	(.L_1 - .L_0)
	.align		4
.L_0:
        /*0004*/ 	.word	index@(matmul_kernel)
        /*0008*/ 	.word	0x000000ff


	//----- nvinfo : EIATTR_FRAME_SIZE
	.align		4
.L_1:
        /*000c*/ 	.byte	0x04, 0x11
        /*000e*/ 	.short	(.L_3 - .L_2)
	.align		4
.L_2:
        /*0010*/ 	.word	index@(matmul_kernel)
        /*0014*/ 	.word	0x000042e8


	//----- nvinfo : EIATTR_MIN_STACK_SIZE
	.align		4
.L_3:
        /*0018*/ 	.byte	0x04, 0x12
        /*001a*/ 	.short	(.L_5 - .L_4)
	.align		4
.L_4:
        /*001c*/ 	.word	index@(matmul_kernel)
        /*0020*/ 	.word	0x000042e8
.L_5:


//--------------------- .nv.compat                --------------------------
	.section	.nv.compat,"",@"SHT_CUDA_COMPAT_INFO"
	.align	4
        /*0000*/ 	.byte	0x02, 0x09, 0x01, 0x00, 0x02, 0x02, 0x04, 0x00, 0x02, 0x05, 0x05, 0x00, 0x03, 0x07, 0x01, 0x01
        /*0010*/ 	.byte	0x02, 0x03, 0x00, 0x00, 0x02, 0x06, 0x01, 0x00, 0x04, 0x0b, 0x08, 0x00, 0x00, 0x00, 0x00, 0x00
        /*0020*/ 	.byte	0x00, 0x00, 0x00, 0x00


//--------------------- .nv.info.matmul_kernel    --------------------------
	.section	.nv.info.matmul_kernel,"",@"SHT_CUDA_INFO"
	.sectionflags	@""
	.align	4


	//----- nvinfo : EIATTR_CUDA_API_VERSION
	.align		4
        /*0000*/ 	.byte	0x04, 0x37
        /*0002*/ 	.short	(.L_7 - .L_6)
.L_6:
        /*0004*/ 	.word	0x00000082


	//----- nvinfo : EIATTR_KPARAM_INFO
	.align		4
.L_7:
        /*0008*/ 	.byte	0x04, 0x17
        /*000a*/ 	.short	(.L_9 - .L_8)
.L_8:
        /*000c*/ 	.word	0x00000000
        /*0010*/ 	.short	0x000d
        /*0012*/ 	.short	0x0048
        /*0014*/ 	.byte	0x00, 0xf4, 0x21, 0x00


	//----- nvinfo : EIATTR_KPARAM_INFO
	.align		4
.L_9:
        /*0018*/ 	.byte	0x04, 0x17
        /*001a*/ 	.short	(.L_11 - .L_10)
.L_10:
        /*001c*/ 	.word	0x00000000
        /*0020*/ 	.short	0x000c
        /*0022*/ 	.short	0x0040
        /*0024*/ 	.byte	0x00, 0xf4, 0x21, 0x00


	//----- nvinfo : EIATTR_KPARAM_INFO
	.align		4
.L_11:
        /*0028*/ 	.byte	0x04, 0x17
        /*002a*/ 	.short	(.L_13 - .L_12)
.L_12:
        /*002c*/ 	.word	0x00000000
        /*0030*/ 	.short	0x000b
        /*0032*/ 	.short	0x0038
        /*0034*/ 	.byte	0x00, 0xf0, 0x11, 0x00


	//----- nvinfo : EIATTR_KPARAM_INFO
	.align		4
.L_13:
        /*0038*/ 	.byte	0x04, 0x17
        /*003a*/ 	.short	(.L_15 - .L_14)
.L_14:
        /*003c*/ 	.word	0x00000000
        /*0040*/ 	.short	0x000a
        /*0042*/ 	.short	0x0034
        /*0044*/ 	.byte	0x00, 0xf0, 0x11, 0x00


	//----- nvinfo : EIATTR_KPARAM_INFO
	.align		4
.L_15:
        /*0048*/ 	.byte	0x04, 0x17
        /*004a*/ 	.short	(.L_17 - .L_16)
.L_16:
        /*004c*/ 	.word	0x00000000
        /*0050*/ 	.short	0x0009
        /*0052*/ 	.short	0x0030
        /*0054*/ 	.byte	0x00, 0xf0, 0x11, 0x00


	//----- nvinfo : EIATTR_KPARAM_INFO
	.align		4
.L_17:
        /*0058*/ 	.byte	0x04, 0x17
        /*005a*/ 	.short	(.L_19 - .L_18)
.L_18:
        /*005c*/ 	.word	0x00000000
        /*0060*/ 	.short	0x0008
        /*0062*/ 	.short	0x002c
        /*0064*/ 	.byte	0x00, 0xf0, 0x11, 0x00


	//----- nvinfo : EIATTR_KPARAM_INFO
	.align		4
.L_19:
        /*0068*/ 	.byte	0x04, 0x17
        /*006a*/ 	.short	(.L_21 - .L_20)
.L_20:
        /*006c*/ 	.word	0x00000000
        /*0070*/ 	.short	0x0007
        /*0072*/ 	.short	0x0028
        /*0074*/ 	.byte	0x00, 0xf0, 0x11, 0x00


	//----- nvinfo : EIATTR_KPARAM_INFO
	.align		4
.L_21:
        /*0078*/ 	.byte	0x04, 0x17
        /*007a*/ 	.short	(.L_23 - .L_22)
.L_22:
        /*007c*/ 	.word	0x00000000
        /*0080*/ 	.short	0x0006
        /*0082*/ 	.short	0x0024
        /*0084*/ 	.byte	0x00, 0xf0, 0x11, 0x00


	//----- nvinfo : EIATTR_KPARAM_INFO
	.align		4
.L_23:
        /*0088*/ 	.byte	0x04, 0x17
        /*008a*/ 	.short	(.L_25 - .L_24)
.L_24:
        /*008c*/ 	.word	0x00000000
        /*0090*/ 	.short	0x0005
        /*0092*/ 	.short	0x0020
        /*0094*/ 	.byte	0x00, 0xf0, 0x11, 0x00


	//----- nvinfo : EIATTR_KPARAM_INFO
	.align		4
.L_25:
        /*0098*/ 	.byte	0x04, 0x17
        /*009a*/ 	.short	(.L_27 - .L_26)
.L_26:
        /*009c*/ 	.word	0x00000000
        /*00a0*/ 	.short	0x0004
        /*00a2*/ 	.short	0x001c
        /*00a4*/ 	.byte	0x00, 0xf0, 0x11, 0x00


	//----- nvinfo : EIATTR_KPARAM_INFO
	.align		4
.L_27:
        /*00a8*/ 	.byte	0x04, 0x17
        /*00aa*/ 	.short	(.L_29 - .L_28)
.L_28:
        /*00ac*/ 	.word	0x00000000
        /*00b0*/ 	.short	0x0003
        /*00b2*/ 	.short	0x0018
        /*00b4*/ 	.byte	0x00, 0xf0, 0x11, 0x00


	//----- nvinfo : EIATTR_KPARAM_INFO
	.align		4
.L_29:
        /*00b8*/ 	.byte	0x04, 0x17
        /*00ba*/ 	.short	(.L_31 - .L_30)
.L_30:
        /*00bc*/ 	.word	0x00000000
        /*00c0*/ 	.short	0x0002
        /*00c2*/ 	.short	0x0010
        /*00c4*/ 	.byte	0x00, 0xf4, 0x21, 0x00


	//----- nvinfo : EIATTR_KPARAM_INFO
	.align		4
.L_31:
        /*00c8*/ 	.byte	0x04, 0x17
        /*00ca*/ 	.short	(.L_33 - .L_32)
.L_32:
        /*00cc*/ 	.word	0x00000000
        /*00d0*/ 	.short	0x0001
        /*00d2*/ 	.short	0x0008
        /*00d4*/ 	.byte	0x00, 0xf4, 0x21, 0x00


	//----- nvinfo : EIATTR_KPARAM_INFO
	.align		4
.L_33:
        /*00d8*/ 	.byte	0x04, 0x17
        /*00da*/ 	.short	(.L_35 - .L_34)
.L_34:
        /*00dc*/ 	.word	0x00000000
        /*00e0*/ 	.short	0x0000
        /*00e2*/ 	.short	0x0000
        /*00e4*/ 	.byte	0x00, 0xf4, 0x21, 0x00


	//----- nvinfo : EIATTR_SPARSE_MMA_MASK
	.align		4
.L_35:
        /*00e8*/ 	.byte	0x03, 0x50
        /*00ea*/ 	.short	0x0000


	//----- nvinfo : EIATTR_MAXREG_COUNT
	.align		4
        /*00ec*/ 	.byte	0x03, 0x1b
        /*00ee*/ 	.short	0x00ff


	//----- nvinfo : EIATTR_NUM_BARRIERS
	.align		4
        /*00f0*/ 	.byte	0x02, 0x4c
        /*00f2*/ 	.byte	0x01
	.zero		1


	//----- nvinfo : EIATTR_ANNOTATIONS
	.align		4
        /*00f4*/ 	.byte	0x04, 0x55
        /*00f6*/ 	.short	(.L_37 - .L_36)


	//   ....[0]....
.L_36:
        /*00f8*/ 	.word	0x00000001
        /*00fc*/ 	.byte	0x80, 0x00, 0x00, 0x00, 0x01, 0x00, 0x00, 0x00, 0x70, 0x06, 0x00, 0x00, 0x01, 0x00, 0x00, 0x00
        /* <DEDUP_REMOVED lines=474> */
        /*1eac*/ 	.byte	0x60, 0x9a, 0x01, 0x00


	//----- nvinfo : EIATTR_MERCURY_ISA_VERSION
	.align		4
.L_37:
        /*1eb0*/ 	.byte	0x03, 0x5f
        /*1eb2*/ 	.short	0x0101


	//----- nvinfo : EIATTR_EXIT_INSTR_OFFSETS
	.align		4
        /*1eb4*/ 	.byte	0x04, 0x1c
        /*1eb6*/ 	.short	(.L_39 - .L_38)


	//   ....[0]....
.L_38:
        /*1eb8*/ 	.word	0x000afb80


	//   ....[1]....
        /*1ebc*/ 	.word	0x000afba0


	//----- nvinfo : EIATTR_REQNTID
	.align		4
.L_39:
        /*1ec0*/ 	.byte	0x04, 0x10
        /*1ec2*/ 	.short	(.L_41 - .L_40)
.L_40:
        /*1ec4*/ 	.word	0x00000080
        /*1ec8*/ 	.word	0x00000001
        /*1ecc*/ 	.word	0x00000001


	//----- nvinfo : EIATTR_CBANK_PARAM_SIZE
	.align		4
.L_41:
        /*1ed0*/ 	.byte	0x03, 0x19
        /*1ed2*/ 	.short	0x0050


	//----- nvinfo : EIATTR_PARAM_CBANK
	.align		4
        /*1ed4*/ 	.byte	0x04, 0x0a
        /*1ed6*/ 	.short	(.L_43 - .L_42)
	.align		4
.L_42:
        /*1ed8*/ 	.word	index@(.nv.constant0.matmul_kernel)
        /*1edc*/ 	.short	0x0210
        /*1ede*/ 	.short	0x0050


	//----- nvinfo : EIATTR_SW_WAR
	.align		4
.L_43:
        /*1ee0*/ 	.byte	0x04, 0x36
        /*1ee2*/ 	.short	(.L_45 - .L_44)
.L_44:
        /*1ee4*/ 	.word	0x00000008
.L_45:


//--------------------- .nv.callgraph             --------------------------
	.section	.nv.callgraph,"",@"SHT_CUDA_CALLGRAPH"
	.align	4
	.sectionentsize	8
	.align		4
        /*0000*/ 	.word	0x00000000
	.align		4
        /*0004*/ 	.word	0xffffffff
	.align		4
        /*0008*/ 	.word	0x00000000
	.align		4
        /*000c*/ 	.word	0xfffffffe
	.align		4
        /*0010*/ 	.word	0x00000000
	.align		4
        /*0014*/ 	.word	0xfffffffd
	.align		4
        /*0018*/ 	.word	0x00000000
	.align		4
        /*001c*/ 	.word	0xfffffffc


//--------------------- .text.matmul_kernel       --------------------------
	.section	.text.matmul_kernel,"ax",@progbits
	.align	128
        .global         matmul_kernel
        .type           matmul_kernel,@function
        .size           matmul_kernel,(.L_x_3 - matmul_kernel)
        .other          matmul_kernel,@"STO_CUDA_ENTRY STV_DEFAULT"
matmul_kernel:
.text.matmul_kernel:
[----:B------:R-:W1:Y:S08]  /*0000*/  LDC R1, c[0x0][0x28] ;  /* 0x00000a00ff017b82 */ /* 0x000e700000000800 */
[----:B------:R-:W2:Y:S01]  /*0010*/  LDC.64 R2, c[0x0][0x228] ;  /* 0x00008a00ff027b82 */ /* 0x000ea20000000a00 */
[----:B-1----:R-:W-:Y:S01]  /*0020*/  VIADD R1, R1, 0xffffbd18 ;  /* 0xffffbd1801017836 */ /* 0x002fe20000000000 */
[----:B------:R-:W1:Y:S01]  /*0030*/  S2R R5, SR_CTAID.X ;  /* 0x0000000000057919 */ /* 0x000e620000002500 */
[----:B------:R-:W-:Y:S01]  /*0040*/  ULDC UR4, c[0x0][0x234] ;  /* 0x00008d0000047ab9 */ /* 0x000fe20000000800 */
[----:B------:R-:W-:Y:S01]  /*0050*/  ULDC.64 UR6, c[0x0][0x210] ;  /* 0x0000840000067ab9 */ /* 0x000fe20000000a00 */
[----:B------:R-:W-:Y:S01]  /*0060*/  ULDC.64 UR8, c[0x0][0x218] ;  /* 0x0000860000087ab9 */ /* 0x000fe20000000a00 */
[----:B--2---:R-:W-:Y:S01]  /*0070*/  IMAD.MOV.U32 R15, RZ, RZ, R3 ;  /* 0x000000ffff0f7224 */ /* 0x004fe200078e0003 */
[----:B------:R2:W-:Y:S01]  /*0080*/  STL.64 [R1+0x3170], R2 ;  /* 0x0031700201007387 */ /* 0x0005e20000100a00 */
[----:B------:R-:W-:-:S02]  /*0090*/  IMAD.MOV.U32 R14, RZ, RZ, R2 ;  /* 0x000000ffff0e7224 */ /* 0x000fc400078e0002 */
[----:B------:R-:W-:Y:S01]  /*00a0*/  VIADD R0, R15, 0x1ff ;  /* 0x000001ff0f007836 */ /* 0x000fe20000000000 */
[----:B-1----:R-:W-:-:S04]  /*00b0*/  IABS R8, R5 ;  /* 0x0000000500087213 */ /* 0x002fc80000000000 */
[----:B--2---:R-:W-:-:S04]  /*00c0*/  SHF.R.S32.HI R3, RZ, 0x1f, R0 ;  /* 0x0000001fff037819 */ /* 0x004fc80000011400 */
[----:B------:R-:W-:-:S04]  /*00d0*/  LEA.HI R3, R3, R0, RZ, 0x9 ;  /* 0x0000000003037211 */ /* 0x000fc800078f48ff */
[----:B------:R-:W-:-:S05]  /*00e0*/  SHF.R.S32.HI R3, RZ, 0x9, R3 ;  /* 0x00000009ff037819 */ /* 0x000fca0000011403 */
[----:B------:R-:W-:-:S05]  /*00f0*/  IMAD.SHL.U32 R4, R3, 0x8, RZ ;  /* 0x0000000803047824 */ /* 0x000fca00078e00ff */
[-C--:B------:R-:W-:Y:S02]  /*0100*/  IABS R7, R4.reuse ;  /* 0x0000000400077213 */ /* 0x080fe40000000000 */
[----:B------:R-:W-:Y:S02]  /*0110*/  IABS R10, R4 ;  /* 0x00000004000a7213 */ /* 0x000fe40000000000 */
[----:B------:R-:W1:Y:S08]  /*0120*/  I2F.RP R0, R7 ;  /* 0x0000000700007306 */ /* 0x000e700000209400 */
[----:B-1----:R-:W1:Y:S02]  /*0130*/  MUFU.RCP R0, R0 ;  /* 0x0000000000007308 */ /* 0x002e640000001000 */
[----:B-1----:R-:W-:-:S02]  /*0140*/  VIADD R2, R0, 0xffffffe ;  /* 0x0ffffffe00027836 */ /* 0x002fc40000000000 */
[----:B------:R-:W-:-:S04]  /*0150*/  IMAD.MOV R0, RZ, RZ, -R10 ;  /* 0x000000ffff007224 */ /* 0x000fc800078e0a0a */
[----:B------:R1:W2:Y:S02]  /*0160*/  F2I.FTZ.U32.TRUNC.NTZ R3, R2 ;  /* 0x0000000200037305 */ /* 0x0002a4000021f000 */
[----:B-1----:R-:W-:Y:S02]  /*0170*/  IMAD.MOV.U32 R2, RZ, RZ, RZ ;  /* 0x000000ffff027224 */ /* 0x002fe400078e00ff */
[----:B--2---:R-:W-:-:S04]  /*0180*/  IMAD.MOV R6, RZ, RZ, -R3 ;  /* 0x000000ffff067224 */ /* 0x004fc800078e0a03 */
[----:B------:R-:W-:Y:S02]  /*0190*/  IMAD R9, R6, R7, RZ ;  /* 0x0000000706097224 */ /* 0x000fe400078e02ff */
[----:B------:R-:W-:Y:S01]  /*01a0*/  IMAD.MOV.U32 R6, RZ, RZ, R8 ;  /* 0x000000ffff067224 */ /* 0x000fe200078e0008 */
[----:B------:R-:W-:Y:S01]  /*01b0*/  IABS R8, R15 ;  /* 0x0000000f00087213 */ /* 0x000fe20000000000 */
[----:B------:R-:W-:-:S06]  /*01c0*/  IMAD.HI.U32 R3, R3, R9, R2 ;  /* 0x0000000903037227 */ /* 0x000fcc00078e0002 */
[----:B------:R-:W-:-:S04]  /*01d0*/  IMAD.HI.U32 R3, R3, R6, RZ ;  /* 0x0000000603037227 */ /* 0x000fc800078e00ff */
[----:B------:R-:W-:-:S05]  /*01e0*/  IMAD R0, R3, R0, R6 ;  /* 0x0000000003007224 */ /* 0x000fca00078e0206 */
[----:B------:R-:W-:-:S13]  /*01f0*/  ISETP.GT.U32.AND P1, PT, R7, R0, PT ;  /* 0x000000000700720c */ /* 0x000fda0003f24070 */
[----:B------:R-:W-:Y:S02]  /*0200*/  @!P1 IMAD.IADD R0, R0, 0x1, -R7 ;  /* 0x0000000100009824 */ /* 0x000fe400078e0a07 */
[----:B------:R-:W-:Y:S01]  /*0210*/  @!P1 VIADD R3, R3, 0x1 ;  /* 0x0000000103039836 */ /* 0x000fe20000000000 */
[----:B------:R-:W-:Y:S02]  /*0220*/  ISETP.NE.AND P1, PT, R4, RZ, PT ;  /* 0x000000ff0400720c */ /* 0x000fe40003f25270 */
[----:B------:R-:W-:Y:S02]  /*0230*/  ISETP.GE.U32.AND P0, PT, R0, R7, PT ;  /* 0x000000070000720c */ /* 0x000fe40003f06070 */
[----:B------:R-:W-:-:S04]  /*0240*/  LOP3.LUT R0, R5, R4, RZ, 0x3c, !PT ;  /* 0x0000000405007212 */ /* 0x000fc800078e3cff */
[----:B------:R-:W-:Y:S01]  /*0250*/  ISETP.GE.AND P2, PT, R0, RZ, PT ;  /* 0x000000ff0000720c */ /* 0x000fe20003f46270 */
[----:B------:R-:W-:-:S06]  /*0260*/  VIADD R0, R14, 0x1ff ;  /* 0x000001ff0e007836 */ /* 0x000fcc0000000000 */
[----:B------:R-:W-:-:S04]  /*0270*/  @P0 VIADD R3, R3, 0x1 ;  /* 0x0000000103030836 */ /* 0x000fc80000000000 */
[----:B------:R-:W-:Y:S01]  /*0280*/  IMAD.MOV.U32 R2, RZ, RZ, R3 ;  /* 0x000000ffff027224 */ /* 0x000fe200078e0003 */
[----:B------:R-:W-:-:S03]  /*0290*/  SHF.R.S32.HI R3, RZ, 0x1f, R0 ;  /* 0x0000001fff037819 */ /* 0x000fc60000011400 */
[----:B------:R-:W-:Y:S01]  /*02a0*/  @!P2 IMAD.MOV R2, RZ, RZ, -R2 ;  /* 0x000000ffff02a224 */ /* 0x000fe200078e0a02 */
[----:B------:R-:W-:Y:S02]  /*02b0*/  @!P1 LOP3.LUT R2, RZ, R4, RZ, 0x33, !PT ;  /* 0x00000004ff029212 */ /* 0x000fe400078e33ff */
[----:B------:R-:W-:-:S03]  /*02c0*/  LEA.HI R3, R3, R0, RZ, 0x9 ;  /* 0x0000000003037211 */ /* 0x000fc600078f48ff */
[----:B------:R-:W-:Y:S02]  /*02d0*/  IMAD.SHL.U32 R11, R2, 0x8, RZ ;  /* 0x00000008020b7824 */ /* 0x000fe400078e00ff */
[----:B------:R-:W-:-:S03]  /*02e0*/  IMAD.MOV R2, RZ, RZ, -R2 ;  /* 0x000000ffff027224 */ /* 0x000fc600078e0a02 */
[----:B------:R-:W-:Y:S01]  /*02f0*/  LEA.HI.SX32 R3, R3, -R11, 0x17 ;  /* 0x8000000b03037211 */ /* 0x000fe200078fbaff */
[----:B------:R-:W-:Y:S02]  /*0300*/  IMAD R12, R4, R2, R5 ;  /* 0x00000002040c7224 */ /* 0x000fe400078e0205 */
[----:B------:R-:W-:Y:S01]  /*0310*/  IMAD.MOV.U32 R2, RZ, RZ, RZ ;  /* 0x000000ffff027224 */ /* 0x000fe200078e00ff */
[----:B------:R-:W-:Y:S02]  /*0320*/  VIMNMX R13, R3, 0x8, PT ;  /* 0x00000008030d7848 */ /* 0x000fe40003fe0100 */
[----:B------:R-:W-:Y:S02]  /*0330*/  IABS R4, R12 ;  /* 0x0000000c00047213 */ /* 0x000fe40000000000 */
[----:B------:R-:W-:-:S04]  /*0340*/  IABS R6, R13 ;  /* 0x0000000d00067213 */ /* 0x000fc80000000000 */
[----:B------:R-:W1:Y:S08]  /*0350*/  I2F.RP R0, R6 ;  /* 0x0000000600007306 */ /* 0x000e700000209400 */
[----:B-1----:R-:W1:Y:S02]  /*0360*/  MUFU.RCP R0, R0 ;  /* 0x0000000000007308 */ /* 0x002e640000001000 */
[----:B-1----:R-:W-:-:S06]  /*0370*/  VIADD R3, R0, 0xffffffe ;  /* 0x0ffffffe00037836 */ /* 0x002fcc0000000000 */
[----:B------:R-:W1:Y:S02]  /*0380*/  F2I.FTZ.U32.TRUNC.NTZ R3, R3 ;  /* 0x0000000300037305 */ /* 0x000e64000021f000 */
[----:B-1----:R-:W-:-:S04]  /*0390*/  IMAD.MOV R7, RZ, RZ, -R3 ;  /* 0x000000ffff077224 */ /* 0x002fc800078e0a03 */
[----:B------:R-:W-:Y:S01]  /*03a0*/  IMAD R5, R7, R6, RZ ;  /* 0x0000000607057224 */ /* 0x000fe200078e02ff */
[----:B------:R-:W-:-:S03]  /*03b0*/  IABS R7, R13 ;  /* 0x0000000d00077213 */ /* 0x000fc60000000000 */
[----:B------:R-:W-:-:S04]  /*03c0*/  IMAD.HI.U32 R0, R3, R5, R2 ;  /* 0x0000000503007227 */ /* 0x000fc800078e0002 */
[----:B------:R-:W-:Y:S02]  /*03d0*/  IMAD.MOV.U32 R3, RZ, RZ, R4 ;  /* 0x000000ffff037224 */ /* 0x000fe400078e0004 */
[----:B------:R-:W-:Y:S01]  /*03e0*/  IMAD.MOV.U32 R2, RZ, RZ, R8 ;  /* 0x000000ffff027224 */ /* 0x000fe200078e0008 */
[----:B------:R-:W-:Y:S01]  /*03f0*/  IABS R8, R14 ;  /* 0x0000000e00087213 */ /* 0x000fe20000000000 */
[----:B------:R-:W-:Y:S01]  /*0400*/  IMAD.MOV R4, RZ, RZ, -R7 ;  /* 0x000000ffff047224 */ /* 0x000fe200078e0a07 */
[----:B------:R-:W1:Y:S01]  /*0410*/  S2R R14, SR_TID.X ;  /* 0x00000000000e7919 */ /* 0x000e620000002100 */
[----:B------:R-:W-:Y:S01]  /*0420*/  IMAD.HI.U32 R0, R0, R3, RZ ;  /* 0x0000000300007227 */ /* 0x000fe200078e00ff */
[----:B------:R-:W2:Y:S03]  /*0430*/  I2F.RP R5, R2 ;  /* 0x0000000200057306 */ /* 0x000ea60000209400 */
[----:B------:R-:W-:-:S05]  /*0440*/  IMAD R3, R0, R4, R3 ;  /* 0x0000000400037224 */ /* 0x000fca00078e0203 */
[----:B------:R-:W3:Y:S01]  /*0450*/  I2F.RP R4, R8 ;  /* 0x0000000800047306 */ /* 0x000ee20000209400 */
[----:B------:R-:W-:-:S07]  /*0460*/  ISETP.GT.U32.AND P1, PT, R6, R3, PT ;  /* 0x000000030600720c */ /* 0x000fce0003f24070 */
[----:B--2---:R-:W2:Y:S06]  /*0470*/  MUFU.RCP R5, R5 ;  /* 0x0000000500057308 */ /* 0x004eac0000001000 */
[----:B------:R-:W-:Y:S02]  /*0480*/  @!P1 IMAD.IADD R3, R3, 0x1, -R6 ;  /* 0x0000000103039824 */ /* 0x000fe400078e0a06 */
[----:B---3--:R-:W3:Y:S01]  /*0490*/  MUFU.RCP R4, R4 ;  /* 0x0000000400047308 */ /* 0x008ee20000001000 */
[----:B------:R-:W-:Y:S01]  /*04a0*/  @!P1 VIADD R0, R0, 0x1 ;  /* 0x0000000100009836 */ /* 0x000fe20000000000 */
[----:B------:R-:W-:-:S02]  /*04b0*/  ISETP.NE.AND P1, PT, R13, RZ, PT ;  /* 0x000000ff0d00720c */ /* 0x000fc40003f25270 */
[----:B------:R-:W-:Y:S02]  /*04c0*/  ISETP.GE.U32.AND P0, PT, R3, R6, PT ;  /* 0x000000060300720c */ /* 0x000fe40003f06070 */
[----:B------:R-:W-:Y:S01]  /*04d0*/  LOP3.LUT R3, R12, R13, RZ, 0x3c, !PT ;  /* 0x0000000d0c037212 */ /* 0x000fe200078e3cff */
[----:B--2---:R-:W-:-:S03]  /*04e0*/  VIADD R6, R5, 0xffffffe ;  /* 0x0ffffffe05067836 */ /* 0x004fc60000000000 */
[----:B------:R-:W-:Y:S02]  /*04f0*/  ISETP.GE.AND P2, PT, R3, RZ, PT ;  /* 0x000000ff0300720c */ /* 0x000fe40003f46270 */
[----:B-1----:R-:W-:Y:S01]  /*0500*/  SHF.R.U32.HI R3, RZ, 0x6, R14 ;  /* 0x00000006ff037819 */ /* 0x002fe2000001160e */
[----:B------:R1:W2:Y:S03]  /*0510*/  F2I.FTZ.U32.TRUNC.NTZ R7, R6 ;  /* 0x0000000600077305 */ /* 0x0002a6000021f000 */
[----:B------:R-:W-:Y:S01]  /*0520*/  SGXT.U32 R3, R3, 0x1 ;  /* 0x000000010303781a */ /* 0x000fe20000000000 */
[----:B---3--:R-:W-:Y:S02]  /*0530*/  VIADD R5, R4, 0xffffffe ;  /* 0x0ffffffe04057836 */ /* 0x008fe40000000000 */
[----:B------:R-:W-:Y:S02]  /*0540*/  @P0 VIADD R0, R0, 0x1 ;  /* 0x0000000100000836 */ /* 0x000fe40000000000 */
[----:B------:R-:W-:-:S02]  /*0550*/  IMAD.SHL.U32 R4, R14, 0x4, RZ ;  /* 0x000000040e047824 */ /* 0x000fc400078e00ff */
[----:B------:R-:W-:Y:S01]  /*0560*/  IMAD.MOV.U32 R10, RZ, RZ, R0 ;  /* 0x000000ffff0a7224 */ /* 0x000fe200078e0000 */
[----:B------:R-:W3:Y:S01]  /*0570*/  F2I.FTZ.U32.TRUNC.NTZ R5, R5 ;  /* 0x0000000500057305 */ /* 0x000ee2000021f000 */
[----:B------:R-:W-:Y:S01]  /*0580*/  SHF.R.S32.HI R0, RZ, 0x6, R14 ;  /* 0x00000006ff007819 */ /* 0x000fe2000001140e */
[----:B-1----:R-:W-:Y:S01]  /*0590*/  IMAD.MOV.U32 R6, RZ, RZ, RZ ;  /* 0x000000ffff067224 */ /* 0x002fe200078e00ff */
[----:B------:R-:W-:Y:S01]  /*05a0*/  LOP3.LUT R14, R14, 0x7f, RZ, 0xc0, !PT ;  /* 0x0000007f0e0e7812 */ /* 0x000fe200078ec0ff */
[----:B------:R-:W-:Y:S01]  /*05b0*/  @!P2 IMAD.MOV R10, RZ, RZ, -R10 ;  /* 0x000000ffff0aa224 */ /* 0x000fe200078e0a0a */
[----:B------:R-:W-:Y:S01]  /*05c0*/  SGXT R0, R0, 0x1 ;  /* 0x000000010000781a */ /* 0x000fe20000000200 */
[----:B--2---:R-:W-:Y:S01]  /*05d0*/  IMAD.MOV R15, RZ, RZ, -R7 ;  /* 0x000000ffff0f7224 */ /* 0x004fe200078e0a07 */
[----:B------:R-:W-:Y:S02]  /*05e0*/  @!P1 LOP3.LUT R10, RZ, R13, RZ, 0x33, !PT ;  /* 0x0000000dff0a9212 */ /* 0x000fe400078e33ff */
[----:B------:R-:W-:-:S03]  /*05f0*/  LOP3.LUT R9, R0, 0x90, RZ, 0xc0, !PT ;  /* 0x0000009000097812 */ /* 0x000fc600078ec0ff */
[----:B------:R-:W-:Y:S01]  /*0600*/  IMAD.MOV R0, RZ, RZ, -R10 ;  /* 0x000000ffff007224 */ /* 0x000fe200078e0a0a */
[----:B------:R-:W-:Y:S01]  /*0610*/  LOP3.LUT R16, R9, 0x7c, R4, 0x78, !PT ;  /* 0x0000007c09107812 */ /* 0x000fe200078e7804 */
[----:B------:R-:W-:Y:S02]  /*0620*/  IMAD.SHL.U32 R10, R10, 0x200, RZ ;  /* 0x000002000a0a7824 */ /* 0x000fe400078e00ff */
[----:B------:R-:W-:Y:S02]  /*0630*/  IMAD R9, R15, R2, RZ ;  /* 0x000000020f097224 */ /* 0x000fe400078e02ff */
[----:B------:R-:W-:Y:S01]  /*0640*/  IMAD R0, R13, R0, R12 ;  /* 0x000000000d007224 */ /* 0x000fe200078e020c */
[----:B------:R-:W-:Y:S01]  /*0650*/  LOP3.LUT R242, R10, R3, RZ, 0xfc, !PT ;  /* 0x000000030af27212 */ /* 0x000fe200078efcff */
[----:B---3--:R-:W-:Y:S01]  /*0660*/  IMAD.MOV R4, RZ, RZ, -R5 ;  /* 0x000000ffff047224 */ /* 0x008fe200078e0a05 */
[----:B------:R1:W-:Y:S01]  /*0670*/  STL [R1+0x7c], R16 ;  /* 0x00007c1001007387 */ /* 0x0003e20000100800 */
[----:B------:R-:W-:Y:S01]  /*0680*/  IMAD.HI.U32 R3, R7, R9, R6 ;  /* 0x0000000907037227 */ /* 0x000fe200078e0006 */
[----:B------:R-:W-:-:S02]  /*0690*/  IABS R6, R242 ;  /* 0x000000f200067213 */ /* 0x000fc40000000000 */
[C---:B------:R-:W-:Y:S01]  /*06a0*/  LOP3.LUT R9, R242.reuse, 0x1fe, RZ, 0xfc, !PT ;  /* 0x000001fef2097812 */ /* 0x040fe200078efcff */
[----:B------:R-:W-:Y:S01]  /*06b0*/  IMAD.MOV.U32 R7, RZ, RZ, R4 ;  /* 0x000000ffff077224 */ /* 0x000fe200078e0004 */
[----:B------:R-:W-:Y:S01]  /*06c0*/  LOP3.LUT R18, R242, 0x8, RZ, 0xfc, !PT ;  /* 0x00000008f2127812 */ /* 0x000fe200078efcff */
[----:B------:R-:W-:Y:S01]  /*06d0*/  IMAD.IADD R0, R11, 0x1, R0 ;  /* 0x000000010b007824 */ /* 0x000fe200078e0200 */
[----:B------:R-:W-:Y:S01]  /*06e0*/  IABS R250, R9 ;  /* 0x0000000900fa7213 */ /* 0x000fe20000000000 */
[----:B------:R-:W-:Y:S01]  /*06f0*/  IMAD.MOV.U32 R4, RZ, RZ, RZ ;  /* 0x000000ffff047224 */ /* 0x000fe200078e00ff */
[----:B------:R-:W-:Y:S01]  /*0700*/  ISETP.GE.AND P2, PT, R9, RZ, PT ;  /* 0x000000ff0900720c */ /* 0x000fe20003f46270 */
[----:B------:R-:W-:Y:S01]  /*0710*/  IMAD R7, R7, R8, RZ ;  /* 0x0000000807077224 */ /* 0x000fe200078e02ff */
[----:B------:R-:W-:Y:S01]  /*0720*/  IABS R17, R18 ;  /* 0x0000001200117213 */ /* 0x000fe20000000000 */
[----:B------:R-:W-:Y:S01]  /*0730*/  IMAD R11, R0, 0x200, R14 ;  /* 0x00000200000b7824 */ /* 0x000fe200078e020e */
[----:B------:R-:W-:Y:S01]  /*0740*/  STL [R1+0x31a0], R10 ;  /* 0x0031a00a01007387 */ /* 0x000fe20000100800 */
[----:B------:R-:W-:Y:S01]  /*0750*/  IMAD.HI.U32 R4, R5, R7, R4 ;  /* 0x0000000705047227 */ /* 0x000fe200078e0004 */
[----:B------:R-:W-:-:S02]  /*0760*/  LOP3.LUT R19, R242, 0x10, RZ, 0xfc, !PT ;  /* 0x00000010f2137812 */ /* 0x000fc400078efcff */
[----:B------:R-:W-:Y:S01]  /*0770*/  IABS R245, R11 ;  /* 0x0000000b00f57213 */ /* 0x000fe20000000000 */
[----:B------:R-:W-:Y:S01]  /*0780*/  VIADD R12, R11, 0x80 ;  /* 0x000000800b0c7836 */ /* 0x000fe20000000000 */
[C---:B------:R-:W-:Y:S01]  /*0790*/  LOP3.LUT R21, R242.reuse, 0x1e, RZ, 0xfc, !PT ;  /* 0x0000001ef2157812 */ /* 0x040fe200078efcff */
[----:B------:R-:W-:Y:S01]  /*07a0*/  IMAD.HI.U32 R0, R3, R6, RZ ;  /* 0x0000000603007227 */ /* 0x000fe200078e00ff */
[----:B------:R-:W-:Y:S02]  /*07b0*/  LOP3.LUT R20, R242, 0x1c, RZ, 0xfc, !PT ;  /* 0x0000001cf2147812 */ /* 0x000fe400078efcff */
[----:B------:R-:W-:Y:S01]  /*07c0*/  IABS R247, R12 ;  /* 0x0000000c00f77213 */ /* 0x000fe20000000000 */
[----:B------:R-:W-:Y:S01]  /*07d0*/  IMAD.MOV R7, RZ, RZ, -R0 ;  /* 0x000000ffff077224 */ /* 0x000fe200078e0a00 */
[----:B------:R-:W-:Y:S01]  /*07e0*/  STL [R1+0x31dc], R12 ;  /* 0x0031dc0c01007387 */ /* 0x000fe20000100800 */
[----:B------:R-:W-:Y:S01]  /*07f0*/  IMAD.HI.U32 R0, R4, R245, RZ ;  /* 0x000000f504007227 */ /* 0x000fe200078e00ff */
[----:B------:R-:W-:-:S02]  /*0800*/  LOP3.LUT R25, R242, 0x2e, RZ, 0xfc, !PT ;  /* 0x0000002ef2197812 */ /* 0x000fc400078efcff */
[----:B------:R-:W-:Y:S01]  /*0810*/  LOP3.LUT R26, R242, 0x30, RZ, 0xfc, !PT ;  /* 0x00000030f21a7812 */ /* 0x000fe200078efcff */
[----:B------:R-:W-:Y:S01]  /*0820*/  IMAD.HI.U32 R5, R4, R247, RZ ;  /* 0x000000f704057227 */ /* 0x000fe200078e00ff */
[C---:B------:R-:W-:Y:S02]  /*0830*/  LOP3.LUT R27, R242.reuse, 0x32, RZ, 0xfc, !PT ;  /* 0x00000032f21b7812 */ /* 0x040fe400078efcff */
[C---:B------:R-:W-:Y:S01]  /*0840*/  LOP3.LUT R29, R242.reuse, 0x36, RZ, 0xfc, !PT ;  /* 0x00000036f21d7812 */ /* 0x040fe200078efcff */
[----:B------:R-:W-:Y:S01]  /*0850*/  IMAD.MOV R0, RZ, RZ, -R0 ;  /* 0x000000ffff007224 */ /* 0x000fe200078e0a00 */
[----:B------:R-:W-:Y:S01]  /*0860*/  LOP3.LUT R28, R242, 0x34, RZ, 0xfc, !PT ;  /* 0x00000034f21c7812 */ /* 0x000fe200078efcff */
[----:B------:R-:W-:Y:S01]  /*0870*/  IMAD R7, R2, R7, R6 ;  /* 0x0000000702077224 */ /* 0x000fe200078e0206 */
[----:B------:R-:W-:Y:S01]  /*0880*/  IABS R24, R29 ;  /* 0x0000001d00187213 */ /* 0x000fe20000000000 */
[----:B------:R-:W-:Y:S01]  /*0890*/  VIADD R14, R11, 0x180 ;  /* 0x000001800b0e7836 */ /* 0x000fe20000000000 */
[----:B------:R-:W-:Y:S01]  /*08a0*/  IABS R23, R28 ;  /* 0x0000001c00177213 */ /* 0x000fe20000000000 */
[----:B------:R-:W-:Y:S01]  /*08b0*/  IMAD.HI.U32 R6, R3, R250, RZ ;  /* 0x000000fa03067227 */ /* 0x000fe200078e00ff */
[----:B------:R-:W-:-:S02]  /*08c0*/  LOP3.LUT R30, R242, 0x38, RZ, 0xfc, !PT ;  /* 0x00000038f21e7812 */ /* 0x000fc400078efcff */
[----:B-1----:R-:W-:Y:S01]  /*08d0*/  IABS R16, R14 ;  /* 0x0000000e00107213 */ /* 0x002fe20000000000 */
[----:B------:R-:W-:Y:S01]  /*08e0*/  IMAD.MOV R5, RZ, RZ, -R5 ;  /* 0x000000ffff057224 */ /* 0x000fe200078e0a05 */
[----:B------:R-:W-:Y:S01]  /*08f0*/  LOP3.LUT R31, R242, 0x3a, RZ, 0xfc, !PT ;  /* 0x0000003af21f7812 */ /* 0x000fe200078efcff */
[----:B------:R-:W-:Y:S01]  /*0900*/  IMAD R245, R8, R0, R245 ;  /* 0x0000000008f57224 */ /* 0x000fe200078e02f5 */
[C---:B------:R-:W-:Y:S01]  /*0910*/  LOP3.LUT R0, R242.reuse, 0x2, RZ, 0xfc, !PT ;  /* 0x00000002f2007812 */ /* 0x040fe200078efcff */
[----:B------:R-:W-:Y:S01]  /*0920*/  VIADD R13, R11, 0x100 ;  /* 0x000001000b0d7836 */ /* 0x000fe20000000000 */
[----:B------:R-:W-:Y:S01]  /*0930*/  LOP3.LUT R33, R242, 0x46, RZ, 0xfc, !PT ;  /* 0x00000046f2217812 */ /* 0x000fe200078efcff */
[----:B------:R-:W-:Y:S01]  /*0940*/  IMAD.MOV R15, RZ, RZ, -R6 ;  /* 0x000000ffff0f7224 */ /* 0x000fe200078e0a06 */
[C---:B------:R-:W-:Y:S01]  /*0950*/  ISETP.GT.U32.AND P0, PT, R8.reuse, R245, PT ;  /* 0x000000f50800720c */ /* 0x040fe20003f04070 */
[----:B------:R-:W-:Y:S01]  /*0960*/  IMAD R247, R8, R5, R247 ;  /* 0x0000000508f77224 */ /* 0x000fe200078e02f7 */
[----:B------:R-:W-:Y:S01]  /*0970*/  IABS R9, R13 ;  /* 0x0000000d00097213 */ /* 0x000fe20000000000 */
[----:B------:R-:W-:Y:S01]  /*0980*/  IMAD R250, R2, R15, R250 ;  /* 0x0000000f02fa7224 */ /* 0x000fe200078e02fa */
[----:B------:R-:W-:Y:S01]  /*0990*/  IABS R5, R0 ;  /* 0x0000000000057213 */ /* 0x000fe20000000000 */
[----:B------:R-:W-:Y:S01]  /*09a0*/  IMAD.MOV.U32 R15, RZ, RZ, R16 ;  /* 0x000000ffff0f7224 */ /* 0x000fe200078e0010 */
[----:B------:R-:W-:Y:S01]  /*09b0*/  ISETP.GT.U32.AND P5, PT, R8, R247, PT ;  /* 0x000000f70800720c */ /* 0x000fe20003fa4070 */
[----:B------:R-:W-:Y:S01]  /*09c0*/  IMAD.HI.U32 R6, R4, R9, RZ ;  /* 0x0000000904067227 */ /* 0x000fe200078e00ff */
[----:B------:R-:W-:Y:S01]  /*09d0*/  LOP3.LUT R16, R242, 0x6, RZ, 0xfc, !PT ;  /* 0x00000006f2107812 */ /* 0x000fe200078efcff */
[----:B------:R-:W-:Y:S01]  /*09e0*/  STL [R1+0x31e0], R13 ;  /* 0x0031e00d01007387 */ /* 0x000fe20000100800 */
[----:B------:R-:W-:Y:S01]  /*09f0*/  ISETP.GT.U32.AND P3, PT, R2, R250, PT ;  /* 0x000000fa0200720c */ /* 0x000fe20003f64070 */
[----:B------:R-:W-:Y:S01]  /*0a00*/  IMAD.HI.U32 R4, R4, R15, RZ ;  /* 0x0000000f04047227 */ /* 0x000fe200078e00ff */
[----:B------:R-:W-:Y:S01]  /*0a10*/  ISETP.GE.AND P1, PT, R0, RZ, PT ;  /* 0x000000ff0000720c */ /* 0x000fe20003f26270 */
[----:B------:R-:W-:Y:S01]  /*0a20*/  STL [R1+0x31e4], R11 ;  /* 0x0031e40b01007387 */ /* 0x000fe20000100800 */
[C---:B------:R-:W-:Y:S01]  /*0a30*/  LOP3.LUT R35, R242.reuse, 0x48, RZ, 0xfc, !PT ;  /* 0x00000048f2237812 */ /* 0x040fe200078efcff */
[----:B------:R-:W-:Y:S01]  /*0a40*/  IMAD.MOV R6, RZ, RZ, -R6 ;  /* 0x000000ffff067224 */ /* 0x000fe200078e0a06 */
[----:B------:R-:W-:Y:S01]  /*0a50*/  LOP3.LUT R36, R242, 0x4a, RZ, 0xfc, !PT ;  /* 0x0000004af2247812 */ /* 0x000fe200078efcff */
[----:B------:R-:W-:Y:S01]  /*0a60*/  IMAD.MOV R4, RZ, RZ, -R4 ;  /* 0x000000ffff047224 */ /* 0x000fe200078e0a04 */
[----:B------:R-:W-:Y:S01]  /*0a70*/  STL [R1+0x31e8], R14 ;  /* 0x0031e80e01007387 */ /* 0x000fe20000100800 */
[--C-:B------:R-:W-:Y:S01]  /*0a80*/  @!P0 IMAD.IADD R245, R245, 0x1, -R8.reuse ;  /* 0x00000001f5f58824 */ /* 0x100fe200078e0a08 */
[----:B------:R-:W-:Y:S01]  /*0a90*/  ISETP.GT.U32.AND P0, PT, R2, R7, PT ;  /* 0x000000070200720c */ /* 0x000fe20003f04070 */
[----:B------:R-:W-:Y:S01]  /*0aa0*/  IMAD R246, R8, R6, R9 ;  /* 0x0000000608f67224 */ /* 0x000fe200078e0209 */
[----:B------:R-:W-:Y:S01]  /*0ab0*/  LOP3.LUT R6, R242, 0x4, RZ, 0xfc, !PT ;  /* 0x00000004f2067812 */ /* 0x000fe200078efcff */
[C---:B------:R-:W-:Y:S01]  /*0ac0*/  IMAD R248, R8.reuse, R4, R15 ;  /* 0x0000000408f87224 */ /* 0x040fe200078e020f */
[----:B------:R-:W-:Y:S01]  /*0ad0*/  IABS R15, R16 ;  /* 0x00000010000f7213 */ /* 0x000fe20000000000 */
[----:B------:R-:W-:Y:S01]  /*0ae0*/  @!P5 IMAD.IADD R247, R247, 0x1, -R8 ;  /* 0x00000001f7f7d824 */ /* 0x000fe200078e0a08 */
[C---:B------:R-:W-:Y:S01]  /*0af0*/  ISETP.GT.U32.AND P5, PT, R8.reuse, R245, PT ;  /* 0x000000f50800720c */ /* 0x040fe20003fa4070 */
[----:B------:R-:W-:Y:S01]  /*0b00*/  IMAD.HI.U32 R0, R3, R5, RZ ;  /* 0x0000000503007227 */ /* 0x000fe200078e00ff */
[----:B------:R-:W-:-:S02]  /*0b10*/  ISETP.GT.U32.AND P6, PT, R8, R246, PT ;  /* 0x000000f60800720c */ /* 0x000fc40003fc4070 */
[----:B------:R-:W-:Y:S01]  /*0b20*/  ISETP.GT.U32.AND P4, PT, R8, R248, PT ;  /* 0x000000f80800720c */ /* 0x000fe20003f84070 */
[----:B------:R-:W-:Y:S01]  /*0b30*/  IMAD.HI.U32 R4, R3, R15, RZ ;  /* 0x0000000f03047227 */ /* 0x000fe200078e00ff */
[----:B------:R-:W-:Y:S02]  /*0b40*/  IABS R9, R6 ;  /* 0x0000000600097213 */ /* 0x000fe40000000000 */
[----:B------:R-:W-:Y:S01]  /*0b50*/  LOP3.LUT R37, R242, 0x4c, RZ, 0xfc, !PT ;  /* 0x0000004cf2257812 */ /* 0x000fe200078efcff */
[----:B------:R-:W-:Y:S01]  /*0b60*/  @!P0 IMAD.IADD R7, R7, 0x1, -R2 ;  /* 0x0000000107078824 */ /* 0x000fe200078e0a02 */
[----:B------:R-:W-:Y:S01]  /*0b70*/  IABS R32, R36 ;  /* 0x0000002400207213 */ /* 0x000fe20000000000 */
[----:B------:R-:W-:Y:S01]  /*0b80*/  IMAD.MOV R0, RZ, RZ, -R0 ;  /* 0x000000ffff007224 */ /* 0x000fe200078e0a00 */
[----:B------:R-:W-:Y:S01]  /*0b90*/  IABS R34, R37 ;  /* 0x0000002500227213 */ /* 0x000fe20000000000 */
[--C-:B------:R-:W-:Y:S01]  /*0ba0*/  @!P5 IMAD.IADD R245, R245, 0x1, -R8.reuse ;  /* 0x00000001f5f5d824 */ /* 0x100fe200078e0a08 */
[----:B------:R-:W-:Y:S01]  /*0bb0*/  ISETP.GT.U32.AND P5, PT, R2, R7, PT ;  /* 0x000000070200720c */ /* 0x000fe20003fa4070 */
[--C-:B------:R-:W-:Y:S01]  /*0bc0*/  @!P6 IMAD.IADD R246, R246, 0x1, -R8.reuse ;  /* 0x00000001f6f6e824 */ /* 0x100fe200078e0a08 */
[----:B------:R-:W-:Y:S01]  /*0bd0*/  ISETP.GT.U32.AND P6, PT, R8, R247, PT ;  /* 0x000000f70800720c */ /* 0x000fe20003fc4070 */
[----:B------:R-:W-:Y:S01]  /*0be0*/  @!P4 IMAD.IADD R248, R248, 0x1, -R8 ;  /* 0x00000001f8f8c824 */ /* 0x000fe200078e0a08 */
[----:B------:R-:W-:Y:S01]  /*0bf0*/  STL [R1+0x31b4], R245 ;  /* 0x0031b4f501007387 */ /* 0x000fe20000100800 */
[----:B------:R-:W-:Y:S01]  /*0c00*/  @!P3 IMAD.IADD R250, R250, 0x1, -R2 ;  /* 0x00000001fafab824 */ /* 0x000fe200078e0a02 */
[C---:B------:R-:W-:Y:S01]  /*0c10*/  ISETP.GT.U32.AND P4, PT, R8.reuse, R246, PT ;  /* 0x000000f60800720c */ /* 0x040fe20003f84070 */
[----:B------:R-:W-:Y:S01]  /*0c20*/  IMAD.MOV R4, RZ, RZ, -R4 ;  /* 0x000000ffff047224 */ /* 0x000fe200078e0a04 */
[----:B------:R-:W-:Y:S01]  /*0c30*/  ISETP.GT.U32.AND P3, PT, R8, R248, PT ;  /* 0x000000f80800720c */ /* 0x000fe20003f64070 */
[C---:B------:R-:W-:Y:S01]  /*0c40*/  IMAD R5, R2.reuse, R0, R5 ;  /* 0x0000000002057224 */ /* 0x040fe200078e0205 */
[----:B------:R-:W-:Y:S01]  /*0c50*/  ISETP.GT.U32.AND P0, PT, R2, R250, PT ;  /* 0x000000fa0200720c */ /* 0x000fe20003f04070 */
[----:B------:R-:W-:Y:S01]  /*0c60*/  IMAD.HI.U32 R0, R3, R9, RZ ;  /* 0x0000000903007227 */ /* 0x000fe200078e00ff */
[----:B------:R-:W-:-:S02]  /*0c70*/  LOP3.LUT R39, R242, 0x52, RZ, 0xfc, !PT ;  /* 0x00000052f2277812 */ /* 0x000fc400078efcff */
[----:B------:R-:W-:Y:S01]  /*0c80*/  LOP3.LUT R40, R242, 0x54, RZ, 0xfc, !PT ;  /* 0x00000054f2287812 */ /* 0x000fe200078efcff */
[----:B------:R-:W-:Y:S01]  /*0c90*/  IMAD R15, R2, R4, R15 ;  /* 0x00000004020f7224 */ /* 0x000fe200078e020f */
[C---:B------:R-:W-:Y:S01]  /*0ca0*/  LOP3.LUT R41, R242.reuse, 0x56, RZ, 0xfc, !PT ;  /* 0x00000056f2297812 */ /* 0x040fe200078efcff */
[----:B------:R-:W-:Y:S01]  /*0cb0*/  IMAD.MOV R0, RZ, RZ, -R0 ;  /* 0x000000ffff007224 */ /* 0x000fe200078e0a00 */
[----:B------:R-:W-:Y:S01]  /*0cc0*/  LOP3.LUT R42, R242, 0x58, RZ, 0xfc, !PT ;  /* 0x00000058f22a7812 */ /* 0x000fe200078efcff */
[----:B------:R-:W-:Y:S01]  /*0cd0*/  @!P5 IMAD.IADD R7, R7, 0x1, -R2 ;  /* 0x000000010707d824 */ /* 0x000fe200078e0a02 */
[C---:B------:R-:W-:Y:S01]  /*0ce0*/  ISETP.GT.U32.AND P5, PT, R2.reuse, R15, PT ;  /* 0x0000000f0200720c */ /* 0x040fe20003fa4070 */
[C---:B------:R-:W-:Y:S01]  /*0cf0*/  IMAD R9, R2.reuse, R0, R9 ;  /* 0x0000000002097224 */ /* 0x040fe200078e0209 */
[----:B------:R-:W-:Y:S01]  /*0d00*/  IABS R38, R41 ;  /* 0x0000002900267213 */ /* 0x000fe20000000000 */
[--C-:B------:R-:W-:Y:S01]  /*0d10*/  @!P6 IMAD.IADD R247, R247, 0x1, -R8.reuse ;  /* 0x00000001f7f7e824 */ /* 0x100fe200078e0a08 */
[----:B------:R-:W-:Y:S01]  /*0d20*/  ISETP.GT.U32.AND P6, PT, R2, R5, PT ;  /* 0x000000050200720c */ /* 0x000fe20003fc4070 */
[--C-:B------:R-:W-:Y:S01]  /*0d30*/  @!P3 IMAD.IADD R248, R248, 0x1, -R8.reuse ;  /* 0x00000001f8f8b824 */ /* 0x100fe200078e0a08 */
[----:B------:R-:W-:Y:S01]  /*0d40*/  ISETP.GT.U32.AND P3, PT, R2, R9, PT ;  /* 0x000000090200720c */ /* 0x000fe20003f64070 */
[----:B------:R-:W-:Y:S01]  /*0d50*/  @!P4 IMAD.IADD R246, R246, 0x1, -R8 ;  /* 0x00000001f6f6c824 */ /* 0x000fe200078e0a08 */
[----:B------:R-:W-:Y:S01]  /*0d60*/  LOP3.LUT R8, R242, 0xa, RZ, 0xfc, !PT ;  /* 0x0000000af2087812 */ /* 0x000fe200078efcff */
[----:B------:R-:W-:Y:S01]  /*0d70*/  IMAD.HI.U32 R0, R3, R17, RZ ;  /* 0x0000001103007227 */ /* 0x000fe200078e00ff */
[----:B------:R-:W-:Y:S01]  /*0d80*/  STL [R1+0x31b8], R247 ;  /* 0x0031b8f701007387 */ /* 0x000fe20000100800 */
[----:B------:R-:W-:-:S02]  /*0d90*/  ISETP.GE.AND P4, PT, R6, RZ, PT ;  /* 0x000000ff0600720c */ /* 0x000fc40003f86270 */
[--C-:B------:R-:W-:Y:S01]  /*0da0*/  @!P0 IMAD.IADD R250, R250, 0x1, -R2.reuse ;  /* 0x00000001fafa8824 */ /* 0x100fe200078e0a02 */
[----:B------:R-:W-:Y:S01]  /*0db0*/  IABS R4, R8 ;  /* 0x0000000800047213 */ /* 0x000fe20000000000 */
[----:B------:R-:W-:Y:S01]  /*0dc0*/  @!P5 IMAD.IADD R15, R15, 0x1, -R2 ;  /* 0x000000010f0fd824 */ /* 0x000fe200078e0a02 */
[----:B------:R-:W-:Y:S01]  /*0dd0*/  STL [R1+0x31bc], R246 ;  /* 0x0031bcf601007387 */ /* 0x000fe20000100800 */
[----:B------:R-:W-:Y:S01]  /*0de0*/  IMAD.MOV R0, RZ, RZ, -R0 ;  /* 0x000000ffff007224 */ /* 0x000fe200078e0a00 */
[----:B------:R-:W-:Y:S01]  /*0df0*/  ISETP.GE.AND P0, PT, R16, RZ, PT ;  /* 0x000000ff1000720c */ /* 0x000fe20003f06270 */
[----:B------:R-:W-:Y:S01]  /*0e00*/  @!P6 IMAD.IADD R5, R5, 0x1, -R2 ;  /* 0x000000010505e824 */ /* 0x000fe200078e0a02 */
[C---:B------:R-:W-:Y:S01]  /*0e10*/  ISETP.GT.U32.AND P5, PT, R2.reuse, R15, PT ;  /* 0x0000000f0200720c */ /* 0x040fe20003fa4070 */
[----:B------:R-:W-:Y:S01]  /*0e20*/  @!P2 IMAD.MOV R250, RZ, RZ, -R250 ;  /* 0x000000fffffaa224 */ /* 0x000fe200078e0afa */
[----:B------:R-:W-:Y:S01]  /*0e30*/  STL [R1+0x31c0], R248 ;  /* 0x0031c0f801007387 */ /* 0x000fe20000100800 */
[----:B------:R-:W-:Y:S01]  /*0e40*/  IMAD R17, R2, R0, R17 ;  /* 0x0000000002117224 */ /* 0x000fe200078e0211 */
[----:B------:R-:W-:Y:S01]  /*0e50*/  ISETP.GE.AND P6, PT, R242, RZ, PT ;  /* 0x000000fff200720c */ /* 0x000fe20003fc6270 */
[----:B------:R-:W-:Y:S01]  /*0e60*/  @!P3 IMAD.IADD R9, R9, 0x1, -R2 ;  /* 0x000000010909b824 */ /* 0x000fe200078e0a02 */
[----:B------:R-:W-:Y:S01]  /*0e70*/  ISETP.GT.U32.AND P3, PT, R2, R5, PT ;  /* 0x000000050200720c */ /* 0x000fe20003f64070 */
[----:B------:R-:W-:Y:S01]  /*0e80*/  IMAD.HI.U32 R0, R3, R4, RZ ;  /* 0x0000000403007227 */ /* 0x000fe200078e00ff */
[----:B------:R1:W-:Y:S01]  /*0e90*/  STL [R1+0x31d8], R250 ;  /* 0x0031d8fa01007387 */ /* 0x0003e20000100800 */
[----:B------:R-:W-:-:S02]  /*0ea0*/  LOP3.LUT R16, R242, 0xc, RZ, 0xfc, !PT ;  /* 0x0000000cf2107812 */ /* 0x000fc400078efcff */
[----:B------:R-:W-:Y:S02]  /*0eb0*/  ISETP.GT.U32.AND P2, PT, R2, R9, PT ;  /* 0x000000090200720c */ /* 0x000fe40003f44070 */
[----:B------:R-:W-:Y:S01]  /*0ec0*/  @!P5 IMAD.IADD R15, R15, 0x1, -R2 ;  /* 0x000000010f0fd824 */ /* 0x000fe200078e0a02 */
[----:B------:R-:W-:Y:S02]  /*0ed0*/  IABS R6, R16 ;  /* 0x0000001000067213 */ /* 0x000fe40000000000 */
[C---:B------:R-:W-:Y:S01]  /*0ee0*/  LOP3.LUT R43, R242.reuse, 0x5a, RZ, 0xfc, !PT ;  /* 0x0000005af22b7812 */ /* 0x040fe200078efcff */
[----:B-1----:R-:W-:Y:S01]  /*0ef0*/  IMAD.MOV.U32 R250, RZ, RZ, R7 ;  /* 0x000000fffffa7224 */ /* 0x002fe200078e0007 */
[C---:B------:R-:W-:Y:S01]  /*0f00*/  LOP3.LUT R44, R242.reuse, 0x5c, RZ, 0xfc, !PT ;  /* 0x0000005cf22c7812 */ /* 0x040fe200078efcff */
[----:B------:R-:W-:Y:S01]  /*0f10*/  IMAD.MOV R7, RZ, RZ, -R0 ;  /* 0x000000ffff077224 */ /* 0x000fe200078e0a00 */
[----:B------:R-:W-:Y:S01]  /*0f20*/  LOP3.LUT R45, R242, 0x5e, RZ, 0xfc, !PT ;  /* 0x0000005ef22d7812 */ /* 0x000fe200078efcff */
[----:B------:R-:W-:Y:S01]  /*0f30*/  @!P3 IMAD.IADD R5, R5, 0x1, -R2 ;  /* 0x000000010505b824 */ /* 0x000fe200078e0a02 */
[C---:B------:R-:W-:Y:S01]  /*0f40*/  ISETP.GT.U32.AND P3, PT, R2.reuse, R17, PT ;  /* 0x000000110200720c */ /* 0x040fe20003f64070 */
[----:B------:R-:W-:Y:S01]  /*0f50*/  IMAD R7, R2, R7, R4 ;  /* 0x0000000702077224 */ /* 0x000fe200078e0204 */
[----:B------:R-:W-:Y:S01]  /*0f60*/  IABS R4, R19 ;  /* 0x0000001300047213 */ /* 0x000fe20000000000 */
[----:B------:R-:W-:Y:S01]  /*0f70*/  @!P6 IMAD.MOV R250, RZ, RZ, -R250 ;  /* 0x000000fffffae224 */ /* 0x000fe200078e0afa */
[----:B------:R-:W-:Y:S01]  /*0f80*/  ISETP.GE.AND P6, PT, R18, RZ, PT ;  /* 0x000000ff1200720c */ /* 0x000fe20003fc6270 */
[--C-:B------:R-:W-:Y:S01]  /*0f90*/  @!P2 IMAD.IADD R9, R9, 0x1, -R2.reuse ;  /* 0x000000010909a824 */ /* 0x100fe200078e0a02 */
[----:B------:R-:W-:Y:S01]  /*0fa0*/  ISETP.GT.U32.AND P5, PT, R2, R7, PT ;  /* 0x000000070200720c */ /* 0x000fe20003fa4070 */
[----:B------:R-:W-:Y:S01]  /*0fb0*/  IMAD.MOV.U32 R10, RZ, RZ, R5 ;  /* 0x000000ffff0a7224 */ /* 0x000fe200078e0005 */
[----:B------:R-:W-:Y:S01]  /*0fc0*/  LOP3.LUT R18, R242, 0xe, RZ, 0xfc, !PT ;  /* 0x0000000ef2127812 */ /* 0x000fe200078efcff */
[----:B------:R-:W-:Y:S01]  /*0fd0*/  IMAD.HI.U32 R0, R3, R6, RZ ;  /* 0x0000000603007227 */ /* 0x000fe200078e00ff */
[----:B------:R-:W-:Y:S01]  /*0fe0*/  ISETP.GE.AND P2, PT, R8, RZ, PT ;  /* 0x000000ff0800720c */ /* 0x000fe20003f46270 */
[----:B------:R-:W-:Y:S01]  /*0ff0*/  STL [R1+0x31ec], R250 ;  /* 0x0031ecfa01007387 */ /* 0x000fe20000100800 */
[----:B------:R-:W-:Y:S01]  /*1000*/  IABS R8, R18 ;  /* 0x0000001200087213 */ /* 0x000fe20000000000 */
[----:B------:R-:W-:Y:S01]  /*1010*/  @!P3 IMAD.IADD R17, R17, 0x1, -R2 ;  /* 0x000000011111b824 */ /* 0x000fe200078e0a02 */
[----:B------:R-:W-:Y:S01]  /*1020*/  ISETP.GE.AND P3, PT, R16, RZ, PT ;  /* 0x000000ff1000720c */ /* 0x000fe20003f66270 */
[----:B------:R-:W-:Y:S01]  /*1030*/  @!P1 IMAD.MOV R10, RZ, RZ, -R10 ;  /* 0x000000ffff0a9224 */ /* 0x000fe200078e0a0a */
[----:B------:R-:W-:Y:S01]  /*1040*/  LOP3.LUT R16, R242, 0x14, RZ, 0xfc, !PT ;  /* 0x00000014f2107812 */ /* 0x000fe200078efcff */
[----:B------:R-:W-:Y:S01]  /*1050*/  @!P4 IMAD.MOV R9, RZ, RZ, -R9 ;  /* 0x000000ffff09c224 */ /* 0x000fe200078e0a09 */
[----:B------:R-:W-:Y:S01]  /*1060*/  ISETP.GT.U32.AND P1, PT, R2, R17, PT ;  /* 0x000000110200720c */ /* 0x000fe20003f24070 */
[----:B------:R-:W-:Y:S01]  /*1070*/  @!P5 IMAD.IADD R7, R7, 0x1, -R2 ;  /* 0x000000010707d824 */ /* 0x000fe200078e0a02 */
[----:B------:R1:W-:Y:S01]  /*1080*/  STL [R1+0x38], R10 ;  /* 0x0000380a01007387 */ /* 0x0003e20000100800 */
[----:B------:R-:W-:Y:S01]  /*1090*/  IMAD.MOV R5, RZ, RZ, -R0 ;  /* 0x000000ffff057224 */ /* 0x000fe200078e0a00 */
[----:B------:R-:W-:Y:S01]  /*10a0*/  LOP3.LUT R46, R242, 0x60, RZ, 0xfc, !PT ;  /* 0x00000060f22e7812 */ /* 0x000fe200078efcff */
[C---:B------:R-:W-:Y:S01]  /*10b0*/  IMAD.HI.U32 R0, R3.reuse, R8, RZ ;  /* 0x0000000803007227 */ /* 0x040fe200078e00ff */
[----:B------:R-:W-:Y:S01]  /*10c0*/  ISETP.GT.U32.AND P5, PT, R2, R7, PT ;  /* 0x000000070200720c */ /* 0x000fe20003fa4070 */
[----:B------:R2:W-:Y:S01]  /*10d0*/  STL [R1+0x34], R9 ;  /* 0x0000340901007387 */ /* 0x0005e20000100800 */
[----:B------:R-:W-:Y:S01]  /*10e0*/  LOP3.LUT R52, R242, 0x68, RZ, 0xfc, !PT ;  /* 0x00000068f2347812 */ /* 0x000fe200078efcff */
[----:B------:R-:W-:Y:S01]  /*10f0*/  IMAD R5, R2, R5, R6 ;  /* 0x0000000502057224 */ /* 0x000fe200078e0206 */
[----:B------:R-:W-:Y:S01]  /*1100*/  LOP3.LUT R49, R242, 0x66, RZ, 0xfc, !PT ;  /* 0x00000066f2317812 */ /* 0x000fe200078efcff */
[----:B------:R-:W-:Y:S01]  /*1110*/  IMAD.MOV.U32 R6, RZ, RZ, R4 ;  /* 0x000000ffff067224 */ /* 0x000fe200078e0004 */
[----:B------:R-:W-:Y:S01]  /*1120*/  IABS R48, R52 ;  /* 0x0000003400307213 */ /* 0x000fe20000000000 */
[----:B-1----:R-:W-:Y:S01]  /*1130*/  IMAD.MOV.U32 R10, RZ, RZ, R15 ;  /* 0x000000ffff0a7224 */ /* 0x002fe200078e000f */
[----:B------:R-:W-:Y:S01]  /*1140*/  ISETP.GT.U32.AND P4, PT, R2, R5, PT ;  /* 0x000000050200720c */ /* 0x000fe20003f84070 */
[----:B------:R-:W-:Y:S01]  /*1150*/  IMAD.HI.U32 R4, R3, R6, RZ ;  /* 0x0000000603047227 */ /* 0x000fe200078e00ff */
[----:B------:R-:W-:-:S02]  /*1160*/  LOP3.LUT R53, R242, 0x6a, RZ, 0xfc, !PT ;  /* 0x0000006af2357812 */ /* 0x000fc400078efcff */
[C---:B------:R-:W-:Y:S01]  /*1170*/  LOP3.LUT R54, R242.reuse, 0x6c, RZ, 0xfc, !PT ;  /* 0x0000006cf2367812 */ /* 0x040fe200078efcff */
[----:B--2---:R-:W-:Y:S01]  /*1180*/  IMAD.MOV R9, RZ, RZ, -R0 ;  /* 0x000000ffff097224 */ /* 0x004fe200078e0a00 */
[C---:B------:R-:W-:Y:S01]  /*1190*/  LOP3.LUT R55, R242.reuse, 0x6e, RZ, 0xfc, !PT ;  /* 0x0000006ef2377812 */ /* 0x040fe200078efcff */
[----:B------:R-:W-:Y:S01]  /*11a0*/  @!P5 IMAD.IADD R7, R7, 0x1, -R2 ;  /* 0x000000010707d824 */ /* 0x000fe200078e0a02 */
[----:B------:R-:W-:Y:S01]  /*11b0*/  LOP3.LUT R56, R242, 0x70, RZ, 0xfc, !PT ;  /* 0x00000070f2387812 */ /* 0x000fe200078efcff */
[----:B------:R-:W-:Y:S01]  /*11c0*/  IMAD R9, R2, R9, R8 ;  /* 0x0000000902097224 */ /* 0x000fe200078e0208 */
[----:B------:R-:W-:Y:S01]  /*11d0*/  IABS R8, R16 ;  /* 0x0000001000087213 */ /* 0x000fe20000000000 */
[----:B------:R-:W-:Y:S01]  /*11e0*/  IMAD.MOV R15, RZ, RZ, -R4 ;  /* 0x000000ffff0f7224 */ /* 0x000fe200078e0a04 */
[----:B------:R-:W-:Y:S01]  /*11f0*/  LOP3.LUT R4, R242, 0x12, RZ, 0xfc, !PT ;  /* 0x00000012f2047812 */ /* 0x000fe200078efcff */
[----:B------:R-:W-:Y:S01]  /*1200*/  @!P1 IMAD.IADD R17, R17, 0x1, -R2 ;  /* 0x0000000111119824 */ /* 0x000fe200078e0a02 */
[C---:B------:R-:W-:Y:S01]  /*1210*/  ISETP.GT.U32.AND P5, PT, R2.reuse, R9, PT ;  /* 0x000000090200720c */ /* 0x040fe20003fa4070 */
[----:B------:R-:W-:Y:S01]  /*1220*/  IMAD R15, R2, R15, R6 ;  /* 0x0000000f020f7224 */ /* 0x000fe200078e0206 */
[----:B------:R-:W-:Y:S01]  /*1230*/  IABS R6, R4 ;  /* 0x0000000400067213 */ /* 0x000fe20000000000 */
[----:B------:R-:W-:Y:S01]  /*1240*/  IMAD.MOV.U32 R11, RZ, RZ, R17 ;  /* 0x000000ffff0b7224 */ /* 0x000fe200078e0011 */
[----:B------:R-:W-:Y:S01]  /*1250*/  ISETP.GE.AND P1, PT, R19, RZ, PT ;  /* 0x000000ff1300720c */ /* 0x000fe20003f26270 */
[----:B------:R-:W-:Y:S01]  /*1260*/  @!P4 IMAD.IADD R5, R5, 0x1, -R2 ;  /* 0x000000010505c824 */ /* 0x000fe200078e0a02 */
[----:B------:R-:W-:Y:S01]  /*1270*/  LOP3.LUT R19, R242, 0x1a, RZ, 0xfc, !PT ;  /* 0x0000001af2137812 */ /* 0x000fe200078efcff */
[----:B------:R-:W-:Y:S01]  /*1280*/  @!P6 IMAD.MOV R11, RZ, RZ, -R11 ;  /* 0x000000ffff0be224 */ /* 0x000fe200078e0a0b */
[C---:B------:R-:W-:Y:S01]  /*1290*/  ISETP.GT.U32.AND P6, PT, R2.reuse, R15, PT ;  /* 0x0000000f0200720c */ /* 0x040fe20003fc4070 */
[----:B------:R-:W-:Y:S01]  /*12a0*/  @!P0 IMAD.MOV R10, RZ, RZ, -R10 ;  /* 0x000000ffff0a8224 */ /* 0x000fe200078e0a0a */
[----:B------:R-:W-:Y:S01]  /*12b0*/  ISETP.GT.U32.AND P4, PT, R2, R5, PT ;  /* 0x000000050200720c */ /* 0x000fe20003f84070 */
[----:B------:R-:W-:Y:S01]  /*12c0*/  IMAD.HI.U32 R0, R3, R6, RZ ;  /* 0x0000000603007227 */ /* 0x000fe200078e00ff */
[----:B------:R-:W-:-:S02]  /*12d0*/  ISETP.GE.AND P0, PT, R18, RZ, PT ;  /* 0x000000ff1200720c */ /* 0x000fc40003f06270 */
[----:B------:R1:W-:Y:S01]  /*12e0*/  STL [R1+0x30], R10 ;  /* 0x0000300a01007387 */ /* 0x0003e20000100800 */
[--C-:B------:R-:W-:Y:S01]  /*12f0*/  @!P5 IMAD.IADD R9, R9, 0x1, -R2.reuse ;  /* 0x000000010909d824 */ /* 0x100fe200078e0a02 */
[----:B------:R-:W-:Y:S02]  /*1300*/  LOP3.LUT R18, R242, 0x16, RZ, 0xfc, !PT ;  /* 0x00000016f2127812 */ /* 0x000fe400078efcff */
[----:B------:R-:W-:Y:S02]  /*1310*/  IABS R50, R55 ;  /* 0x0000003700327213 */ /* 0x000fe40000000000 */
[----:B------:R-:W-:Y:S01]  /*1320*/  ISETP.GT.U32.AND P5, PT, R2, R9, PT ;  /* 0x000000090200720c */ /* 0x000fe20003fa4070 */
[--C-:B------:R-:W-:Y:S01]  /*1330*/  @!P6 IMAD.IADD R15, R15, 0x1, -R2.reuse ;  /* 0x000000010f0fe824 */ /* 0x100fe200078e0a02 */
[----:B------:R-:W-:Y:S01]  /*1340*/  IABS R17, R18 ;  /* 0x0000001200117213 */ /* 0x000fe20000000000 */
[----:B------:R-:W-:Y:S01]  /*1350*/  @!P4 IMAD.IADD R5, R5, 0x1, -R2 ;  /* 0x000000010505c824 */ /* 0x000fe200078e0a02 */
[----:B------:R-:W-:Y:S01]  /*1360*/  ISETP.GE.AND P4, PT, R16, RZ, PT ;  /* 0x000000ff1000720c */ /* 0x000fe20003f86270 */
[----:B-1----:R-:W-:Y:S01]  /*1370*/  IMAD.MOV.U32 R10, RZ, RZ, R7 ;  /* 0x000000ffff0a7224 */ /* 0x002fe200078e0007 */
[----:B------:R-:W-:Y:S01]  /*1380*/  ISETP.GT.U32.AND P6, PT, R2, R15, PT ;  /* 0x0000000f0200720c */ /* 0x000fe20003fc4070 */
[----:B------:R-:W-:Y:S01]  /*1390*/  IMAD.MOV R7, RZ, RZ, -R0 ;  /* 0x000000ffff077224 */ /* 0x000fe200078e0a00 */
[----:B------:R-:W-:Y:S01]  /*13a0*/  IABS R16, R20 ;  /* 0x0000001400107213 */ /* 0x000fe20000000000 */
[----:B------:R-:W-:Y:S01]  /*13b0*/  @!P2 IMAD.MOV R10, RZ, RZ, -R10 ;  /* 0x000000ffff0aa224 */ /* 0x000fe200078e0a0a */
[----:B------:R-:W-:Y:S01]  /*13c0*/  ISETP.GE.AND P2, PT, R4, RZ, PT ;  /* 0x000000ff0400720c */ /* 0x000fe20003f46270 */
[----:B------:R-:W-:Y:S01]  /*13d0*/  IMAD.HI.U32 R0, R3, R8, RZ ;  /* 0x0000000803007227 */ /* 0x000fe200078e00ff */
[----:B------:R-:W-:-:S02]  /*13e0*/  IABS R51, R56 ;  /* 0x0000003800337213 */ /* 0x000fc40000000000 */
[----:B------:R-:W-:Y:S01]  /*13f0*/  STL [R1+0x31f0], R10 ;  /* 0x0031f00a01007387 */ /* 0x000fe20000100800 */
[----:B------:R-:W-:Y:S01]  /*1400*/  @!P5 IMAD.IADD R9, R9, 0x1, -R2 ;  /* 0x000000010909d824 */ /* 0x000fe200078e0a02 */
[----:B------:R-:W-:Y:S01]  /*1410*/  LOP3.LUT R63, R242, 0x80, RZ, 0xfc, !PT ;  /* 0x00000080f23f7812 */ /* 0x000fe200078efcff */
[----:B------:R-:W-:Y:S01]  /*1420*/  IMAD R7, R2, R7, R6 ;  /* 0x0000000702077224 */ /* 0x000fe200078e0206 */
[----:B------:R1:W-:Y:S01]  /*1430*/  STL [R1+0x2c], R11 ;  /* 0x00002c0b01007387 */ /* 0x0003e20000100800 */
[----:B------:R-:W-:Y:S01]  /*1440*/  IMAD.MOV.U32 R6, RZ, RZ, R9 ;  /* 0x000000ffff067224 */ /* 0x000fe200078e0009 */
[----:B------:R-:W-:Y:S01]  /*1450*/  LOP3.LUT R62, R242, 0x7e, RZ, 0xfc, !PT ;  /* 0x0000007ef23e7812 */ /* 0x000fe200078efcff */
[----:B------:R-:W-:Y:S01]  /*1460*/  IMAD.HI.U32 R4, R3, R17, RZ ;  /* 0x0000001103047227 */ /* 0x000fe200078e00ff */
[----:B------:R-:W-:Y:S02]  /*1470*/  ISETP.GT.U32.AND P5, PT, R2, R7, PT ;  /* 0x000000070200720c */ /* 0x000fe40003fa4070 */
[C---:B------:R-:W-:Y:S01]  /*1480*/  LOP3.LUT R64, R242.reuse, 0x82, RZ, 0xfc, !PT ;  /* 0x00000082f2407812 */ /* 0x040fe200078efcff */
[----:B------:R-:W-:Y:S01]  /*1490*/  @!P0 IMAD.MOV R6, RZ, RZ, -R6 ;  /* 0x000000ffff068224 */ /* 0x000fe200078e0a06 */
[C---:B------:R-:W-:Y:S01]  /*14a0*/  LOP3.LUT R65, R242.reuse, 0x84, RZ, 0xfc, !PT ;  /* 0x00000084f2417812 */ /* 0x040fe200078efcff */
[----:B------:R-:W-:Y:S01]  /*14b0*/  IMAD.MOV R4, RZ, RZ, -R4 ;  /* 0x000000ffff047224 */ /* 0x000fe200078e0a04 */
[----:B------:R-:W-:Y:S01]  /*14c0*/  IABS R60, R64 ;  /* 0x00000040003c7213 */ /* 0x000fe20000000000 */
[----:B-1----:R-:W-:Y:S01]  /*14d0*/  IMAD.MOV.U32 R11, RZ, RZ, R5 ;  /* 0x000000ffff0b7224 */ /* 0x002fe200078e0005 */
[----:B------:R-:W-:Y:S01]  /*14e0*/  IABS R61, R65 ;  /* 0x00000041003d7213 */ /* 0x000fe20000000000 */
[----:B------:R-:W-:Y:S01]  /*14f0*/  IMAD.MOV R5, RZ, RZ, -R0 ;  /* 0x000000ffff057224 */ /* 0x000fe200078e0a00 */
[----:B------:R-:W-:Y:S01]  /*1500*/  LOP3.LUT R0, R242, 0x18, RZ, 0xfc, !PT ;  /* 0x00000018f2007812 */ /* 0x000fe200078efcff */
[----:B------:R-:W-:Y:S01]  /*1510*/  @!P3 IMAD.MOV R11, RZ, RZ, -R11 ;  /* 0x000000ffff0bb224 */ /* 0x000fe200078e0a0b */
[----:B------:R-:W-:Y:S01]  /*1520*/  ISETP.GE.AND P3, PT, R18, RZ, PT ;  /* 0x000000ff1200720c */ /* 0x000fe20003f66270 */
[C---:B------:R-:W-:Y:S01]  /*1530*/  IMAD R5, R2.reuse, R5, R8 ;  /* 0x0000000502057224 */ /* 0x040fe200078e0208 */
[----:B------:R-:W-:Y:S01]  /*1540*/  IABS R9, R0 ;  /* 0x0000000000097213 */ /* 0x000fe20000000000 */
[--C-:B------:R-:W-:Y:S01]  /*1550*/  @!P6 IMAD.IADD R15, R15, 0x1, -R2.reuse ;  /* 0x000000010f0fe824 */ /* 0x100fe200078e0a02 */
[----:B------:R-:W-:Y:S01]  /*1560*/  STL [R1+0x24], R11 ;  /* 0x0000240b01007387 */ /* 0x000fe20000100800 */
[C---:B------:R-:W-:Y:S01]  /*1570*/  IMAD R17, R2.reuse, R4, R17 ;  /* 0x0000000402117224 */ /* 0x040fe200078e0211 */
[----:B------:R-:W-:Y:S01]  /*1580*/  ISETP.GT.U32.AND P0, PT, R2, R5, PT ;  /* 0x000000050200720c */ /* 0x000fe20003f04070 */
[----:B------:R-:W-:Y:S01]  /*1590*/  @!P5 IMAD.IADD R7, R7, 0x1, -R2 ;  /* 0x000000010707d824 */ /* 0x000fe200078e0a02 */
[----:B------:R1:W-:Y:S01]  /*15a0*/  STL [R1+0x20], R6 ;  /* 0x0000200601007387 */ /* 0x0003e20000100800 */
[----:B------:R-:W-:Y:S01]  /*15b0*/  ISETP.GE.AND P6, PT, R0, RZ, PT ;  /* 0x000000ff0000720c */ /* 0x000fe20003fc6270 */
[----:B------:R-:W-:Y:S01]  /*15c0*/  IMAD.HI.U32 R0, R3, R9, RZ ;  /* 0x0000000903007227 */ /* 0x000fe200078e00ff */
[----:B------:R-:W-:-:S02]  /*15d0*/  IABS R8, R19 ;  /* 0x0000001300087213 */ /* 0x000fc40000000000 */
[----:B------:R-:W-:Y:S02]  /*15e0*/  ISETP.GT.U32.AND P5, PT, R2, R7, PT ;  /* 0x000000070200720c */ /* 0x000fe40003fa4070 */
[----:B------:R-:W-:Y:S01]  /*15f0*/  IABS R18, R21 ;  /* 0x0000001500127213 */ /* 0x000fe20000000000 */
[----:B------:R-:W-:Y:S01]  /*1600*/  IMAD.HI.U32 R4, R3, R8, RZ ;  /* 0x0000000803047227 */ /* 0x000fe200078e00ff */
[C---:B------:R-:W-:Y:S02]  /*1610*/  LOP3.LUT R66, R242.reuse, 0x86, RZ, 0xfc, !PT ;  /* 0x00000086f2427812 */ /* 0x040fe400078efcff */
[C---:B------:R-:W-:Y:S01]  /*1620*/  LOP3.LUT R67, R242.reuse, 0x88, RZ, 0xfc, !PT ;  /* 0x00000088f2437812 */ /* 0x040fe200078efcff */
[----:B-1----:R-:W-:Y:S01]  /*1630*/  IMAD.MOV.U32 R6, RZ, RZ, R15 ;  /* 0x000000ffff067224 */ /* 0x002fe200078e000f */
[C---:B------:R-:W-:Y:S01]  /*1640*/  LOP3.LUT R68, R242.reuse, 0x8a, RZ, 0xfc, !PT ;  /* 0x0000008af2447812 */ /* 0x040fe200078efcff */
[----:B------:R-:W-:Y:S01]  /*1650*/  @!P0 IMAD.IADD R5, R5, 0x1, -R2 ;  /* 0x0000000105058824 */ /* 0x000fe200078e0a02 */
[----:B------:R-:W-:Y:S01]  /*1660*/  LOP3.LUT R69, R242, 0x8c, RZ, 0xfc, !PT ;  /* 0x0000008cf2457812 */ /* 0x000fe200078efcff */
[----:B------:R-:W-:Y:S01]  /*1670*/  @!P1 IMAD.MOV R6, RZ, RZ, -R6 ;  /* 0x000000ffff069224 */ /* 0x000fe200078e0a06 */
[C---:B------:R-:W-:Y:S01]  /*1680*/  ISETP.GT.U32.AND P1, PT, R2.reuse, R17, PT ;  /* 0x000000110200720c */ /* 0x040fe20003f24070 */
[----:B------:R-:W-:Y:S01]  /*1690*/  IMAD.MOV R15, RZ, RZ, -R4 ;  /* 0x000000ffff0f7224 */ /* 0x000fe200078e0a04 */
[----:B------:R-:W-:Y:S01]  /*16a0*/  ISETP.GT.U32.AND P0, PT, R2, R5, PT ;  /* 0x000000050200720c */ /* 0x000fe20003f04070 */
[----:B------:R-:W-:Y:S01]  /*16b0*/  @!P5 IMAD.IADD R7, R7, 0x1, -R2 ;  /* 0x000000010707d824 */ /* 0x000fe200078e0a02 */
[----:B------:R1:W-:Y:S01]  /*16c0*/  STL [R1+0x1c], R6 ;  /* 0x00001c0601007387 */ /* 0x0003e20000100800 */
[----:B------:R-:W-:Y:S01]  /*16d0*/  IMAD.HI.U32 R4, R3, R18, RZ ;  /* 0x0000001203047227 */ /* 0x000fe200078e00ff */
[----:B------:R-:W-:-:S02]  /*16e0*/  ISETP.GE.AND P5, PT, R19, RZ, PT ;  /* 0x000000ff1300720c */ /* 0x000fc40003fa6270 */
[C---:B------:R-:W-:Y:S01]  /*16f0*/  LOP3.LUT R70, R242.reuse, 0x8e, RZ, 0xfc, !PT ;  /* 0x0000008ef2467812 */ /* 0x040fe200078efcff */
[----:B------:R-:W-:Y:S01]  /*1700*/  IMAD.MOV.U32 R11, RZ, RZ, R7 ;  /* 0x000000ffff0b7224 */ /* 0x000fe200078e0007 */
[C---:B------:R-:W-:Y:S01]  /*1710*/  LOP3.LUT R71, R242.reuse, 0x90, RZ, 0xfc, !PT ;  /* 0x00000090f2477812 */ /* 0x040fe200078efcff */
[----:B------:R-:W-:Y:S01]  /*1720*/  IMAD.MOV R7, RZ, RZ, -R4 ;  /* 0x000000ffff077224 */ /* 0x000fe200078e0a04 */
[C---:B------:R-:W-:Y:S01]  /*1730*/  LOP3.LUT R72, R242.reuse, 0x92, RZ, 0xfc, !PT ;  /* 0x00000092f2487812 */ /* 0x040fe200078efcff */
[----:B------:R-:W-:Y:S01]  /*1740*/  @!P1 IMAD.IADD R17, R17, 0x1, -R2 ;  /* 0x0000000111119824 */ /* 0x000fe200078e0a02 */
[C---:B------:R-:W-:Y:S01]  /*1750*/  LOP3.LUT R73, R242.reuse, 0x96, RZ, 0xfc, !PT ;  /* 0x00000096f2497812 */ /* 0x040fe200078efcff */
[----:B-1----:R-:W-:Y:S01]  /*1760*/  IMAD.MOV R6, RZ, RZ, -R0 ;  /* 0x000000ffff067224 */ /* 0x002fe200078e0a00 */
[----:B------:R-:W-:Y:S01]  /*1770*/  LOP3.LUT R75, R242, 0x98, RZ, 0xfc, !PT ;  /* 0x00000098f24b7812 */ /* 0x000fe200078efcff */
[----:B------:R-:W-:Y:S01]  /*1780*/  @!P0 IMAD.IADD R5, R5, 0x1, -R2 ;  /* 0x0000000105058824 */ /* 0x000fe200078e0a02 */
[C---:B------:R-:W-:Y:S01]  /*1790*/  ISETP.GT.U32.AND P1, PT, R2.reuse, R17, PT ;  /* 0x000000110200720c */ /* 0x040fe20003f24070 */
[----:B------:R-:W-:Y:S01]  /*17a0*/  IMAD R9, R2, R6, R9 ;  /* 0x0000000602097224 */ /* 0x000fe200078e0209 */
[C---:B------:R-:W-:Y:S01]  /*17b0*/  LOP3.LUT R76, R242.reuse, 0x9a, RZ, 0xfc, !PT ;  /* 0x0000009af24c7812 */ /* 0x040fe200078efcff */
[----:B------:R-:W-:Y:S01]  /*17c0*/  IMAD.HI.U32 R0, R3, R16, RZ ;  /* 0x0000001003007227 */ /* 0x000fe200078e00ff */
[----:B------:R-:W-:-:S02]  /*17d0*/  LOP3.LUT R77, R242, 0x9c, RZ, 0xfc, !PT ;  /* 0x0000009cf24d7812 */ /* 0x000fc400078efcff */
[C---:B------:R-:W-:Y:S01]  /*17e0*/  ISETP.GT.U32.AND P0, PT, R2.reuse, R9, PT ;  /* 0x000000090200720c */ /* 0x040fe20003f04070 */
[----:B------:R-:W-:Y:S01]  /*17f0*/  IMAD R15, R2, R15, R8 ;  /* 0x0000000f020f7224 */ /* 0x000fe200078e0208 */
[----:B------:R-:W-:Y:S01]  /*1800*/  LOP3.LUT R78, R242, 0x9e, RZ, 0xfc, !PT ;  /* 0x0000009ef24e7812 */ /* 0x000fe200078efcff */
[----:B------:R-:W-:Y:S01]  /*1810*/  IMAD R7, R2, R7, R18 ;  /* 0x0000000702077224 */ /* 0x000fe200078e0212 */
[----:B------:R-:W-:Y:S01]  /*1820*/  LOP3.LUT R18, R242, 0x22, RZ, 0xfc, !PT ;  /* 0x00000022f2127812 */ /* 0x000fe200078efcff */
[----:B------:R-:W-:Y:S01]  /*1830*/  IMAD.MOV R19, RZ, RZ, -R0 ;  /* 0x000000ffff137224 */ /* 0x000fe200078e0a00 */
[----:B------:R-:W-:Y:S01]  /*1840*/  IABS R74, R78 ;  /* 0x0000004e004a7213 */ /* 0x000fe20000000000 */
[----:B------:R-:W-:Y:S01]  /*1850*/  @!P1 IMAD.IADD R17, R17, 0x1, -R2 ;  /* 0x0000000111119824 */ /* 0x000fe200078e0a02 */
[----:B------:R-:W-:Y:S01]  /*1860*/  IABS R8, R18 ;  /* 0x0000001200087213 */ /* 0x000fe20000000000 */
[----:B------:R-:W-:Y:S01]  /*1870*/  @!P2 IMAD.MOV R11, RZ, RZ, -R11 ;  /* 0x000000ffff0ba224 */ /* 0x000fe200078e0a0b */
[----:B------:R-:W-:Y:S01]  /*1880*/  ISETP.GT.U32.AND P2, PT, R2, R15, PT ;  /* 0x0000000f0200720c */ /* 0x000fe20003f44070 */
[----:B------:R-:W-:Y:S01]  /*1890*/  IMAD.MOV.U32 R6, RZ, RZ, R17 ;  /* 0x000000ffff067224 */ /* 0x000fe200078e0011 */
[----:B------:R-:W-:Y:S01]  /*18a0*/  LOP3.LUT R79, R242, 0xa0, RZ, 0xfc, !PT ;  /* 0x000000a0f24f7812 */ /* 0x000fe200078efcff */
[----:B------:R-:W-:Y:S01]  /*18b0*/  IMAD.MOV.U32 R10, RZ, RZ, R5 ;  /* 0x000000ffff0a7224 */ /* 0x000fe200078e0005 */
[----:B------:R-:W-:Y:S01]  /*18c0*/  STL [R1+0x18], R11 ;  /* 0x0000180b01007387 */ /* 0x000fe20000100800 */
[----:B------:R-:W-:Y:S01]  /*18d0*/  @!P3 IMAD.MOV R6, RZ, RZ, -R6 ;  /* 0x000000ffff06b224 */ /* 0x000fe200078e0a06 */
[C---:B------:R-:W-:Y:S01]  /*18e0*/  ISETP.GT.U32.AND P3, PT, R2.reuse, R7, PT ;  /* 0x000000070200720c */ /* 0x040fe20003f64070 */
[----:B------:R-:W-:Y:S01]  /*18f0*/  IMAD R5, R2, R19, R16 ;  /* 0x0000001302057224 */ /* 0x000fe200078e0210 */
[C---:B------:R-:W-:Y:S01]  /*1900*/  LOP3.LUT R19, R242.reuse, 0x20, RZ, 0xfc, !PT ;  /* 0x00000020f2137812 */ /* 0x040fe200078efcff */
[----:B------:R-:W-:Y:S01]  /*1910*/  @!P0 IMAD.IADD R9, R9, 0x1, -R2 ;  /* 0x0000000109098824 */ /* 0x000fe200078e0a02 */
[----:B------:R-:W-:Y:S01]  /*1920*/  LOP3.LUT R82, R242, 0xa2, RZ, 0xfc, !PT ;  /* 0x000000a2f2527812 */ /* 0x000fe200078efcff */
[----:B------:R-:W-:Y:S01]  /*1930*/  @!P4 IMAD.MOV R10, RZ, RZ, -R10 ;  /* 0x000000ffff0ac224 */ /* 0x000fe200078e0a0a */
[----:B------:R-:W-:Y:S01]  /*1940*/  IABS R4, R19 ;  /* 0x0000001300047213 */ /* 0x000fe20000000000 */
[----:B------:R-:W-:Y:S01]  /*1950*/  @!P2 IMAD.IADD R15, R15, 0x1, -R2 ;  /* 0x000000010f0fa824 */ /* 0x000fe200078e0a02 */
[----:B------:R-:W-:-:S02]  /*1960*/  ISETP.GT.U32.AND P0, PT, R2, R9, PT ;  /* 0x000000090200720c */ /* 0x000fc40003f04070 */
[C---:B------:R-:W-:Y:S01]  /*1970*/  ISETP.GT.U32.AND P1, PT, R2.reuse, R5, PT ;  /* 0x000000050200720c */ /* 0x040fe20003f24070 */
[----:B------:R-:W-:Y:S01]  /*1980*/  IMAD.HI.U32 R0, R3, R4, RZ ;  /* 0x0000000403007227 */ /* 0x000fe200078e00ff */
[----:B------:R-:W-:Y:S01]  /*1990*/  ISETP.GT.U32.AND P2, PT, R2, R15, PT ;  /* 0x0000000f0200720c */ /* 0x000fe20003f44070 */
[----:B------:R-:W-:Y:S01]  /*19a0*/  STL [R1+0x14], R10 ;  /* 0x0000140a01007387 */ /* 0x000fe20000100800 */
[----:B------:R-:W-:Y:S01]  /*19b0*/  ISETP.GE.AND P4, PT, R20, RZ, PT ;  /* 0x000000ff1400720c */ /* 0x000fe20003f86270 */
[----:B------:R-:W-:Y:S01]  /*19c0*/  @!P3 IMAD.IADD R7, R7, 0x1, -R2 ;  /* 0x000000010707b824 */ /* 0x000fe200078e0a02 */
[C---:B------:R-:W-:Y:S01]  /*19d0*/  LOP3.LUT R20, R242.reuse, 0x24, RZ, 0xfc, !PT ;  /* 0x00000024f2147812 */ /* 0x040fe200078efcff */
[----:B------:R-:W-:Y:S01]  /*19e0*/  IMAD.MOV R17, RZ, RZ, -R0 ;  /* 0x000000ffff117224 */ /* 0x000fe200078e0a00 */
[----:B------:R1:W-:Y:S01]  /*19f0*/  STL [R1+0x10], R6 ;  /* 0x0000100601007387 */ /* 0x0003e20000100800 */
[----:B------:R-:W-:Y:S02]  /*1a00*/  LOP3.LUT R83, R242, 0xa4, RZ, 0xfc, !PT ;  /* 0x000000a4f2537812 */ /* 0x000fe400078efcff */
[----:B------:R-:W-:Y:S01]  /*1a10*/  @!P0 IMAD.IADD R9, R9, 0x1, -R2 ;  /* 0x0000000109098824 */ /* 0x000fe200078e0a02 */
[C---:B------:R-:W-:Y:S01]  /*1a20*/  ISETP.GT.U32.AND P3, PT, R2.reuse, R7, PT ;  /* 0x000000070200720c */ /* 0x040fe20003f64070 */
[----:B------:R-:W-:Y:S01]  /*1a30*/  IMAD R0, R2, R17, R4 ;  /* 0x0000001102007224 */ /* 0x000fe200078e0204 */
[----:B------:R-:W-:Y:S01]  /*1a40*/  IABS R16, R20 ;  /* 0x0000001400107213 */ /* 0x000fe20000000000 */
[----:B------:R-:W-:Y:S01]  /*1a50*/  IMAD.HI.U32 R4, R3, R8, RZ ;  /* 0x0000000803047227 */ /* 0x000fe200078e00ff */
[----:B------:R-:W-:-:S02]  /*1a60*/  ISETP.GE.AND P0, PT, R21, RZ, PT ;  /* 0x000000ff1500720c */ /* 0x000fc40003f06270 */
[----:B------:R-:W-:Y:S01]  /*1a70*/  IABS R21, R27 ;  /* 0x0000001b00157213 */ /* 0x000fe20000000000 */
[----:B------:R-:W-:Y:S01]  /*1a80*/  @!P1 IMAD.IADD R5, R5, 0x1, -R2 ;  /* 0x0000000105059824 */ /* 0x000fe200078e0a02 */
[C---:B------:R-:W-:Y:S01]  /*1a90*/  LOP3.LUT R84, R242.reuse, 0xa6, RZ, 0xfc, !PT ;  /* 0x000000a6f2547812 */ /* 0x040fe200078efcff */
[----:B------:R-:W-:Y:S01]  /*1aa0*/  IMAD.MOV.U32 R248, RZ, RZ, R9 ;  /* 0x000000fffff87224 */ /* 0x000fe200078e0009 */
[----:B------:R-:W-:Y:S01]  /*1ab0*/  LOP3.LUT R85, R242, 0xa8, RZ, 0xfc, !PT ;  /* 0x000000a8f2557812 */ /* 0x000fe200078efcff */
[----:B------:R-:W-:Y:S01]  /*1ac0*/  IMAD.MOV R9, RZ, RZ, -R4 ;  /* 0x000000ffff097224 */ /* 0x000fe200078e0a04 */
[C---:B------:R-:W-:Y:S01]  /*1ad0*/  ISETP.GT.U32.AND P1, PT, R2.reuse, R5, PT ;  /* 0x000000050200720c */ /* 0x040fe20003f24070 */
[----:B------:R-:W-:Y:S01]  /*1ae0*/  @!P2 IMAD.IADD R15, R15, 0x1, -R2 ;  /* 0x000000010f0fa824 */ /* 0x000fe200078e0a02 */
[C---:B------:R-:W-:Y:S01]  /*1af0*/  ISETP.GT.U32.AND P2, PT, R2.reuse, R0, PT ;  /* 0x000000000200720c */ /* 0x040fe20003f44070 */
[----:B------:R-:W-:Y:S01]  /*1b00*/  IMAD R4, R2, R9, R8 ;  /* 0x0000000902047224 */ /* 0x000fe200078e0208 */
[----:B------:R-:W-:Y:S01]  /*1b10*/  IABS R80, R85 ;  /* 0x0000005500507213 */ /* 0x000fe20000000000 */
[----:B------:R-:W-:Y:S01]  /*1b20*/  @!P3 IMAD.IADD R7, R7, 0x1, -R2 ;  /* 0x000000010707b824 */ /* 0x000fe200078e0a02 */
[----:B------:R-:W-:Y:S01]  /*1b30*/  LOP3.LUT R86, R242, 0xac, RZ, 0xfc, !PT ;  /* 0x000000acf2567812 */ /* 0x000fe200078efcff */
[----:B-1----:R-:W-:Y:S01]  /*1b40*/  IMAD.HI.U32 R6, R3, R16, RZ ;  /* 0x0000001003067227 */ /* 0x002fe200078e00ff */
[----:B------:R-:W-:-:S02]  /*1b50*/  ISETP.GT.U32.AND P3, PT, R2, R4, PT ;  /* 0x000000040200720c */ /* 0x000fc40003f64070 */
[C---:B------:R-:W-:Y:S01]  /*1b60*/  LOP3.LUT R87, R242.reuse, 0xb6, RZ, 0xfc, !PT ;  /* 0x000000b6f2577812 */ /* 0x040fe200078efcff */
[----:B------:R-:W-:Y:S01]  /*1b70*/  IMAD.MOV.U32 R246, RZ, RZ, R15 ;  /* 0x000000fffff67224 */ /* 0x000fe200078e000f */
[----:B------:R-:W-:Y:S01]  /*1b80*/  LOP3.LUT R90, R242, 0xb8, RZ, 0xfc, !PT ;  /* 0x000000b8f25a7812 */ /* 0x000fe200078efcff */
[----:B------:R-:W-:Y:S01]  /*1b90*/  @!P1 IMAD.IADD R5, R5, 0x1, -R2 ;  /* 0x0000000105059824 */ /* 0x000fe200078e0a02 */
[----:B------:R-:W-:Y:S01]  /*1ba0*/  ISETP.GE.AND P1, PT, R20, RZ, PT ;  /* 0x000000ff1400720c */ /* 0x000fe20003f26270 */
[----:B------:R-:W-:Y:S01]  /*1bb0*/  IMAD.MOV R15, RZ, RZ, -R6 ;  /* 0x000000ffff0f7224 */ /* 0x000fe200078e0a06 */
[----:B------:R-:W-:Y:S01]  /*1bc0*/  LOP3.LUT R6, R242, 0x26, RZ, 0xfc, !PT ;  /* 0x00000026f2067812 */ /* 0x000fe200078efcff */
[--C-:B------:R-:W-:Y:S01]  /*1bd0*/  @!P2 IMAD.IADD R0, R0, 0x1, -R2.reuse ;  /* 0x000000010000a824 */ /* 0x100fe200078e0a02 */
[----:B------:R-:W-:Y:S01]  /*1be0*/  IABS R88, R90 ;  /* 0x0000005a00587213 */ /* 0x000fe20000000000 */
[----:B------:R-:W-:Y:S01]  /*1bf0*/  IMAD.MOV.U32 R247, RZ, RZ, R5 ;  /* 0x000000fffff77224 */ /* 0x000fe200078e0005 */
[----:B------:R-:W-:Y:S01]  /*1c00*/  LOP3.LUT R5, R242, 0x28, RZ, 0xfc, !PT ;  /* 0x00000028f2057812 */ /* 0x000fe200078efcff */
[----:B------:R-:W-:Y:S01]  /*1c10*/  IMAD.MOV.U32 R245, RZ, RZ, R7 ;  /* 0x000000fffff57224 */ /* 0x000fe200078e0007 */
[----:B------:R-:W-:Y:S01]  /*1c20*/  IABS R7, R6 ;  /* 0x0000000600077213 */ /* 0x000fe20000000000 */
[----:B------:R-:W-:Y:S01]  /*1c30*/  @!P3 IMAD.IADD R4, R4, 0x1, -R2 ;  /* 0x000000010404b824 */ /* 0x000fe200078e0a02 */
[C---:B------:R-:W-:Y:S01]  /*1c40*/  ISETP.GT.U32.AND P2, PT, R2.reuse, R0, PT ;  /* 0x000000000200720c */ /* 0x040fe20003f44070 */
[----:B------:R-:W-:Y:S01]  /*1c50*/  @!P0 IMAD.MOV R245, RZ, RZ, -R245 ;  /* 0x000000fffff58224 */ /* 0x000fe200078e0af5 */
[----:B------:R-:W-:Y:S01]  /*1c60*/  IABS R8, R5 ;  /* 0x0000000500087213 */ /* 0x000fe20000000000 */
[----:B------:R-:W-:Y:S01]  /*1c70*/  @!P4 IMAD.MOV R247, RZ, RZ, -R247 ;  /* 0x000000fffff7c224 */ /* 0x000fe200078e0af7 */
[----:B------:R-:W-:Y:S01]  /*1c80*/  ISETP.GE.AND P0, PT, R5, RZ, PT ;  /* 0x000000ff0500720c */ /* 0x000fe20003f06270 */
[----:B------:R-:W-:Y:S01]  /*1c90*/  IMAD.HI.U32 R5, R3, R7, RZ ;  /* 0x0000000703057227 */ /* 0x000fe200078e00ff */
[----:B------:R-:W-:-:S02]  /*1ca0*/  ISETP.GT.U32.AND P3, PT, R2, R4, PT ;  /* 0x000000040200720c */ /* 0x000fc40003f64070 */
[----:B------:R-:W-:Y:S01]  /*1cb0*/  ISETP.GE.AND P4, PT, R6, RZ, PT ;  /* 0x000000ff0600720c */ /* 0x000fe20003f86270 */
[----:B------:R-:W-:Y:S01]  /*1cc0*/  @!P6 IMAD.MOV R248, RZ, RZ, -R248 ;  /* 0x000000fffff8e224 */ /* 0x000fe200078e0af8 */
[----:B------:R-:W-:Y:S01]  /*1cd0*/  ISETP.GE.AND P6, PT, R19, RZ, PT ;  /* 0x000000ff1300720c */ /* 0x000fe20003fc6270 */
[C---:B------:R-:W-:Y:S01]  /*1ce0*/  IMAD.HI.U32 R6, R3.reuse, R8, RZ ;  /* 0x0000000803067227 */ /* 0x040fe200078e00ff */
[C---:B------:R-:W-:Y:S02]  /*1cf0*/  LOP3.LUT R19, R242.reuse, 0x2c, RZ, 0xfc, !PT ;  /* 0x0000002cf2137812 */ /* 0x040fe400078efcff */
[----:B------:R-:W-:Y:S01]  /*1d00*/  LOP3.LUT R94, R242, 0xbc, RZ, 0xfc, !PT ;  /* 0x000000bcf25e7812 */ /* 0x000fe200078efcff */
[----:B------:R-:W-:Y:S01]  /*1d10*/  IMAD.MOV R5, RZ, RZ, -R5 ;  /* 0x000000ffff057224 */ /* 0x000fe200078e0a05 */
[----:B------:R-:W-:Y:S01]  /*1d20*/  IABS R17, R19 ;  /* 0x0000001300117213 */ /* 0x000fe20000000000 */
[----:B------:R-:W-:Y:S01]  /*1d30*/  IMAD R9, R2, R15, R16 ;  /* 0x0000000f02097224 */ /* 0x000fe200078e0210 */
[----:B------:R-:W-:Y:S01]  /*1d40*/  LOP3.LUT R96, R242, 0xbe, RZ, 0xfc, !PT ;  /* 0x000000bef2607812 */ /* 0x000fe200078efcff */
[----:B------:R-:W-:Y:S01]  /*1d50*/  IMAD.MOV R15, RZ, RZ, -R6 ;  /* 0x000000ffff0f7224 */ /* 0x000fe200078e0a06 */
[----:B------:R-:W-:Y:S01]  /*1d60*/  IABS R91, R94 ;  /* 0x0000005e005b7213 */ /* 0x000fe20000000000 */
[----:B------:R-:W-:Y:S01]  /*1d70*/  IMAD R6, R2, R5, R7 ;  /* 0x0000000502067224 */ /* 0x000fe200078e0207 */
[----:B------:R-:W-:Y:S01]  /*1d80*/  IABS R92, R96 ;  /* 0x00000060005c7213 */ /* 0x000fe20000000000 */
[----:B------:R-:W-:Y:S01]  /*1d90*/  @!P2 IMAD.IADD R0, R0, 0x1, -R2 ;  /* 0x000000010000a824 */ /* 0x000fe200078e0a02 */
[C---:B------:R-:W-:Y:S01]  /*1da0*/  ISETP.GT.U32.AND P2, PT, R2.reuse, R9, PT ;  /* 0x000000090200720c */ /* 0x040fe20003f44070 */
[----:B------:R-:W-:Y:S01]  /*1db0*/  IMAD R7, R2, R15, R8 ;  /* 0x0000000f02077224 */ /* 0x000fe200078e0208 */
[----:B------:R-:W-:Y:S01]  /*1dc0*/  LOP3.LUT R97, R242, 0xc0, RZ, 0xfc, !PT ;  /* 0x000000c0f2617812 */ /* 0x000fe200078efcff */
[----:B------:R-:W-:Y:S01]  /*1dd0*/  @!P3 IMAD.IADD R4, R4, 0x1, -R2 ;  /* 0x000000010404b824 */ /* 0x000fe200078e0a02 */
[C---:B------:R-:W-:Y:S01]  /*1de0*/  ISETP.GT.U32.AND P3, PT, R2.reuse, R6, PT ;  /* 0x000000060200720c */ /* 0x040fe20003f64070 */
[----:B------:R-:W-:Y:S01]  /*1df0*/  @!P6 IMAD.MOV R0, RZ, RZ, -R0 ;  /* 0x000000ffff00e224 */ /* 0x000fe200078e0a00 */
[----:B------:R-:W-:Y:S01]  /*1e00*/  ISETP.GT.U32.AND P6, PT, R2, R7, PT ;  /* 0x000000070200720c */ /* 0x000fe20003fc4070 */
[----:B------:R-:W-:Y:S01]  /*1e10*/  @!P5 IMAD.MOV R246, RZ, RZ, -R246 ;  /* 0x000000fffff6d224 */ /* 0x000fe200078e0af6 */
[----:B------:R-:W-:Y:S01]  /*1e20*/  ISETP.GE.AND P5, PT, R18, RZ, PT ;  /* 0x000000ff1200720c */ /* 0x000fe20003fa6270 */
[----:B------:R-:W-:Y:S01]  /*1e30*/  IMAD.HI.U32 R8, R3, R17, RZ ;  /* 0x0000001103087227 */ /* 0x000fe200078e00ff */
[C---:B------:R-:W-:Y:S01]  /*1e40*/  LOP3.LUT R18, R242.reuse, 0x2a, RZ, 0xfc, !PT ;  /* 0x0000002af2127812 */ /* 0x040fe200078efcff */
[----:B------:R-:W-:Y:S01]  /*1e50*/  STL [R1+0x31c4], R248 ;  /* 0x0031c4f801007387 */ /* 0x000fe20000100800 */
[----:B------:R-:W-:Y:S01]  /*1e60*/  IABS R93, R97 ;  /* 0x00000061005d7213 */ /* 0x000fe20000000000 */
[----:B------:R-:W-:Y:S01]  /*1e70*/  @!P2 IMAD.IADD R9, R9, 0x1, -R2 ;  /* 0x000000010909a824 */ /* 0x000fe200078e0a02 */
[----:B------:R-:W-:Y:S01]  /*1e80*/  IABS R16, R18 ;  /* 0x0000001200107213 */ /* 0x000fe20000000000 */
[----:B------:R-:W-:Y:S01]  /*1e90*/  IMAD.MOV R15, RZ, RZ, -R8 ;  /* 0x000000ffff0f7224 */ /* 0x000fe200078e0a08 */
[----:B------:R-:W-:Y:S01]  /*1ea0*/  LOP3.LUT R98, R242, 0xc2, RZ, 0xfc, !PT ;  /* 0x000000c2f2627812 */ /* 0x000fe200078efcff */
[--C-:B------:R-:W-:Y:S01]  /*1eb0*/  @!P3 IMAD.IADD R6, R6, 0x1, -R2.reuse ;  /* 0x000000010606b824 */ /* 0x100fe200078e0a02 */
[----:B------:R-:W-:Y:S01]  /*1ec0*/  ISETP.GT.U32.AND P2, PT, R2, R9, PT ;  /* 0x000000090200720c */ /* 0x000fe20003f44070 */
[----:B------:R-:W-:Y:S01]  /*1ed0*/  @!P6 IMAD.IADD R7, R7, 0x1, -R2 ;  /* 0x000000010707e824 */ /* 0x000fe200078e0a02 */
[----:B------:R-:W-:Y:S01]  /*1ee0*/  LOP3.LUT R99, R242, 0xc4, RZ, 0xfc, !PT ;  /* 0x000000c4f2637812 */ /* 0x000fe200078efcff */
[----:B------:R-:W-:Y:S01]  /*1ef0*/  IMAD.HI.U32 R5, R3, R16, RZ ;  /* 0x0000001003057227 */ /* 0x000fe200078e00ff */
[C---:B------:R-:W-:Y:S01]  /*1f00*/  ISETP.GT.U32.AND P3, PT, R2.reuse, R6, PT ;  /* 0x000000060200720c */ /* 0x040fe20003f64070 */
[----:B------:R-:W-:Y:S01]  /*1f10*/  STL [R1+0x31c8], R246 ;  /* 0x0031c8f601007387 */ /* 0x000fe20000100800 */
[----:B------:R-:W-:Y:S01]  /*1f20*/  ISETP.GT.U32.AND P6, PT, R2, R7, PT ;  /* 0x000000070200720c */ /* 0x000fe20003fc4070 */
[----:B------:R-:W-:Y:S01]  /*1f30*/  IMAD.MOV R5, RZ, RZ, -R5 ;  /* 0x000000ffff057224 */ /* 0x000fe200078e0a05 */
[----:B------:R-:W-:Y:S01]  /*1f40*/  LOP3.LUT R100, R242, 0xc6, RZ, 0xfc, !PT ;  /* 0x000000c6f2647812 */ /* 0x000fe200078efcff */
[C---:B------:R-:W-:Y:S01]  /*1f50*/  IMAD R15, R2.reuse, R15, R17 ;  /* 0x0000000f020f7224 */ /* 0x040fe200078e0211 */
[----:B------:R-:W-:Y:S01]  /*1f60*/  IABS R17, R25 ;  /* 0x0000001900117213 */ /* 0x000fe20000000000 */
[----:B------:R-:W-:Y:S01]  /*1f70*/  IMAD R8, R2, R5, R16 ;  /* 0x0000000502087224 */ /* 0x000fe200078e0210 */
[----:B------:R-:W-:Y:S01]  /*1f80*/  LOP3.LUT R101, R242, 0xc8, RZ, 0xfc, !PT ;  /* 0x000000c8f2657812 */ /* 0x000fe200078efcff */
[--C-:B------:R-:W-:Y:S01]  /*1f90*/  @!P2 IMAD.IADD R9, R9, 0x1, -R2.reuse ;  /* 0x000000010909a824 */ /* 0x100fe200078e0a02 */
[----:B------:R-:W-:Y:S01]  /*1fa0*/  ISETP.GE.AND P2, PT, R19, RZ, PT ;  /* 0x000000ff1300720c */ /* 0x000fe20003f46270 */
[----:B------:R-:W-:Y:S01]  /*1fb0*/  IMAD.HI.U32 R5, R3, R17, RZ ;  /* 0x0000001103057227 */ /* 0x000fe200078e00ff */
[----:B------:R-:W-:Y:S01]  /*1fc0*/  IABS R19, R26 ;  /* 0x0000001a00137213 */ /* 0x000fe20000000000 */
[----:B------:R-:W-:Y:S01]  /*1fd0*/  STL [R1+0x31cc], R247 ;  /* 0x0031ccf701007387 */ /* 0x000fe20000100800 */
[----:B------:R-:W-:Y:S01]  /*1fe0*/  IABS R95, R101 ;  /* 0x00000065005f7213 */ /* 0x000fe20000000000 */
[----:B------:R-:W-:Y:S01]  /*1ff0*/  @!P3 IMAD.IADD R6, R6, 0x1, -R2 ;  /* 0x000000010606b824 */ /* 0x000fe200078e0a02 */
[----:B------:R-:W-:Y:S01]  /*2000*/  ISETP.GT.U32.AND P3, PT, R2, R8, PT ;  /* 0x000000080200720c */ /* 0x000fe20003f64070 */
[----:B------:R-:W-:Y:S01]  /*2010*/  @!P5 IMAD.MOV R4, RZ, RZ, -R4 ;  /* 0x000000ffff04d224 */ /* 0x000fe200078e0a04 */
[----:B------:R-:W-:Y:S01]  /*2020*/  ISETP.GE.AND P5, PT, R18, RZ, PT ;  /* 0x000000ff1200720c */ /* 0x000fe20003fa6270 */
[----:B------:R-:W-:Y:S01]  /*2030*/  @!P6 IMAD.IADD R7, R7, 0x1, -R2 ;  /* 0x000000010707e824 */ /* 0x000fe200078e0a02 */
[----:B------:R-:W-:Y:S01]  /*2040*/  ISETP.GT.U32.AND P6, PT, R2, R15, PT ;  /* 0x0000000f0200720c */ /* 0x000fe20003fc4070 */
[----:B------:R-:W-:Y:S01]  /*2050*/  IMAD.MOV R18, RZ, RZ, -R5 ;  /* 0x000000ffff127224 */ /* 0x000fe200078e0a05 */
[C---:B------:R-:W-:Y:S01]  /*2060*/  LOP3.LUT R102, R242.reuse, 0xca, RZ, 0xfc, !PT ;  /* 0x000000caf2667812 */ /* 0x040fe200078efcff */
[C---:B------:R-:W-:Y:S01]  /*2070*/  IMAD.HI.U32 R5, R3.reuse, R19, RZ ;  /* 0x0000001303057227 */ /* 0x040fe200078e00ff */
[C---:B------:R-:W-:Y:S01]  /*2080*/  LOP3.LUT R103, R242.reuse, 0xcc, RZ, 0xfc, !PT ;  /* 0x000000ccf2677812 */ /* 0x040fe200078efcff */
[----:B------:R-:W-:Y:S01]  /*2090*/  STL [R1+0x31d0], R245 ;  /* 0x0031d0f501007387 */ /* 0x000fe20000100800 */
[C---:B------:R-:W-:Y:S01]  /*20a0*/  LOP3.LUT R107, R242.reuse, 0xd8, RZ, 0xfc, !PT ;  /* 0x000000d8f26b7812 */ /* 0x040fe200078efcff */
[----:B------:R-:W-:Y:S01]  /*20b0*/  IMAD.HI.U32 R16, R3, R21, RZ ;  /* 0x0000001503107227 */ /* 0x000fe200078e00ff */
[C---:B------:R-:W-:Y:S01]  /*20c0*/  LOP3.LUT R108, R242.reuse, 0xda, RZ, 0xfc, !PT ;  /* 0x000000daf26c7812 */ /* 0x040fe200078efcff */
[----:B------:R-:W-:Y:S01]  /*20d0*/  STL [R1+0x31d4], R0 ;  /* 0x0031d40001007387 */ /* 0x000fe20000100800 */
[----:B------:R-:W-:Y:S01]  /*20e0*/  LOP3.LUT R109, R242, 0xdc, RZ, 0xfc, !PT ;  /* 0x000000dcf26d7812 */ /* 0x000fe200078efcff */
[----:B------:R-:W-:Y:S01]  /*20f0*/  IMAD R17, R2, R18, R17 ;  /* 0x0000001202117224 */ /* 0x000fe200078e0211 */
[----:B------:R-:W-:Y:S01]  /*2100*/  IABS R104, R108 ;  /* 0x0000006c00687213 */ /* 0x000fe20000000000 */
[----:B------:R-:W-:Y:S01]  /*2110*/  IMAD.MOV R20, RZ, RZ, -R5 ;  /* 0x000000ffff147224 */ /* 0x000fe200078e0a05 */
[C---:B------:R-:W-:Y:S01]  /*2120*/  LOP3.LUT R110, R242.reuse, 0xde, RZ, 0xfc, !PT ;  /* 0x000000def26e7812 */ /* 0x040fe200078efcff */
[----:B------:R-:W-:Y:S01]  /*2130*/  IMAD.MOV R22, RZ, RZ, -R16 ;  /* 0x000000ffff167224 */ /* 0x000fe200078e0a10 */
[----:B------:R-:W-:Y:S01]  /*2140*/  LOP3.LUT R111, R242, 0xe0, RZ, 0xfc, !PT ;  /* 0x000000e0f26f7812 */ /* 0x000fe200078efcff */
[--C-:B------:R-:W-:Y:S01]  /*2150*/  @!P3 IMAD.IADD R8, R8, 0x1, -R2.reuse ;  /* 0x000000010808b824 */ /* 0x100fe200078e0a02 */
[C---:B------:R-:W-:Y:S01]  /*2160*/  ISETP.GT.U32.AND P3, PT, R2.reuse, R17, PT ;  /* 0x000000110200720c */ /* 0x040fe20003f64070 */
[C---:B------:R-:W-:Y:S01]  /*2170*/  IMAD R16, R2.reuse, R20, R19 ;  /* 0x0000001402107224 */ /* 0x040fe200078e0213 */
[----:B------:R-:W-:Y:S01]  /*2180*/  IABS R105, R110 ;  /* 0x0000006e00697213 */ /* 0x000fe20000000000 */
[--C-:B------:R-:W-:Y:S01]  /*2190*/  @!P6 IMAD.IADD R15, R15, 0x1, -R2.reuse ;  /* 0x000000010f0fe824 */ /* 0x100fe200078e0a02 */
[----:B------:R-:W-:Y:S01]  /*21a0*/  IABS R106, R111 ;  /* 0x0000006f006a7213 */ /* 0x000fe20000000000 */
[----:B------:R-:W-:Y:S01]  /*21b0*/  IMAD.HI.U32 R5, R3, R24, RZ ;  /* 0x0000001803057227 */ /* 0x000fe200078e00ff */
[----:B------:R-:W-:Y:S01]  /*21c0*/  ISETP.GT.U32.AND P6, PT, R2, R16, PT ;  /* 0x000000100200720c */ /* 0x000fe20003fc4070 */
[----:B------:R1:W-:Y:S01]  /*21d0*/  STL [R1+0x31f4], R4 ;  /* 0x0031f40401007387 */ /* 0x0003e20000100800 */
[C---:B------:R-:W-:Y:S01]  /*21e0*/  LOP3.LUT R112, R242.reuse, 0xe2, RZ, 0xfc, !PT ;  /* 0x000000e2f2707812 */ /* 0x040fe200078efcff */
[----:B------:R-:W-:Y:S01]  /*21f0*/  IMAD.MOV R5, RZ, RZ, -R5 ;  /* 0x000000ffff057224 */ /* 0x000fe200078e0a05 */
[----:B------:R-:W-:Y:S01]  /*2200*/  LOP3.LUT R113, R242, 0xe4, RZ, 0xfc, !PT ;  /* 0x000000e4f2717812 */ /* 0x000fe200078efcff */
[C---:B------:R-:W-:Y:S01]  /*2210*/  IMAD R19, R2.reuse, R22, R21 ;  /* 0x0000001602137224 */ /* 0x040fe200078e0215 */
[----:B------:R-:W-:Y:S01]  /*2220*/  IABS R22, R30 ;  /* 0x0000001e00167213 */ /* 0x000fe20000000000 */
[----:B------:R-:W-:Y:S01]  /*2230*/  @!P3 IMAD.IADD R17, R17, 0x1, -R2 ;  /* 0x000000011111b824 */ /* 0x000fe200078e0a02 */
[C---:B------:R-:W-:Y:S01]  /*2240*/  ISETP.GT.U32.AND P3, PT, R2.reuse, R8, PT ;  /* 0x000000080200720c */ /* 0x040fe20003f64070 */
[----:B------:R-:W-:Y:S01]  /*2250*/  IMAD R21, R2, R5, R24 ;  /* 0x0000000502157224 */ /* 0x000fe200078e0218 */
[C---:B------:R-:W-:Y:S01]  /*2260*/  LOP3.LUT R114, R242.reuse, 0xe6, RZ, 0xfc, !PT ;  /* 0x000000e6f2727812 */ /* 0x040fe200078efcff */
[----:B------:R-:W-:Y:S01]  /*2270*/  IMAD.MOV.U32 R5, RZ, RZ, R9 ;  /* 0x000000ffff057224 */ /* 0x000fe200078e0009 */
[----:B------:R-:W-:Y:S01]  /*2280*/  LOP3.LUT R115, R242, 0xe8, RZ, 0xfc, !PT ;  /* 0x000000e8f2737812 */ /* 0x000fe200078efcff */
[----:B------:R-:W-:Y:S01]  /*2290*/  @!P6 IMAD.IADD R16, R16, 0x1, -R2 ;  /* 0x000000011010e824 */ /* 0x000fe200078e0a02 */
[C---:B------:R-:W-:Y:S01]  /*22a0*/  ISETP.GT.U32.AND P6, PT, R2.reuse, R17, PT ;  /* 0x000000110200720c */ /* 0x040fe20003fc4070 */
[----:B------:R-:W-:Y:S01]  /*22b0*/  @!P1 IMAD.MOV R5, RZ, RZ, -R5 ;  /* 0x000000ffff059224 */ /* 0x000fe200078e0a05 */
[C---:B------:R-:W-:Y:S01]  /*22c0*/  ISETP.GT.U32.AND P1, PT, R2.reuse, R15, PT ;  /* 0x0000000f0200720c */ /* 0x040fe20003f24070 */
[----:B------:R-:W-:Y:S01]  /*22d0*/  @!P0 IMAD.MOV R7, RZ, RZ, -R7 ;  /* 0x000000ffff078224 */ /* 0x000fe200078e0a07 */
[----:B------:R-:W-:Y:S01]  /*22e0*/  ISETP.GT.U32.AND P0, PT, R2, R19, PT ;  /* 0x000000130200720c */ /* 0x000fe20003f04070 */
[----:B------:R-:W-:Y:S01]  /*22f0*/  IMAD.HI.U32 R18, R3, R23, RZ ;  /* 0x0000001703127227 */ /* 0x000fe200078e00ff */
[C---:B------:R-:W-:Y:S01]  /*2300*/  LOP3.LUT R116, R242.reuse, 0xea, RZ, 0xfc, !PT ;  /* 0x000000eaf2747812 */ /* 0x040fe200078efcff */
[----:B------:R-:W-:Y:S01]  /*2310*/  STL [R1+0x31f8], R5 ;  /* 0x0031f80501007387 */ /* 0x000fe20000100800 */
[----:B------:R-:W-:Y:S01]  /*2320*/  LOP3.LUT R117, R242, 0xec, RZ, 0xfc, !PT ;  /* 0x000000ecf2757812 */ /* 0x000fe200078efcff */
[----:B------:R-:W-:Y:S01]  /*2330*/  @!P4 IMAD.MOV R6, RZ, RZ, -R6 ;  /* 0x000000ffff06c224 */ /* 0x000fe200078e0a06 */
[----:B------:R-:W-:Y:S01]  /*2340*/  ISETP.GT.U32.AND P4, PT, R2, R16, PT ;  /* 0x000000100200720c */ /* 0x000fe20003f84070 */
[----:B------:R-:W-:Y:S01]  /*2350*/  IMAD.MOV R18, RZ, RZ, -R18 ;  /* 0x000000ffff127224 */ /* 0x000fe200078e0a12 */
[----:B------:R-:W-:Y:S01]  /*2360*/  LOP3.LUT R119, R242, 0xf4, RZ, 0xfc, !PT ;  /* 0x000000f4f2777812 */ /* 0x000fe200078efcff */
[--C-:B------:R-:W-:Y:S01]  /*2370*/  @!P6 IMAD.IADD R17, R17, 0x1, -R2.reuse ;  /* 0x000000011111e824 */ /* 0x100fe200078e0a02 */
[C---:B------:R-:W-:Y:S01]  /*2380*/  ISETP.GT.U32.AND P6, PT, R2.reuse, R21, PT ;  /* 0x000000150200720c */ /* 0x040fe20003fc4070 */
[----:B------:R-:W-:Y:S01]  /*2390*/  IMAD R18, R2, R18, R23 ;  /* 0x0000001202127224 */ /* 0x000fe200078e0217 */
[----:B------:R-:W-:Y:S01]  /*23a0*/  IABS R23, R31 ;  /* 0x0000001f00177213 */ /* 0x000fe20000000000 */
[--C-:B------:R-:W-:Y:S01]  /*23b0*/  @!P3 IMAD.IADD R8, R8, 0x1, -R2.reuse ;  /* 0x000000010808b824 */ /* 0x100fe200078e0a02 */
[----:B------:R-:W-:Y:S01]  /*23c0*/  LOP3.LUT R120, R242, 0xf6, RZ, 0xfc, !PT ;  /* 0x000000f6f2787812 */ /* 0x000fe200078efcff */
[--C-:B------:R-:W-:Y:S01]  /*23d0*/  @!P1 IMAD.IADD R15, R15, 0x1, -R2.reuse ;  /* 0x000000010f0f9824 */ /* 0x100fe200078e0a02 */
[----:B------:R-:W-:Y:S01]  /*23e0*/  ISETP.GE.AND P1, PT, R25, RZ, PT ;  /* 0x000000ff1900720c */ /* 0x000fe20003f26270 */
[----:B------:R-:W-:Y:S01]  /*23f0*/  IMAD.HI.U32 R9, R3, R22, RZ ;  /* 0x0000001603097227 */ /* 0x000fe200078e00ff */
[----:B------:R-:W-:Y:S01]  /*2400*/  ISETP.GT.U32.AND P3, PT, R2, R18, PT ;  /* 0x000000120200720c */ /* 0x000fe20003f64070 */
[----:B------:R2:W-:Y:S01]  /*2410*/  STL [R1+0x31fc], R6 ;  /* 0x0031fc0601007387 */ /* 0x0005e20000100800 */
[----:B------:R-:W-:Y:S01]  /*2420*/  IABS R118, R120 ;  /* 0x0000007800767213 */ /* 0x000fe20000000000 */
[----:B------:R-:W-:Y:S01]  /*2430*/  @!P0 IMAD.IADD R19, R19, 0x1, -R2 ;  /* 0x0000000113138824 */ /* 0x000fe200078e0a02 */
[----:B------:R-:W-:Y:S01]  /*2440*/  ISETP.GE.AND P0, PT, R27, RZ, PT ;  /* 0x000000ff1b00720c */ /* 0x000fe20003f06270 */
[----:B------:R-:W-:Y:S01]  /*2450*/  IMAD.HI.U32 R20, R3, R23, RZ ;  /* 0x0000001703147227 */ /* 0x000fe200078e00ff */
[----:B------:R-:W-:-:S02]  /*2460*/  LOP3.LUT R122, R242, 0xfc, RZ, 0xfc, !PT ;  /* 0x000000fcf27a7812 */ /* 0x000fc400078efcff */
[----:B------:R-:W-:Y:S01]  /*2470*/  LOP3.LUT R126, R242, 0x100, RZ, 0xfc, !PT ;  /* 0x00000100f27e7812 */ /* 0x000fe200078efcff */
[----:B------:R-:W-:Y:S01]  /*2480*/  @!P4 IMAD.IADD R16, R16, 0x1, -R2 ;  /* 0x000000011010c824 */ /* 0x000fe200078e0a02 */
[----:B------:R-:W-:Y:S01]  /*2490*/  ISETP.GE.AND P4, PT, R26, RZ, PT ;  /* 0x000000ff1a00720c */ /* 0x000fe20003f86270 */
[----:B------:R-:W-:Y:S01]  /*24a0*/  IMAD.MOV R9, RZ, RZ, -R9 ;  /* 0x000000ffff097224 */ /* 0x000fe200078e0a09 */
[----:B------:R-:W-:Y:S01]  /*24b0*/  IABS R121, R122 ;  /* 0x0000007a00797213 */ /* 0x000fe20000000000 */
[----:B------:R-:W-:Y:S01]  /*24c0*/  @!P5 IMAD.MOV R8, RZ, RZ, -R8 ;  /* 0x000000ffff08d224 */ /* 0x000fe200078e0a08 */
[----:B------:R-:W-:Y:S01]  /*24d0*/  ISETP.GT.U32.AND P5, PT, R2, R19, PT ;  /* 0x000000130200720c */ /* 0x000fe20003fa4070 */
[----:B------:R-:W-:Y:S01]  /*24e0*/  IMAD.MOV R24, RZ, RZ, -R20 ;  /* 0x000000ffff187224 */ /* 0x000fe200078e0a14 */
[----:B------:R-:W-:Y:S01]  /*24f0*/  LOP3.LUT R129, R242, 0x104, RZ, 0xfc, !PT ;  /* 0x00000104f2817812 */ /* 0x000fe200078efcff */
[----:B------:R-:W-:Y:S01]  /*2500*/  @!P6 IMAD.IADD R21, R21, 0x1, -R2 ;  /* 0x000000011515e824 */ /* 0x000fe200078e0a02 */
[----:B------:R-:W-:Y:S01]  /*2510*/  IABS R123, R126 ;  /* 0x0000007e007b7213 */ /* 0x000fe20000000000 */
[----:B------:R-:W-:Y:S01]  /*2520*/  IMAD R20, R2, R9, R22 ;  /* 0x0000000902147224 */ /* 0x000fe200078e0216 */
[----:B------:R-:W-:Y:S01]  /*2530*/  LOP3.LUT R127, R242, 0x102, RZ, 0xfc, !PT ;  /* 0x00000102f27f7812 */ /* 0x000fe200078efcff */
[----:B------:R-:W-:Y:S01]  /*2540*/  IMAD.MOV.U32 R9, RZ, RZ, R15 ;  /* 0x000000ffff097224 */ /* 0x000fe200078e000f */
[C---:B------:R-:W-:Y:S01]  /*2550*/  ISETP.GT.U32.AND P6, PT, R2.reuse, R21, PT ;  /* 0x000000150200720c */ /* 0x040fe20003fc4070 */
[----:B------:R-:W-:Y:S01]  /*2560*/  IMAD R23, R2, R24, R23 ;  /* 0x0000001802177224 */ /* 0x000fe200078e0217 */
[----:B------:R-:W-:Y:S01]  /*2570*/  LOP3.LUT R24, R242, 0x3c, RZ, 0xfc, !PT ;  /* 0x0000003cf2187812 */ /* 0x000fe200078efcff */
[----:B------:R-:W-:Y:S01]  /*2580*/  IMAD.MOV.U32 R15, RZ, RZ, R17 ;  /* 0x000000ffff0f7224 */ /* 0x000fe200078e0011 */
[----:B------:R-:W-:Y:S01]  /*2590*/  IABS R125, R129 ;  /* 0x00000081007d7213 */ /* 0x000fe20000000000 */
[----:B------:R-:W-:Y:S01]  /*25a0*/  @!P3 IMAD.IADD R18, R18, 0x1, -R2 ;  /* 0x000000011212b824 */ /* 0x000fe200078e0a02 */
[----:B------:R-:W-:Y:S01]  /*25b0*/  IABS R25, R24 ;  /* 0x0000001800197213 */ /* 0x000fe20000000000 */
[----:B------:R-:W-:Y:S01]  /*25c0*/  @!P1 IMAD.MOV R15, RZ, RZ, -R15 ;  /* 0x000000ffff0f9224 */ /* 0x000fe200078e0a0f */
[C---:B------:R-:W-:Y:S01]  /*25d0*/  ISETP.GT.U32.AND P1, PT, R2.reuse, R20, PT ;  /* 0x000000140200720c */ /* 0x040fe20003f24070 */
[----:B------:R-:W-:Y:S01]  /*25e0*/  @!P4 IMAD.MOV R16, RZ, RZ, -R16 ;  /* 0x000000ffff10c224 */ /* 0x000fe200078e0a10 */
[----:B------:R-:W-:Y:S01]  /*25f0*/  ISETP.GE.AND P4, PT, R29, RZ, PT ;  /* 0x000000ff1d00720c */ /* 0x000fe20003f86270 */
[----:B------:R-:W-:Y:S01]  /*2600*/  @!P5 IMAD.IADD R19, R19, 0x1, -R2 ;  /* 0x000000011313d824 */ /* 0x000fe200078e0a02 */
[----:B------:R-:W-:Y:S01]  /*2610*/  ISETP.GT.U32.AND P5, PT, R2, R23, PT ;  /* 0x000000170200720c */ /* 0x000fe20003fa4070 */
[----:B------:R-:W-:Y:S01]  /*2620*/  IMAD.HI.U32 R22, R3, R25, RZ ;  /* 0x0000001903167227 */ /* 0x000fe200078e00ff */
[----:B------:R-:W-:-:S02]  /*2630*/  ISETP.GE.AND P3, PT, R28, RZ, PT ;  /* 0x000000ff1c00720c */ /* 0x000fc40003f66270 */
[----:B------:R-:W-:Y:S01]  /*2640*/  LOP3.LUT R28, R242, 0x3e, RZ, 0xfc, !PT ;  /* 0x0000003ef21c7812 */ /* 0x000fe200078efcff */
[----:B------:R-:W-:Y:S01]  /*2650*/  @!P2 IMAD.MOV R9, RZ, RZ, -R9 ;  /* 0x000000ffff09a224 */ /* 0x000fe200078e0a09 */
[----:B------:R-:W-:Y:S01]  /*2660*/  ISETP.GT.U32.AND P2, PT, R2, R18, PT ;  /* 0x000000120200720c */ /* 0x000fe20003f44070 */
[----:B------:R-:W-:Y:S01]  /*2670*/  @!P6 IMAD.IADD R21, R21, 0x1, -R2 ;  /* 0x000000011515e824 */ /* 0x000fe200078e0a02 */
[----:B------:R-:W-:Y:S01]  /*2680*/  IABS R26, R28 ;  /* 0x0000001c001a7213 */ /* 0x000fe20000000000 */
[----:B------:R-:W-:Y:S01]  /*2690*/  IMAD.MOV R22, RZ, RZ, -R22 ;  /* 0x000000ffff167224 */ /* 0x000fe200078e0a16 */
[----:B------:R-:W-:Y:S01]  /*26a0*/  ISETP.GE.AND P6, PT, R31, RZ, PT ;  /* 0x000000ff1f00720c */ /* 0x000fe20003fc6270 */
[----:B------:R-:W-:Y:S01]  /*26b0*/  IMAD.MOV.U32 R17, RZ, RZ, R19 ;  /* 0x000000ffff117224 */ /* 0x000fe200078e0013 */
[----:B------:R-:W-:Y:S01]  /*26c0*/  LOP3.LUT R31, R242, 0x44, RZ, 0xfc, !PT ;  /* 0x00000044f21f7812 */ /* 0x000fe200078efcff */
[--C-:B------:R-:W-:Y:S01]  /*26d0*/  @!P1 IMAD.IADD R20, R20, 0x1, -R2.reuse ;  /* 0x0000000114149824 */ /* 0x100fe200078e0a02 */
[----:B------:R-:W-:Y:S01]  /*26e0*/  ISETP.GE.AND P1, PT, R24, RZ, PT ;  /* 0x000000ff1800720c */ /* 0x000fe20003f26270 */
[----:B------:R-:W-:Y:S01]  /*26f0*/  IMAD R22, R2, R22, R25 ;  /* 0x0000001602167224 */ /* 0x000fe200078e0219 */
[----:B------:R-:W-:Y:S01]  /*2700*/  IABS R124, R127 ;  /* 0x0000007f007c7213 */ /* 0x000fe20000000000 */
[----:B------:R-:W-:Y:S01]  /*2710*/  IMAD.MOV.U32 R19, RZ, RZ, R21 ;  /* 0x000000ffff137224 */ /* 0x000fe200078e0015 */
[C---:B------:R-:W-:Y:S01]  /*2720*/  LOP3.LUT R21, R242.reuse, 0x40, RZ, 0xfc, !PT ;  /* 0x00000040f2157812 */ /* 0x040fe200078efcff */
[--C-:B------:R-:W-:Y:S01]  /*2730*/  @!P5 IMAD.IADD R23, R23, 0x1, -R2.reuse ;  /* 0x000000011717d824 */ /* 0x100fe200078e0a02 */
[----:B------:R-:W-:Y:S01]  /*2740*/  LOP3.LUT R130, R242, 0x108, RZ, 0xfc, !PT ;  /* 0x00000108f2827812 */ /* 0x000fe200078efcff */
[----:B------:R-:W-:Y:S01]  /*2750*/  @!P0 IMAD.MOV R17, RZ, RZ, -R17 ;  /* 0x000000ffff118224 */ /* 0x000fe200078e0a11 */
[C---:B------:R-:W-:Y:S01]  /*2760*/  ISETP.GT.U32.AND P0, PT, R2.reuse, R20, PT ;  /* 0x000000140200720c */ /* 0x040fe20003f04070 */
[----:B------:R-:W-:Y:S01]  /*2770*/  @!P4 IMAD.MOV R19, RZ, RZ, -R19 ;  /* 0x000000ffff13c224 */ /* 0x000fe200078e0a13 */
[----:B------:R-:W-:Y:S01]  /*2780*/  ISETP.GT.U32.AND P4, PT, R2, R22, PT ;  /* 0x000000160200720c */ /* 0x000fe20003f84070 */
[----:B------:R-:W-:Y:S01]  /*2790*/  @!P2 IMAD.IADD R18, R18, 0x1, -R2 ;  /* 0x000000011212a824 */ /* 0x000fe200078e0a02 */
[----:B------:R-:W-:Y:S01]  /*27a0*/  ISETP.GE.AND P2, PT, R30, RZ, PT ;  /* 0x000000ff1e00720c */ /* 0x000fe20003f46270 */
[----:B------:R-:W-:Y:S01]  /*27b0*/  IMAD.HI.U32 R24, R3, R26, RZ ;  /* 0x0000001a03187227 */ /* 0x000fe200078e00ff */
[----:B------:R-:W-:-:S02]  /*27c0*/  ISETP.GT.U32.AND P5, PT, R2, R23, PT ;  /* 0x000000170200720c */ /* 0x000fc40003fa4070 */
[----:B------:R-:W-:Y:S01]  /*27d0*/  IABS R30, R31 ;  /* 0x0000001f001e7213 */ /* 0x000fe20000000000 */
[----:B------:R-:W-:Y:S01]  /*27e0*/  IMAD.MOV R27, RZ, RZ, -R24 ;  /* 0x000000ffff1b7224 */ /* 0x000fe200078e0a18 */
[----:B------:R-:W-:Y:S01]  /*27f0*/  LOP3.LUT R24, R242, 0x42, RZ, 0xfc, !PT ;  /* 0x00000042f2187812 */ /* 0x000fe200078efcff */
[----:B------:R-:W-:Y:S01]  /*2800*/  @!P3 IMAD.MOV R18, RZ, RZ, -R18 ;  /* 0x000000ffff12b224 */ /* 0x000fe200078e0a12 */
[----:B------:R-:W-:Y:S01]  /*2810*/  ISETP.GE.AND P3, PT, R28, RZ, PT ;  /* 0x000000ff1c00720c */ /* 0x000fe20003f66270 */
[----:B------:R-:W-:Y:S01]  /*2820*/  IMAD R25, R2, R27, R26 ;  /* 0x0000001b02197224 */ /* 0x000fe200078e021a */
[----:B------:R-:W-:Y:S01]  /*2830*/  IABS R28, R21 ;  /* 0x00000015001c7213 */ /* 0x000fe20000000000 */
[--C-:B------:R-:W-:Y:S01]  /*2840*/  @!P0 IMAD.IADD R20, R20, 0x1, -R2.reuse ;  /* 0x0000000114148824 */ /* 0x100fe200078e0a02 */
[----:B------:R-:W-:Y:S01]  /*2850*/  IABS R29, R24 ;  /* 0x00000018001d7213 */ /* 0x000fe20000000000 */
[--C-:B------:R-:W-:Y:S01]  /*2860*/  @!P4 IMAD.IADD R22, R22, 0x1, -R2.reuse ;  /* 0x000000011616c824 */ /* 0x100fe200078e0a02 */
[----:B------:R-:W-:Y:S01]  /*2870*/  ISETP.GE.AND P0, PT, R21, RZ, PT ;  /* 0x000000ff1500720c */ /* 0x000fe20003f06270 */
[----:B------:R-:W-:Y:S01]  /*2880*/  @!P5 IMAD.IADD R23, R23, 0x1, -R2 ;  /* 0x000000011717d824 */ /* 0x000fe200078e0a02 */
[----:B------:R-:W-:Y:S01]  /*2890*/  ISETP.GT.U32.AND P5, PT, R2, R25, PT ;  /* 0x000000190200720c */ /* 0x000fe20003fa4070 */
[----:B------:R-:W-:Y:S01]  /*28a0*/  @!P2 IMAD.MOV R20, RZ, RZ, -R20 ;  /* 0x000000ffff14a224 */ /* 0x000fe200078e0a14 */
[----:B------:R-:W-:Y:S01]  /*28b0*/  ISETP.GE.AND P2, PT, R24, RZ, PT ;  /* 0x000000ff1800720c */ /* 0x000fe20003f46270 */
[----:B------:R-:W-:Y:S01]  /*28c0*/  IMAD.HI.U32 R24, R3, R28, RZ ;  /* 0x0000001c03187227 */ /* 0x000fe200078e00ff */
[----:B------:R-:W-:-:S02]  /*28d0*/  ISETP.GT.U32.AND P4, PT, R2, R22, PT ;  /* 0x000000160200720c */ /* 0x000fc40003f84070 */
[C---:B------:R-:W-:Y:S01]  /*28e0*/  LOP3.LUT R131, R242.reuse, 0x10a, RZ, 0xfc, !PT ;  /* 0x0000010af2837812 */ /* 0x040fe200078efcff */
[----:B------:R-:W-:Y:S01]  /*28f0*/  IMAD.MOV.U32 R21, RZ, RZ, R23 ;  /* 0x000000ffff157224 */ /* 0x000fe200078e0017 */
[C---:B------:R-:W-:Y:S01]  /*2900*/  LOP3.LUT R133, R242.reuse, 0x110, RZ, 0xfc, !PT ;  /* 0x00000110f2857812 */ /* 0x040fe200078efcff */
[----:B------:R-:W-:Y:S01]  /*2910*/  IMAD.MOV R23, RZ, RZ, -R24 ;  /* 0x000000ffff177224 */ /* 0x000fe200078e0a18 */
[----:B------:R-:W-:Y:S01]  /*2920*/  IABS R128, R131 ;  /* 0x0000008300807213 */ /* 0x000fe20000000000 */
[----:B------:R-:W-:Y:S01]  /*2930*/  IMAD.HI.U32 R26, R3, R29, RZ ;  /* 0x0000001d031a7227 */ /* 0x000fe200078e00ff */
[C---:B------:R-:W-:Y:S02]  /*2940*/  LOP3.LUT R134, R242.reuse, 0x112, RZ, 0xfc, !PT ;  /* 0x00000112f2867812 */ /* 0x040fe400078efcff */
[----:B------:R-:W-:Y:S01]  /*2950*/  LOP3.LUT R140, R242, 0x114, RZ, 0xfc, !PT ;  /* 0x00000114f28c7812 */ /* 0x000fe200078efcff */
[----:B------:R-:W-:Y:S01]  /*2960*/  IMAD R24, R2, R23, R28 ;  /* 0x0000001702187224 */ /* 0x000fe200078e021c */
[----:B------:R-:W-:Y:S01]  /*2970*/  IABS R132, R134 ;  /* 0x0000008600847213 */ /* 0x000fe20000000000 */
[--C-:B------:R-:W-:Y:S01]  /*2980*/  @!P5 IMAD.IADD R25, R25, 0x1, -R2.reuse ;  /* 0x000000011919d824 */ /* 0x100fe200078e0a02 */
[----:B------:R-:W-:Y:S01]  /*2990*/  LOP3.LUT R141, R242, 0x116, RZ, 0xfc, !PT ;  /* 0x00000116f28d7812 */ /* 0x000fe200078efcff */
[----:B------:R-:W-:Y:S01]  /*29a0*/  @!P4 IMAD.IADD R22, R22, 0x1, -R2 ;  /* 0x000000011616c824 */ /* 0x000fe200078e0a02 */
[C---:B------:R-:W-:Y:S01]  /*29b0*/  ISETP.GT.U32.AND P4, PT, R2.reuse, R24, PT ;  /* 0x000000180200720c */ /* 0x040fe20003f84070 */
[----:B------:R-:W-:Y:S01]  /*29c0*/  IMAD.HI.U32 R27, R3, R30, RZ ;  /* 0x0000001e031b7227 */ /* 0x000fe200078e00ff */
[----:B------:R-:W-:-:S02]  /*29d0*/  ISETP.GT.U32.AND P5, PT, R2, R25, PT ;  /* 0x000000190200720c */ /* 0x000fc40003fa4070 */
[----:B------:R-:W-:Y:S01]  /*29e0*/  IABS R135, R141 ;  /* 0x0000008d00877213 */ /* 0x000fe20000000000 */
[----:B------:R-:W-:Y:S01]  /*29f0*/  IMAD.MOV R26, RZ, RZ, -R26 ;  /* 0x000000ffff1a7224 */ /* 0x000fe200078e0a1a */
[C---:B------:R-:W-:Y:S01]  /*2a00*/  LOP3.LUT R144, R242.reuse, 0x11c, RZ, 0xfc, !PT ;  /* 0x0000011cf2907812 */ /* 0x040fe200078efcff */
[----:B------:R-:W-:Y:S01]  /*2a10*/  IMAD.MOV R23, RZ, RZ, -R27 ;  /* 0x000000ffff177224 */ /* 0x000fe200078e0a1b */
[----:B------:R-:W-:Y:S01]  /*2a20*/  LOP3.LUT R143, R242, 0x11a, RZ, 0xfc, !PT ;  /* 0x0000011af28f7812 */ /* 0x000fe200078efcff */
[C---:B------:R-:W-:Y:S01]  /*2a30*/  IMAD R27, R2.reuse, R26, R29 ;  /* 0x0000001a021b7224 */ /* 0x040fe200078e021d */
[----:B------:R-:W-:Y:S01]  /*2a40*/  IABS R29, R33 ;  /* 0x00000021001d7213 */ /* 0x000fe20000000000 */
[----:B------:R-:W-:Y:S01]  /*2a50*/  IMAD R26, R2, R23, R30 ;  /* 0x00000017021a7224 */ /* 0x000fe200078e021e */
[----:B------:R-:W-:Y:S01]  /*2a60*/  IABS R139, R144 ;  /* 0x00000090008b7213 */ /* 0x000fe20000000000 */
[----:B------:R-:W-:Y:S01]  /*2a70*/  @!P4 IMAD.IADD R24, R24, 0x1, -R2 ;  /* 0x000000011818c824 */ /* 0x000fe200078e0a02 */
[----:B------:R-:W-:Y:S01]  /*2a80*/  LOP3.LUT R142, R242, 0x118, RZ, 0xfc, !PT ;  /* 0x00000118f28e7812 */ /* 0x000fe200078efcff */
[----:B------:R-:W-:Y:S01]  /*2a90*/  @!P1 IMAD.MOV R22, RZ, RZ, -R22 ;  /* 0x000000ffff169224 */ /* 0x000fe200078e0a16 */
[C---:B------:R-:W-:Y:S01]  /*2aa0*/  ISETP.GT.U32.AND P1, PT, R2.reuse, R26, PT ;  /* 0x0000001a0200720c */ /* 0x040fe20003f24070 */
[----:B------:R-:W-:Y:S01]  /*2ab0*/  @!P5 IMAD.IADD R25, R25, 0x1, -R2 ;  /* 0x000000011919d824 */ /* 0x000fe200078e0a02 */
[C---:B------:R-:W-:Y:S01]  /*2ac0*/  ISETP.GT.U32.AND P5, PT, R2.reuse, R27, PT ;  /* 0x0000001b0200720c */ /* 0x040fe20003fa4070 */
[----:B------:R-:W-:Y:S01]  /*2ad0*/  IMAD.HI.U32 R28, R3, R29, RZ ;  /* 0x0000001d031c7227 */ /* 0x000fe200078e00ff */
[----:B------:R-:W-:-:S02]  /*2ae0*/  ISETP.GT.U32.AND P4, PT, R2, R24, PT ;  /* 0x000000180200720c */ /* 0x000fc40003f84070 */
[----:B------:R-:W-:Y:S01]  /*2af0*/  IABS R138, R143 ;  /* 0x0000008f008a7213 */ /* 0x000fe20000000000 */
[----:B------:R-:W-:Y:S01]  /*2b00*/  IMAD.MOV R28, RZ, RZ, -R28 ;  /* 0x000000ffff1c7224 */ /* 0x000fe200078e0a1c */
[----:B------:R-:W-:Y:S01]  /*2b10*/  IABS R136, R142 ;  /* 0x0000008e00887213 */ /* 0x000fe20000000000 */
[----:B------:R-:W-:Y:S01]  /*2b20*/  @!P6 IMAD.MOV R21, RZ, RZ, -R21 ;  /* 0x000000ffff15e224 */ /* 0x000fe200078e0a15 */
[----:B------:R-:W-:Y:S01]  /*2b30*/  ISETP.GE.AND P6, PT, R31, RZ, PT ;  /* 0x000000ff1f00720c */ /* 0x000fe20003fc6270 */
[----:B------:R-:W-:Y:S01]  /*2b40*/  IMAD R29, R2, R28, R29 ;  /* 0x0000001c021d7224 */ /* 0x000fe200078e021d */
[----:B------:R-:W-:Y:S01]  /*2b50*/  IABS R31, R35 ;  /* 0x00000023001f7213 */ /* 0x000fe20000000000 */
[--C-:B------:R-:W-:Y:S01]  /*2b60*/  @!P1 IMAD.IADD R26, R26, 0x1, -R2.reuse ;  /* 0x000000011a1a9824 */ /* 0x100fe200078e0a02 */
[C---:B------:R-:W-:Y:S01]  /*2b70*/  LOP3.LUT R145, R242.reuse, 0x11e, RZ, 0xfc, !PT ;  /* 0x0000011ef2917812 */ /* 0x040fe200078efcff */
[--C-:B------:R-:W-:Y:S01]  /*2b80*/  @!P5 IMAD.IADD R27, R27, 0x1, -R2.reuse ;  /* 0x000000011b1bd824 */ /* 0x100fe200078e0a02 */
[----:B------:R-:W-:Y:S01]  /*2b90*/  LOP3.LUT R146, R242, 0x120, RZ, 0xfc, !PT ;  /* 0x00000120f2927812 */ /* 0x000fe200078efcff */
[----:B------:R-:W-:Y:S01]  /*2ba0*/  @!P4 IMAD.IADD R24, R24, 0x1, -R2 ;  /* 0x000000011818c824 */ /* 0x000fe200078e0a02 */
[C---:B------:R-:W-:Y:S01]  /*2bb0*/  ISETP.GT.U32.AND P4, PT, R2.reuse, R29, PT ;  /* 0x0000001d0200720c */ /* 0x040fe20003f84070 */
[----:B------:R-:W-:Y:S01]  /*2bc0*/  IMAD.MOV.U32 R23, RZ, RZ, R25 ;  /* 0x000000ffff177224 */ /* 0x000fe200078e0019 */
[C---:B------:R-:W-:Y:S01]  /*2bd0*/  ISETP.GT.U32.AND P1, PT, R2.reuse, R26, PT ;  /* 0x0000001a0200720c */ /* 0x040fe20003f24070 */
[----:B------:R-:W-:Y:S01]  /*2be0*/  IMAD.HI.U32 R25, R3, R31, RZ ;  /* 0x0000001f03197227 */ /* 0x000fe200078e00ff */
[----:B------:R-:W-:-:S02]  /*2bf0*/  ISETP.GT.U32.AND P5, PT, R2, R27, PT ;  /* 0x0000001b0200720c */ /* 0x000fc40003fa4070 */
[C---:B------:R-:W-:Y:S01]  /*2c00*/  LOP3.LUT R149, R242.reuse, 0x12e, RZ, 0xfc, !PT ;  /* 0x0000012ef2957812 */ /* 0x040fe200078efcff */
[----:B------:R-:W-:Y:S01]  /*2c10*/  IMAD.HI.U32 R28, R3, R32, RZ ;  /* 0x00000020031c7227 */ /* 0x000fe200078e00ff */
[C---:B------:R-:W-:Y:S02]  /*2c20*/  LOP3.LUT R150, R242.reuse, 0x130, RZ, 0xfc, !PT ;  /* 0x00000130f2967812 */ /* 0x040fe400078efcff */
[----:B------:R-:W-:Y:S01]  /*2c30*/  LOP3.LUT R151, R242, 0x132, RZ, 0xfc, !PT ;  /* 0x00000132f2977812 */ /* 0x000fe200078efcff */
[----:B------:R-:W-:Y:S01]  /*2c40*/  @!P3 IMAD.MOV R23, RZ, RZ, -R23 ;  /* 0x000000ffff17b224 */ /* 0x000fe200078e0a17 */
[----:B------:R-:W-:Y:S01]  /*2c50*/  ISETP.GE.AND P3, PT, R33, RZ, PT ;  /* 0x000000ff2100720c */ /* 0x000fe20003f66270 */
[----:B------:R-:W-:Y:S01]  /*2c60*/  IMAD.MOV R25, RZ, RZ, -R25 ;  /* 0x000000ffff197224 */ /* 0x000fe200078e0a19 */
[----:B------:R-:W-:Y:S01]  /*2c70*/  IABS R147, R150 ;  /* 0x0000009600937213 */ /* 0x000fe20000000000 */
[----:B------:R-:W-:Y:S01]  /*2c80*/  IMAD.HI.U32 R30, R3, R34, RZ ;  /* 0x00000022031e7227 */ /* 0x000fe200078e00ff */
[----:B------:R-:W-:-:S02]  /*2c90*/  IABS R148, R151 ;  /* 0x0000009700947213 */ /* 0x000fc40000000000 */
[C---:B------:R-:W-:Y:S01]  /*2ca0*/  LOP3.LUT R152, R242.reuse, 0x134, RZ, 0xfc, !PT ;  /* 0x00000134f2987812 */ /* 0x040fe200078efcff */
[----:B------:R-:W-:Y:S01]  /*2cb0*/  IMAD.MOV R33, RZ, RZ, -R28 ;  /* 0x000000ffff217224 */ /* 0x000fe200078e0a1c */
[----:B------:R-:W-:Y:S01]  /*2cc0*/  LOP3.LUT R156, R242, 0x13a, RZ, 0xfc, !PT ;  /* 0x0000013af29c7812 */ /* 0x000fe200078efcff */
[----:B------:R-:W-:Y:S01]  /*2cd0*/  IMAD R28, R2, R25, R31 ;  /* 0x00000019021c7224 */ /* 0x000fe200078e021f */
[----:B------:R-:W-:Y:S01]  /*2ce0*/  LOP3.LUT R157, R242, 0x13c, RZ, 0xfc, !PT ;  /* 0x0000013cf29d7812 */ /* 0x000fe200078efcff */
[----:B------:R-:W-:Y:S01]  /*2cf0*/  IMAD.MOV R25, RZ, RZ, -R30 ;  /* 0x000000ffff197224 */ /* 0x000fe200078e0a1e */
[----:B------:R-:W-:Y:S01]  /*2d00*/  IABS R153, R156 ;  /* 0x0000009c00997213 */ /* 0x000fe20000000000 */
[----:B------:R-:W-:Y:S01]  /*2d10*/  IMAD R31, R2, R33, R32 ;  /* 0x00000021021f7224 */ /* 0x000fe200078e0220 */
[----:B------:R-:W-:Y:S01]  /*2d20*/  LOP3.LUT R32, R242, 0x4e, RZ, 0xfc, !PT ;  /* 0x0000004ef2207812 */ /* 0x000fe200078efcff */
[----:B------:R-:W-:Y:S01]  /*2d30*/  @!P4 IMAD.IADD R29, R29, 0x1, -R2 ;  /* 0x000000011d1dc824 */ /* 0x000fe200078e0a02 */
[----:B------:R-:W-:Y:S01]  /*2d40*/  IABS R154, R157 ;  /* 0x0000009d009a7213 */ /* 0x000fe20000000000 */
[----:B------:R-:W-:Y:S01]  /*2d50*/  IMAD R30, R2, R25, R34 ;  /* 0x00000019021e7224 */ /* 0x000fe200078e0222 */
[----:B------:R-:W-:Y:S01]  /*2d60*/  IABS R33, R32 ;  /* 0x0000002000217213 */ /* 0x000fe20000000000 */
[--C-:B------:R-:W-:Y:S01]  /*2d70*/  @!P1 IMAD.IADD R26, R26, 0x1, -R2.reuse ;  /* 0x000000011a1a9824 */ /* 0x100fe200078e0a02 */
[C---:B------:R-:W-:Y:S01]  /*2d80*/  ISETP.GT.U32.AND P1, PT, R2.reuse, R31, PT ;  /* 0x0000001f0200720c */ /* 0x040fe20003f24070 */
[----:B------:R-:W-:Y:S01]  /*2d90*/  @!P5 IMAD.IADD R27, R27, 0x1, -R2 ;  /* 0x000000011b1bd824 */ /* 0x000fe200078e0a02 */
[C---:B------:R-:W-:Y:S01]  /*2da0*/  ISETP.GT.U32.AND P4, PT, R2.reuse, R29, PT ;  /* 0x0000001d0200720c */ /* 0x040fe20003f84070 */
[----:B------:R-:W-:Y:S01]  /*2db0*/  @!P0 IMAD.MOV R24, RZ, RZ, -R24 ;  /* 0x000000ffff188224 */ /* 0x000fe200078e0a18 */
[C---:B------:R-:W-:Y:S01]  /*2dc0*/  ISETP.GT.U32.AND P0, PT, R2.reuse, R28, PT ;  /* 0x0000001c0200720c */ /* 0x040fe20003f04070 */
[----:B------:R-:W-:Y:S01]  /*2dd0*/  @!P6 IMAD.MOV R26, RZ, RZ, -R26 ;  /* 0x000000ffff1ae224 */ /* 0x000fe200078e0a1a */
[----:B------:R-:W-:Y:S01]  /*2de0*/  ISETP.GT.U32.AND P6, PT, R2, R30, PT ;  /* 0x0000001e0200720c */ /* 0x000fe20003fc4070 */
[----:B------:R-:W-:Y:S01]  /*2df0*/  IMAD.MOV.U32 R25, RZ, RZ, R27 ;  /* 0x000000ffff197224 */ /* 0x000fe200078e001b */
[----:B------:R-:W-:Y:S01]  /*2e00*/  ISETP.GE.AND P5, PT, R35, RZ, PT ;  /* 0x000000ff2300720c */ /* 0x000fe20003fa6270 */
[----:B------:R-:W-:Y:S01]  /*2e10*/  IMAD.HI.U32 R27, R3, R33, RZ ;  /* 0x00000021031b7227 */ /* 0x000fe200078e00ff */
[----:B------:R-:W-:-:S02]  /*2e20*/  IABS R35, R39 ;  /* 0x0000002700237213 */ /* 0x000fc40000000000 */
[----:B------:R-:W-:Y:S01]  /*2e30*/  LOP3.LUT R158, R242, 0x13e, RZ, 0xfc, !PT ;  /* 0x0000013ef29e7812 */ /* 0x000fe200078efcff */
[----:B------:R-:W-:Y:S01]  /*2e40*/  @!P2 IMAD.MOV R25, RZ, RZ, -R25 ;  /* 0x000000ffff19a224 */ /* 0x000fe200078e0a19 */
[----:B------:R-:W-:Y:S01]  /*2e50*/  ISETP.GE.AND P2, PT, R36, RZ, PT ;  /* 0x000000ff2400720c */ /* 0x000fe20003f46270 */
[--C-:B------:R-:W-:Y:S01]  /*2e60*/  @!P1 IMAD.IADD R31, R31, 0x1, -R2.reuse ;  /* 0x000000011f1f9824 */ /* 0x100fe200078e0a02 */
[----:B------:R-:W-:Y:S01]  /*2e70*/  LOP3.LUT R36, R242, 0x50, RZ, 0xfc, !PT ;  /* 0x00000050f2247812 */ /* 0x000fe200078efcff */
[--C-:B------:R-:W-:Y:S01]  /*2e80*/  @!P4 IMAD.IADD R29, R29, 0x1, -R2.reuse ;  /* 0x000000011d1dc824 */ /* 0x100fe200078e0a02 */
[----:B------:R-:W-:Y:S01]  /*2e90*/  ISETP.GE.AND P4, PT, R37, RZ, PT ;  /* 0x000000ff2500720c */ /* 0x000fe20003f86270 */
[--C-:B------:R-:W-:Y:S01]  /*2ea0*/  @!P0 IMAD.IADD R28, R28, 0x1, -R2.reuse ;  /* 0x000000011c1c8824 */ /* 0x100fe200078e0a02 */
[----:B------:R-:W-:Y:S01]  /*2eb0*/  IABS R34, R36 ;  /* 0x0000002400227213 */ /* 0x000fe20000000000 */
[----:B------:R-:W-:Y:S01]  /*2ec0*/  @!P6 IMAD.IADD R30, R30, 0x1, -R2 ;  /* 0x000000011e1ee824 */ /* 0x000fe200078e0a02 */
[----:B------:R-:W-:Y:S01]  /*2ed0*/  ISETP.GE.AND P0, PT, R32, RZ, PT ;  /* 0x000000ff2000720c */ /* 0x000fe20003f06270 */
[----:B------:R-:W-:Y:S01]  /*2ee0*/  IMAD.MOV R32, RZ, RZ, -R27 ;  /* 0x000000ffff207224 */ /* 0x000fe200078e0a1b */
[C---:B------:R-:W-:Y:S01]  /*2ef0*/  ISETP.GT.U32.AND P6, PT, R2.reuse, R31, PT ;  /* 0x0000001f0200720c */ /* 0x040fe20003fc4070 */
[----:B------:R-:W-:Y:S01]  /*2f00*/  IMAD.MOV.U32 R27, RZ, RZ, R29 ;  /* 0x000000ffff1b7224 */ /* 0x000fe200078e001d */
[----:B------:R-:W-:Y:S01]  /*2f10*/  ISETP.GT.U32.AND P1, PT, R2, R28, PT ;  /* 0x0000001c0200720c */ /* 0x000fe20003f24070 */
[----:B------:R-:W-:Y:S01]  /*2f20*/  IMAD.HI.U32 R29, R3, R34, RZ ;  /* 0x00000022031d7227 */ /* 0x000fe200078e00ff */
[----:B------:R-:W-:-:S02]  /*2f30*/  IABS R37, R40 ;  /* 0x0000002800257213 */ /* 0x000fc40000000000 */
[C---:B------:R-:W-:Y:S01]  /*2f40*/  LOP3.LUT R159, R242.reuse, 0x140, RZ, 0xfc, !PT ;  /* 0x00000140f29f7812 */ /* 0x040fe200078efcff */
[----:B------:R-:W-:Y:S01]  /*2f50*/  IMAD.MOV R29, RZ, RZ, -R29 ;  /* 0x000000ffff1d7224 */ /* 0x000fe200078e0a1d */
[----:B------:R-:W-:Y:S01]  /*2f60*/  LOP3.LUT R160, R242, 0x142, RZ, 0xfc, !PT ;  /* 0x00000142f2a07812 */ /* 0x000fe200078efcff */
[----:B------:R-:W-:Y:S01]  /*2f70*/  IMAD R33, R2, R32, R33 ;  /* 0x0000002002217224 */ /* 0x000fe200078e0221 */
[----:B------:R-:W-:Y:S01]  /*2f80*/  LOP3.LUT R161, R242, 0x144, RZ, 0xfc, !PT ;  /* 0x00000144f2a17812 */ /* 0x000fe200078efcff */
[----:B------:R-:W-:Y:S01]  /*2f90*/  IMAD R32, R2, R29, R34 ;  /* 0x0000001d02207224 */ /* 0x000fe200078e0222 */
[C---:B------:R-:W-:Y:S01]  /*2fa0*/  LOP3.LUT R162, R242.reuse, 0x146, RZ, 0xfc, !PT ;  /* 0x00000146f2a27812 */ /* 0x040fe200078efcff */
[--C-:B------:R-:W-:Y:S01]  /*2fb0*/  @!P6 IMAD.IADD R31, R31, 0x1, -R2.reuse ;  /* 0x000000011f1fe824 */ /* 0x100fe200078e0a02 */
[----:B------:R-:W-:Y:S01]  /*2fc0*/  LOP3.LUT R163, R242, 0x14c, RZ, 0xfc, !PT ;  /* 0x0000014cf2a37812 */ /* 0x000fe200078efcff */
[----:B------:R-:W-:Y:S01]  /*2fd0*/  @!P3 IMAD.MOV R27, RZ, RZ, -R27 ;  /* 0x000000ffff1bb224 */ /* 0x000fe200078e0a1b */
[----:B------:R-:W-:Y:S01]  /*2fe0*/  ISETP.GT.U32.AND P6, PT, R2, R32, PT ;  /* 0x000000200200720c */ /* 0x000fe20003fc4070 */
[----:B------:R-:W-:Y:S01]  /*2ff0*/  @!P1 IMAD.IADD R28, R28, 0x1, -R2 ;  /* 0x000000011c1c9824 */ /* 0x000fe200078e0a02 */
[C---:B------:R-:W-:Y:S01]  /*3000*/  ISETP.GT.U32.AND P3, PT, R2.reuse, R30, PT ;  /* 0x0000001e0200720c */ /* 0x040fe20003f64070 */
[----:B------:R-:W-:Y:S01]  /*3010*/  IMAD.HI.U32 R29, R3, R35, RZ ;  /* 0x00000023031d7227 */ /* 0x000fe200078e00ff */
[----:B------:R-:W-:-:S02]  /*3020*/  ISETP.GT.U32.AND P1, PT, R2, R33, PT ;  /* 0x000000210200720c */ /* 0x000fc40003f24070 */
[C---:B------:R-:W-:Y:S01]  /*3030*/  LOP3.LUT R167, R242.reuse, 0x14e, RZ, 0xfc, !PT ;  /* 0x0000014ef2a77812 */ /* 0x040fe200078efcff */
[----:B------:R-:W-:Y:S01]  /*3040*/  IMAD.MOV R29, RZ, RZ, -R29 ;  /* 0x000000ffff1d7224 */ /* 0x000fe200078e0a1d */
[C---:B------:R-:W-:Y:S01]  /*3050*/  LOP3.LUT R168, R242.reuse, 0x150, RZ, 0xfc, !PT ;  /* 0x00000150f2a87812 */ /* 0x040fe200078efcff */
[C---:B------:R-:W-:Y:S01]  /*3060*/  IMAD.HI.U32 R34, R3.reuse, R37, RZ ;  /* 0x0000002503227227 */ /* 0x040fe200078e00ff */
[C---:B------:R-:W-:Y:S02]  /*3070*/  LOP3.LUT R169, R242.reuse, 0x152, RZ, 0xfc, !PT ;  /* 0x00000152f2a97812 */ /* 0x040fe400078efcff */
[----:B------:R-:W-:Y:S01]  /*3080*/  LOP3.LUT R170, R242, 0x154, RZ, 0xfc, !PT ;  /* 0x00000154f2aa7812 */ /* 0x000fe200078efcff */
[--C-:B------:R-:W-:Y:S01]  /*3090*/  @!P6 IMAD.IADD R32, R32, 0x1, -R2.reuse ;  /* 0x000000012020e824 */ /* 0x100fe200078e0a02 */
[----:B------:R-:W-:Y:S01]  /*30a0*/  IABS R164, R169 ;  /* 0x000000a900a47213 */ /* 0x000fe20000000000 */
[----:B------:R-:W-:Y:S01]  /*30b0*/  @!P3 IMAD.IADD R30, R30, 0x1, -R2 ;  /* 0x000000011e1eb824 */ /* 0x000fe200078e0a02 */
[----:B------:R-:W-:Y:S01]  /*30c0*/  ISETP.GE.AND P3, PT, R36, RZ, PT ;  /* 0x000000ff2400720c */ /* 0x000fe20003f66270 */
[C---:B------:R-:W-:Y:S01]  /*30d0*/  IMAD R35, R2.reuse, R29, R35 ;  /* 0x0000001d02237224 */ /* 0x040fe200078e0223 */
[----:B------:R-:W-:Y:S01]  /*30e0*/  ISETP.GT.U32.AND P6, PT, R2, R32, PT ;  /* 0x000000200200720c */ /* 0x000fe20003fc4070 */
[----:B------:R-:W-:Y:S01]  /*30f0*/  IMAD.HI.U32 R36, R3, R38, RZ ;  /* 0x0000002603247227 */ /* 0x000fe200078e00ff */
[----:B------:R-:W-:-:S02]  /*3100*/  LOP3.LUT R171, R242, 0x156, RZ, 0xfc, !PT ;  /* 0x00000156f2ab7812 */ /* 0x000fc400078efcff */
[----:B------:R-:W-:Y:S01]  /*3110*/  IABS R165, R170 ;  /* 0x000000aa00a57213 */ /* 0x000fe20000000000 */
[----:B------:R-:W-:Y:S01]  /*3120*/  IMAD.MOV R34, RZ, RZ, -R34 ;  /* 0x000000ffff227224 */ /* 0x000fe200078e0a22 */
[----:B------:R-:W-:Y:S01]  /*3130*/  IABS R166, R171 ;  /* 0x000000ab00a67213 */ /* 0x000fe20000000000 */
[----:B------:R-:W-:Y:S01]  /*3140*/  IMAD.MOV.U32 R29, RZ, RZ, R31 ;  /* 0x000000ffff1d7224 */ /* 0x000fe200078e001f */
[C---:B------:R-:W-:Y:S01]  /*3150*/  LOP3.LUT R178, R242.reuse, 0x166, RZ, 0xfc, !PT ;  /* 0x00000166f2b27812 */ /* 0x040fe200078efcff */
[----:B------:R-:W-:Y:S01]  /*3160*/  @!P1 IMAD.IADD R33, R33, 0x1, -R2 ;  /* 0x0000000121219824 */ /* 0x000fe200078e0a02 */
[----:B------:R-:W-:Y:S01]  /*3170*/  ISETP.GE.AND P1, PT, R39, RZ, PT ;  /* 0x000000ff2700720c */ /* 0x000fe20003f26270 */
[----:B------:R-:W-:Y:S01]  /*3180*/  IMAD.MOV R39, RZ, RZ, -R36 ;  /* 0x000000ffff277224 */ /* 0x000fe200078e0a24 */
[----:B------:R-:W-:Y:S01]  /*3190*/  LOP3.LUT R177, R242, 0x164, RZ, 0xfc, !PT ;  /* 0x00000164f2b17812 */ /* 0x000fe200078efcff */
[----:B------:R-:W-:Y:S01]  /*31a0*/  IMAD R34, R2, R34, R37 ;  /* 0x0000002202227224 */ /* 0x000fe200078e0225 */
[----:B------:R-:W-:Y:S01]  /*31b0*/  LOP3.LUT R179, R242, 0x168, RZ, 0xfc, !PT ;  /* 0x00000168f2b37812 */ /* 0x000fe200078efcff */
[----:B------:R-:W-:Y:S01]  /*31c0*/  @!P2 IMAD.MOV R29, RZ, RZ, -R29 ;  /* 0x000000ffff1da224 */ /* 0x000fe200078e0a1d */
[C---:B------:R-:W-:Y:S01]  /*31d0*/  ISETP.GT.U32.AND P2, PT, R2.reuse, R35, PT ;  /* 0x000000230200720c */ /* 0x040fe20003f44070 */
[----:B------:R-:W-:Y:S01]  /*31e0*/  @!P5 IMAD.MOV R28, RZ, RZ, -R28 ;  /* 0x000000ffff1cd224 */ /* 0x000fe200078e0a1c */
[C---:B------:R-:W-:Y:S01]  /*31f0*/  ISETP.GT.U32.AND P5, PT, R2.reuse, R33, PT ;  /* 0x000000210200720c */ /* 0x040fe20003fa4070 */
[C---:B------:R-:W-:Y:S01]  /*3200*/  IMAD R37, R2.reuse, R39, R38 ;  /* 0x0000002702257224 */ /* 0x040fe200078e0226 */
[----:B------:R-:W-:Y:S01]  /*3210*/  IABS R38, R42 ;  /* 0x0000002a00267213 */ /* 0x000fe20000000000 */
[----:B------:R-:W-:Y:S01]  /*3220*/  @!P4 IMAD.MOV R30, RZ, RZ, -R30 ;  /* 0x000000ffff1ec224 */ /* 0x000fe200078e0a1e */
[----:B------:R-:W-:Y:S01]  /*3230*/  ISETP.GT.U32.AND P4, PT, R2, R34, PT ;  /* 0x000000220200720c */ /* 0x000fe20003f84070 */
[----:B------:R-:W-:Y:S01]  /*3240*/  @!P6 IMAD.IADD R32, R32, 0x1, -R2 ;  /* 0x000000012020e824 */ /* 0x000fe200078e0a02 */
[----:B------:R-:W-:Y:S01]  /*3250*/  ISETP.GT.U32.AND P6, PT, R2, R37, PT ;  /* 0x000000250200720c */ /* 0x000fe20003fc4070 */
[----:B------:R-:W-:Y:S01]  /*3260*/  IMAD.HI.U32 R36, R3, R38, RZ ;  /* 0x0000002603247227 */ /* 0x000fe200078e00ff */
[----:B------:R-:W-:-:S02]  /*3270*/  LOP3.LUT R180, R242, 0x16a, RZ, 0xfc, !PT ;  /* 0x0000016af2b47812 */ /* 0x000fc400078efcff */
[----:B------:R-:W-:Y:S01]  /*3280*/  IABS R175, R179 ;  /* 0x000000b300af7213 */ /* 0x000fe20000000000 */
[--C-:B------:R-:W-:Y:S01]  /*3290*/  @!P2 IMAD.IADD R35, R35, 0x1, -R2.reuse ;  /* 0x000000012323a824 */ /* 0x100fe200078e0a02 */
[----:B------:R-:W-:Y:S01]  /*32a0*/  ISETP.GE.AND P2, PT, R41, RZ, PT ;  /* 0x000000ff2900720c */ /* 0x000fe20003f46270 */
[----:B------:R-:W-:Y:S01]  /*32b0*/  @!P5 IMAD.IADD R33, R33, 0x1, -R2 ;  /* 0x000000012121d824 */ /* 0x000fe200078e0a02 */
[----:B------:R-:W-:Y:S01]  /*32c0*/  ISETP.GE.AND P5, PT, R40, RZ, PT ;  /* 0x000000ff2800720c */ /* 0x000fe20003fa6270 */
[----:B------:R-:W-:Y:S01]  /*32d0*/  IMAD.MOV R39, RZ, RZ, -R36 ;  /* 0x000000ffff277224 */ /* 0x000fe200078e0a24 */
[----:B------:R-:W-:Y:S01]  /*32e0*/  IABS R40, R43 ;  /* 0x0000002b00287213 */ /* 0x000fe20000000000 */
[--C-:B------:R-:W-:Y:S01]  /*32f0*/  @!P4 IMAD.IADD R34, R34, 0x1, -R2.reuse ;  /* 0x000000012222c824 */ /* 0x100fe200078e0a02 */
[C---:B------:R-:W-:Y:S01]  /*3300*/  ISETP.GT.U32.AND P4, PT, R2.reuse, R35, PT ;  /* 0x000000230200720c */ /* 0x040fe20003f84070 */
[----:B------:R-:W-:Y:S01]  /*3310*/  @!P6 IMAD.IADD R37, R37, 0x1, -R2 ;  /* 0x000000012525e824 */ /* 0x000fe200078e0a02 */
[----:B------:R-:W-:Y:S01]  /*3320*/  IABS R176, R180 ;  /* 0x000000b400b07213 */ /* 0x000fe20000000000 */
[----:B------:R-:W-:Y:S01]  /*3330*/  IMAD.MOV.U32 R31, RZ, RZ, R33 ;  /* 0x000000ffff1f7224 */ /* 0x000fe200078e0021 */
[----:B------:R-:W-:Y:S01]  /*3340*/  ISETP.GT.U32.AND P6, PT, R2, R34, PT ;  /* 0x000000220200720c */ /* 0x000fe20003fc4070 */
[----:B------:R-:W-:Y:S01]  /*3350*/  IMAD.HI.U32 R33, R3, R40, RZ ;  /* 0x0000002803217227 */ /* 0x000fe200078e00ff */
[----:B------:R-:W-:-:S02]  /*3360*/  LOP3.LUT R181, R242, 0x16c, RZ, 0xfc, !PT ;  /* 0x0000016cf2b57812 */ /* 0x000fc400078efcff */
        /* <DEDUP_REMOVED lines=9> */
[----:B------:R-:W-:Y:S01]  /*3400*/  @!P6 IMAD.IADD R34, R34, 0x1, -R2 ;  /* 0x000000012222e824 */ /* 0x000fe200078e0a02 */
[----:B------:R-:W-:Y:S01]  /*3410*/  LOP3.LUT R185, R242, 0x174, RZ, 0xfc, !PT ;  /* 0x00000174f2b97812 */ /* 0x000fe200078efcff */
[----:B------:R-:W-:Y:S01]  /*3420*/  IMAD.HI.U32 R33, R3, R38, RZ ;  /* 0x0000002603217227 */ /* 0x000fe200078e00ff */
[----:B------:R-:W-:-:S02]  /*3430*/  ISETP.GT.U32.AND P6, PT, R2, R39, PT ;  /* 0x000000270200720c */ /* 0x000fc40003fc4070 */
[----:B------:R-:W-:Y:S01]  /*3440*/  LOP3.LUT R184, R242, 0x172, RZ, 0xfc, !PT ;  /* 0x00000172f2b87812 */ /* 0x000fe200078efcff */
[----:B------:R-:W-:Y:S01]  /*3450*/  @!P0 IMAD.MOV R31, RZ, RZ, -R31 ;  /* 0x000000ffff1f8224 */ /* 0x000fe200078e0a1f */
[----:B------:R-:W-:Y:S01]  /*3460*/  ISETP.GT.U32.AND P0, PT, R2, R37, PT ;  /* 0x000000250200720c */ /* 0x000fe20003f04070 */
[----:B------:R-:W-:Y:S01]  /*3470*/  IMAD.MOV R41, RZ, RZ, -R33 ;  /* 0x000000ffff297224 */ /* 0x000fe200078e0a21 */
[----:B------:R-:W-:Y:S01]  /*3480*/  LOP3.LUT R186, R242, 0x176, RZ, 0xfc, !PT ;  /* 0x00000176f2ba7812 */ /* 0x000fe200078efcff */
[--C-:B------:R-:W-:Y:S01]  /*3490*/  @!P4 IMAD.IADD R36, R36, 0x1, -R2.reuse ;  /* 0x000000012424c824 */ /* 0x100fe200078e0a02 */
[----:B------:R-:W-:Y:S01]  /*34a0*/  ISETP.GE.AND P4, PT, R43, RZ, PT ;  /* 0x000000ff2b00720c */ /* 0x000fe20003f86270 */
[----:B------:R-:W-:Y:S01]  /*34b0*/  IMAD.HI.U32 R33, R3, R40, RZ ;  /* 0x0000002803217227 */ /* 0x000fe200078e00ff */
[C---:B------:R-:W-:Y:S02]  /*34c0*/  LOP3.LUT R188, R242.reuse, 0x17e, RZ, 0xfc, !PT ;  /* 0x0000017ef2bc7812 */ /* 0x040fe400078efcff */
[----:B------:R-:W-:Y:S01]  /*34d0*/  LOP3.LUT R191, R242, 0x180, RZ, 0xfc, !PT ;  /* 0x00000180f2bf7812 */ /* 0x000fe200078efcff */
[----:B------:R-:W-:Y:S01]  /*34e0*/  @!P6 IMAD.IADD R39, R39, 0x1, -R2 ;  /* 0x000000012727e824 */ /* 0x000fe200078e0a02 */
[C---:B------:R-:W-:Y:S01]  /*34f0*/  ISETP.GT.U32.AND P6, PT, R2.reuse, R36, PT ;  /* 0x000000240200720c */ /* 0x040fe20003fc4070 */
[----:B------:R-:W-:Y:S01]  /*3500*/  IMAD R38, R2, R41, R38 ;  /* 0x0000002902267224 */ /* 0x000fe200078e0226 */
[C---:B------:R-:W-:Y:S01]  /*3510*/  LOP3.LUT R192, R242.reuse, 0x182, RZ, 0xfc, !PT ;  /* 0x00000182f2c07812 */ /* 0x040fe200078efcff */
[----:B------:R-:W-:Y:S01]  /*3520*/  IMAD.MOV R41, RZ, RZ, -R33 ;  /* 0x000000ffff297224 */ /* 0x000fe200078e0a21 */
[C---:B------:R-:W-:Y:S01]  /*3530*/  LOP3.LUT R193, R242.reuse, 0x184, RZ, 0xfc, !PT ;  /* 0x00000184f2c17812 */ /* 0x040fe200078efcff */
[----:B------:R-:W-:Y:S01]  /*3540*/  IMAD.MOV.U32 R33, RZ, RZ, R35 ;  /* 0x000000ffff217224 */ /* 0x000fe200078e0023 */
[----:B------:R-:W-:Y:S01]  /*3550*/  LOP3.LUT R195, R242, 0x186, RZ, 0xfc, !PT ;  /* 0x00000186f2c37812 */ /* 0x000fe200078efcff */
[----:B------:R-:W-:Y:S01]  /*3560*/  @!P3 IMAD.MOV R32, RZ, RZ, -R32 ;  /* 0x000000ffff20b224 */ /* 0x000fe200078e0a20 */
[C---:B------:R-:W-:Y:S01]  /*3570*/  ISETP.GT.U32.AND P3, PT, R2.reuse, R38, PT ;  /* 0x000000260200720c */ /* 0x040fe20003f64070 */
[----:B------:R-:W-:Y:S01]  /*3580*/  IMAD R41, R2, R41, R40 ;  /* 0x0000002902297224 */ /* 0x000fe200078e0228 */
[----:B------:R-:W-:Y:S01]  /*3590*/  LOP3.LUT R40, R242, 0x62, RZ, 0xfc, !PT ;  /* 0x00000062f2287812 */ /* 0x000fe200078efcff */
[----:B------:R-:W-:Y:S01]  /*35a0*/  @!P1 IMAD.MOV R33, RZ, RZ, -R33 ;  /* 0x000000ffff219224 */ /* 0x000fe200078e0a21 */
[----:B------:R-:W-:Y:S01]  /*35b0*/  ISETP.GT.U32.AND P1, PT, R2, R39, PT ;  /* 0x000000270200720c */ /* 0x000fe20003f24070 */
[--C-:B------:R-:W-:Y:S01]  /*35c0*/  @!P0 IMAD.IADD R37, R37, 0x1, -R2.reuse ;  /* 0x0000000125258824 */ /* 0x100fe200078e0a02 */
[----:B------:R-:W-:Y:S01]  /*35d0*/  ISETP.GE.AND P0, PT, R42, RZ, PT ;  /* 0x000000ff2a00720c */ /* 0x000fe20003f06270 */
[----:B------:R-:W-:Y:S01]  /*35e0*/  @!P6 IMAD.IADD R36, R36, 0x1, -R2 ;  /* 0x000000012424e824 */ /* 0x000fe200078e0a02 */
[----:B------:R-:W-:Y:S01]  /*35f0*/  ISETP.GT.U32.AND P6, PT, R2, R41, PT ;  /* 0x000000290200720c */ /* 0x000fe20003fc4070 */
[----:B------:R-:W-:Y:S01]  /*3600*/  IMAD.MOV.U32 R35, RZ, RZ, R37 ;  /* 0x000000ffff237224 */ /* 0x000fe200078e0025 */
[----:B------:R-:W-:Y:S01]  /*3610*/  IABS R42, R46 ;  /* 0x0000002e002a7213 */ /* 0x000fe20000000000 */
[----:B------:R-:W-:Y:S01]  /*3620*/  @!P5 IMAD.MOV R34, RZ, RZ, -R34 ;  /* 0x000000ffff22d224 */ /* 0x000fe200078e0a22 */
[----:B------:R-:W-:Y:S01]  /*3630*/  IABS R43, R40 ;  /* 0x00000028002b7213 */ /* 0x000fe20000000000 */
[----:B------:R-:W-:Y:S01]  /*3640*/  @!P3 IMAD.IADD R38, R38, 0x1, -R2 ;  /* 0x000000012626b824 */ /* 0x000fe200078e0a02 */
[----:B------:R-:W-:Y:S01]  /*3650*/  ISETP.GE.AND P3, PT, R40, RZ, PT ;  /* 0x000000ff2800720c */ /* 0x000fe20003f66270 */
[----:B------:R-:W-:Y:S01]  /*3660*/  IMAD.HI.U32 R37, R3, R42, RZ ;  /* 0x0000002a03257227 */ /* 0x000fe200078e00ff */
[----:B------:R-:W-:-:S02]  /*3670*/  ISETP.GE.AND P5, PT, R44, RZ, PT ;  /* 0x000000ff2c00720c */ /* 0x000fc40003fa6270 */
[----:B------:R-:W-:Y:S01]  /*3680*/  IABS R190, R193 ;  /* 0x000000c100be7213 */ /* 0x000fe20000000000 */
[----:B------:R-:W-:Y:S01]  /*3690*/  IMAD.MOV R37, RZ, RZ, -R37 ;  /* 0x000000ffff257224 */ /* 0x000fe200078e0a25 */
[----:B------:R-:W-:Y:S01]  /*36a0*/  LOP3.LUT R196, R242, 0x188, RZ, 0xfc, !PT ;  /* 0x00000188f2c47812 */ /* 0x000fe200078efcff */
[--C-:B------:R-:W-:Y:S01]  /*36b0*/  @!P1 IMAD.IADD R39, R39, 0x1, -R2.reuse ;  /* 0x0000000127279824 */ /* 0x100fe200078e0a02 */
[----:B------:R-:W-:Y:S01]  /*36c0*/  ISETP.GE.AND P1, PT, R46, RZ, PT ;  /* 0x000000ff2e00720c */ /* 0x000fe20003f26270 */
[----:B------:R-:W-:Y:S01]  /*36d0*/  @!P6 IMAD.IADD R41, R41, 0x1, -R2 ;  /* 0x000000012929e824 */ /* 0x000fe200078e0a02 */
[C---:B------:R-:W-:Y:S01]  /*36e0*/  ISETP.GT.U32.AND P6, PT, R2.reuse, R38, PT ;  /* 0x000000260200720c */ /* 0x040fe20003fc4070 */
[----:B------:R-:W-:Y:S01]  /*36f0*/  IMAD R40, R2, R37, R42 ;  /* 0x0000002502287224 */ /* 0x000fe200078e022a */
[----:B------:R-:W-:Y:S01]  /*3700*/  IABS R46, R49 ;  /* 0x00000031002e7213 */ /* 0x000fe20000000000 */
[----:B------:R-:W-:Y:S01]  /*3710*/  IMAD.HI.U32 R42, R3, R43, RZ ;  /* 0x0000002b032a7227 */ /* 0x000fe200078e00ff */
[----:B------:R-:W-:-:S02]  /*3720*/  LOP3.LUT R197, R242, 0x18a, RZ, 0xfc, !PT ;  /* 0x0000018af2c57812 */ /* 0x000fc400078efcff */
[C---:B------:R-:W-:Y:S01]  /*3730*/  LOP3.LUT R198, R242.reuse, 0x18c, RZ, 0xfc, !PT ;  /* 0x0000018cf2c67812 */ /* 0x040fe200078efcff */
[----:B------:R-:W-:Y:S01]  /*3740*/  IMAD.MOV.U32 R37, RZ, RZ, R39 ;  /* 0x000000ffff257224 */ /* 0x000fe200078e0027 */
[----:B------:R-:W-:Y:S01]  /*3750*/  LOP3.LUT R199, R242, 0x18e, RZ, 0xfc, !PT ;  /* 0x0000018ef2c77812 */ /* 0x000fe200078efcff */
[----:B------:R-:W-:Y:S01]  /*3760*/  @!P0 IMAD.MOV R36, RZ, RZ, -R36 ;  /* 0x000000ffff248224 */ /* 0x000fe200078e0a24 */
[----:B------:R-:W-:Y:S01]  /*3770*/  ISETP.GT.U32.AND P0, PT, R2, R41, PT ;  /* 0x000000290200720c */ /* 0x000fe20003f04070 */
[----:B------:R-:W-:Y:S01]  /*3780*/  @!P2 IMAD.MOV R35, RZ, RZ, -R35 ;  /* 0x000000ffff23a224 */ /* 0x000fe200078e0a23 */
[----:B------:R-:W-:Y:S01]  /*3790*/  ISETP.GE.AND P2, PT, R45, RZ, PT ;  /* 0x000000ff2d00720c */ /* 0x000fe20003f46270 */
[----:B------:R-:W-:Y:S01]  /*37a0*/  IMAD.MOV R42, RZ, RZ, -R42 ;  /* 0x000000ffff2a7224 */ /* 0x000fe200078e0a2a */
[----:B------:R-:W-:Y:S01]  /*37b0*/  LOP3.LUT R45, R242, 0x64, RZ, 0xfc, !PT ;  /* 0x00000064f22d7812 */ /* 0x000fe200078efcff */
[----:B------:R-:W-:Y:S01]  /*37c0*/  @!P4 IMAD.MOV R37, RZ, RZ, -R37 ;  /* 0x000000ffff25c224 */ /* 0x000fe200078e0a25 */
[C---:B------:R-:W-:Y:S01]  /*37d0*/  ISETP.GT.U32.AND P4, PT, R2.reuse, R40, PT ;  /* 0x000000280200720c */ /* 0x040fe20003f84070 */
[----:B------:R-:W-:Y:S01]  /*37e0*/  IMAD R43, R2, R42, R43 ;  /* 0x0000002a022b7224 */ /* 0x000fe200078e022b */
[----:B------:R-:W-:Y:S01]  /*37f0*/  IABS R44, R45 ;  /* 0x0000002d002c7213 */ /* 0x000fe20000000000 */
[----:B------:R-:W-:Y:S01]  /*3800*/  @!P6 IMAD.IADD R38, R38, 0x1, -R2 ;  /* 0x000000012626e824 */ /* 0x000fe200078e0a02 */
[----:B------:R-:W-:Y:S01]  /*3810*/  IABS R194, R199 ;  /* 0x000000c700c27213 */ /* 0x000fe20000000000 */
[----:B------:R-:W-:Y:S01]  /*3820*/  IMAD.HI.U32 R42, R3, R46, RZ ;  /* 0x0000002e032a7227 */ /* 0x000fe200078e00ff */
[----:B------:R-:W-:-:S02]  /*3830*/  ISETP.GT.U32.AND P6, PT, R2, R43, PT ;  /* 0x0000002b0200720c */ /* 0x000fc40003fc4070 */
[C---:B------:R-:W-:Y:S01]  /*3840*/  LOP3.LUT R200, R242.reuse, 0x190, RZ, 0xfc, !PT ;  /* 0x00000190f2c87812 */ /* 0x040fe200078efcff */
[----:B------:R-:W-:Y:S01]  /*3850*/  IMAD.HI.U32 R39, R3, R44, RZ ;  /* 0x0000002c03277227 */ /* 0x000fe200078e00ff */
[C---:B------:R-:W-:Y:S02]  /*3860*/  LOP3.LUT R201, R242.reuse, 0x192, RZ, 0xfc, !PT ;  /* 0x00000192f2c97812 */ /* 0x040fe400078efcff */
[C---:B------:R-:W-:Y:S01]  /*3870*/  LOP3.LUT R202, R242.reuse, 0x196, RZ, 0xfc, !PT ;  /* 0x00000196f2ca7812 */ /* 0x040fe200078efcff */
[--C-:B------:R-:W-:Y:S01]  /*3880*/  @!P0 IMAD.IADD R41, R41, 0x1, -R2.reuse ;  /* 0x0000000129298824 */ /* 0x100fe200078e0a02 */
[----:B------:R-:W-:Y:S01]  /*3890*/  ISETP.GE.AND P0, PT, R45, RZ, PT ;  /* 0x000000ff2d00720c */ /* 0x000fe20003f06270 */
[----:B------:R-:W-:Y:S01]  /*38a0*/  IMAD.MOV R45, RZ, RZ, -R39 ;  /* 0x000000ffff2d7224 */ /* 0x000fe200078e0a27 */
[----:B------:R-:W-:Y:S01]  /*38b0*/  LOP3.LUT R203, R242, 0x19c, RZ, 0xfc, !PT ;  /* 0x0000019cf2cb7812 */ /* 0x000fe200078efcff */
[----:B------:R-:W-:Y:S01]  /*38c0*/  @!P4 IMAD.IADD R40, R40, 0x1, -R2 ;  /* 0x000000012828c824 */ /* 0x000fe200078e0a02 */
[----:B------:R-:W-:Y:S01]  /*38d0*/  ISETP.GE.AND P4, PT, R49, RZ, PT ;  /* 0x000000ff3100720c */ /* 0x000fe20003f86270 */
[----:B------:R-:W-:Y:S01]  /*38e0*/  IMAD.HI.U32 R39, R3, R48, RZ ;  /* 0x0000003003277227 */ /* 0x000fe200078e00ff */
[----:B------:R-:W-:-:S02]  /*38f0*/  IABS R49, R54 ;  /* 0x0000003600317213 */ /* 0x000fc40000000000 */
[----:B------:R-:W-:Y:S01]  /*3900*/  LOP3.LUT R204, R242, 0x19e, RZ, 0xfc, !PT ;  /* 0x0000019ef2cc7812 */ /* 0x000fe200078efcff */
[----:B------:R-:W-:Y:S01]  /*3910*/  @!P5 IMAD.MOV R38, RZ, RZ, -R38 ;  /* 0x000000ffff26d224 */ /* 0x000fe200078e0a26 */
[----:B------:R-:W-:Y:S01]  /*3920*/  ISETP.GT.U32.AND P5, PT, R2, R40, PT ;  /* 0x000000280200720c */ /* 0x000fe20003fa4070 */
[----:B------:R-:W-:Y:S01]  /*3930*/  IMAD.MOV R39, RZ, RZ, -R39 ;  /* 0x000000ffff277224 */ /* 0x000fe200078e0a27 */
[C---:B------:R-:W-:Y:S01]  /*3940*/  LOP3.LUT R209, R242.reuse, 0x1a4, RZ, 0xfc, !PT ;  /* 0x000001a4f2d17812 */ /* 0x040fe200078efcff */
[----:B------:R-:W-:Y:S01]  /*3950*/  IMAD.MOV R47, RZ, RZ, -R42 ;  /* 0x000000ffff2f7224 */ /* 0x000fe200078e0a2a */
[----:B------:R-:W-:Y:S01]  /*3960*/  LOP3.LUT R206, R242, 0x1a2, RZ, 0xfc, !PT ;  /* 0x000001a2f2ce7812 */ /* 0x000fe200078efcff */
[----:B------:R-:W-:Y:S01]  /*3970*/  IMAD R42, R2, R45, R44 ;  /* 0x0000002d022a7224 */ /* 0x000fe200078e022c */
[----:B------:R-:W-:Y:S01]  /*3980*/  IABS R205, R209 ;  /* 0x000000d100cd7213 */ /* 0x000fe20000000000 */
[----:B------:R-:W-:Y:S01]  /*3990*/  @!P6 IMAD.IADD R43, R43, 0x1, -R2 ;  /* 0x000000012b2be824 */ /* 0x000fe200078e0a02 */
[----:B------:R-:W-:Y:S01]  /*39a0*/  LOP3.LUT R210, R242, 0x1a6, RZ, 0xfc, !PT ;  /* 0x000001a6f2d27812 */ /* 0x000fe200078efcff */
[----:B------:R-:W-:Y:S01]  /*39b0*/  IMAD R44, R2, R39, R48 ;  /* 0x00000027022c7224 */ /* 0x000fe200078e0230 */
[----:B------:R-:W-:Y:S01]  /*39c0*/  LOP3.LUT R208, R242, 0x1a8, RZ, 0xfc, !PT ;  /* 0x000001a8f2d07812 */ /* 0x000fe200078efcff */
[----:B------:R-:W-:Y:S01]  /*39d0*/  IMAD.MOV.U32 R39, RZ, RZ, R41 ;  /* 0x000000ffff277224 */ /* 0x000fe200078e0029 */
        /* <DEDUP_REMOVED lines=8> */
[----:B------:R-:W-:-:S02]  /*3a60*/  IABS R207, R210 ;  /* 0x000000d200cf7213 */ /* 0x000fc40000000000 */
[----:B------:R-:W-:Y:S01]  /*3a70*/  IABS R211, R208 ;  /* 0x000000d000d37213 */ /* 0x000fe20000000000 */
[----:B------:R-:W-:Y:S01]  /*3a80*/  IMAD.MOV R48, RZ, RZ, -R41 ;  /* 0x000000ffff307224 */ /* 0x000fe200078e0a29 */
[----:B------:R-:W-:Y:S01]  /*3a90*/  LOP3.LUT R212, R242, 0x1aa, RZ, 0xfc, !PT ;  /* 0x000001aaf2d47812 */ /* 0x000fe200078efcff */
[--C-:B------:R-:W-:Y:S01]  /*3aa0*/  @!P6 IMAD.IADD R43, R43, 0x1, -R2.reuse ;  /* 0x000000012b2be824 */ /* 0x100fe200078e0a02 */
[----:B------:R-:W-:Y:S01]  /*3ab0*/  ISETP.GT.U32.AND P6, PT, R2, R44, PT ;  /* 0x0000002c0200720c */ /* 0x000fe20003fc4070 */
[----:B------:R-:W-:Y:S01]  /*3ac0*/  IMAD.HI.U32 R46, R3, R49, RZ ;  /* 0x00000031032e7227 */ /* 0x000fe200078e00ff */
[C---:B------:R-:W-:Y:S02]  /*3ad0*/  LOP3.LUT R213, R242.reuse, 0x1ac, RZ, 0xfc, !PT ;  /* 0x000001acf2d57812 */ /* 0x040fe400078efcff */
[----:B------:R-:W-:Y:S01]  /*3ae0*/  LOP3.LUT R216, R242, 0x1b0, RZ, 0xfc, !PT ;  /* 0x000001b0f2d87812 */ /* 0x000fe200078efcff */
[--C-:B------:R-:W-:Y:S01]  /*3af0*/  @!P2 IMAD.IADD R42, R42, 0x1, -R2.reuse ;  /* 0x000000012a2aa824 */ /* 0x100fe200078e0a02 */
[----:B------:R-:W-:Y:S01]  /*3b00*/  ISETP.GE.AND P2, PT, R52, RZ, PT ;  /* 0x000000ff3400720c */ /* 0x000fe20003f46270 */
[----:B------:R-:W-:Y:S01]  /*3b10*/  @!P5 IMAD.IADD R45, R45, 0x1, -R2 ;  /* 0x000000012d2dd824 */ /* 0x000fe200078e0a02 */
[----:B------:R-:W-:Y:S01]  /*3b20*/  IABS R214, R213 ;  /* 0x000000d500d67213 */ /* 0x000fe20000000000 */
[C---:B------:R-:W-:Y:S01]  /*3b30*/  IMAD R47, R2.reuse, R48, R47 ;  /* 0x00000030022f7224 */ /* 0x040fe200078e022f */
[----:B------:R-:W-:Y:S01]  /*3b40*/  ISETP.GT.U32.AND P5, PT, R2, R42, PT ;  /* 0x0000002a0200720c */ /* 0x000fe20003fa4070 */
[----:B------:R-:W-:Y:S01]  /*3b50*/  IMAD.MOV R46, RZ, RZ, -R46 ;  /* 0x000000ffff2e7224 */ /* 0x000fe200078e0a2e */
[----:B------:R-:W-:Y:S01]  /*3b60*/  LOP3.LUT R217, R242, 0x1ba, RZ, 0xfc, !PT ;  /* 0x000001baf2d97812 */ /* 0x000fe200078efcff */
[----:B------:R-:W-:Y:S01]  /*3b70*/  @!P6 IMAD.IADD R44, R44, 0x1, -R2 ;  /* 0x000000012c2ce824 */ /* 0x000fe200078e0a02 */
[C---:B------:R-:W-:Y:S01]  /*3b80*/  ISETP.GT.U32.AND P6, PT, R2.reuse, R45, PT ;  /* 0x0000002d0200720c */ /* 0x040fe20003fc4070 */
[----:B------:R-:W-:Y:S01]  /*3b90*/  IMAD R46, R2, R46, R49 ;  /* 0x0000002e022e7224 */ /* 0x000fe200078e0231 */
[----:B------:R-:W-:Y:S01]  /*3ba0*/  IABS R218, R217 ;  /* 0x000000d900da7213 */ /* 0x000fe20000000000 */
[----:B------:R-:W-:Y:S01]  /*3bb0*/  IMAD.MOV.U32 R41, RZ, RZ, R43 ;  /* 0x000000ffff297224 */ /* 0x000fe200078e002b */
[C---:B------:R-:W-:Y:S01]  /*3bc0*/  LOP3.LUT R222, R242.reuse, 0x1be, RZ, 0xfc, !PT ;  /* 0x000001bef2de7812 */ /* 0x040fe200078efcff */
[----:B------:R-:W-:Y:S01]  /*3bd0*/  IMAD.HI.U32 R43, R3, R50, RZ ;  /* 0x00000032032b7227 */ /* 0x000fe200078e00ff */
[----:B------:R-:W-:-:S02]  /*3be0*/  LOP3.LUT R221, R242, 0x1c0, RZ, 0xfc, !PT ;  /* 0x000001c0f2dd7812 */ /* 0x000fc400078efcff */
[----:B------:R-:W-:Y:S01]  /*3bf0*/  IABS R220, R222 ;  /* 0x000000de00dc7213 */ /* 0x000fe20000000000 */
[--C-:B------:R-:W-:Y:S01]  /*3c00*/  @!P5 IMAD.IADD R42, R42, 0x1, -R2.reuse ;  /* 0x000000012a2ad824 */ /* 0x100fe200078e0a02 */
[----:B------:R-:W-:Y:S01]  /*3c10*/  ISETP.GT.U32.AND P5, PT, R2, R47, PT ;  /* 0x0000002f0200720c */ /* 0x000fe20003fa4070 */
[----:B------:R-:W-:Y:S01]  /*3c20*/  IMAD.HI.U32 R48, R3, R51, RZ ;  /* 0x0000003303307227 */ /* 0x000fe200078e00ff */
[C---:B------:R-:W-:Y:S02]  /*3c30*/  LOP3.LUT R227, R242.reuse, 0x1cc, RZ, 0xfc, !PT ;  /* 0x000001ccf2e37812 */ /* 0x040fe400078efcff */
[----:B------:R-:W-:Y:S01]  /*3c40*/  LOP3.LUT R233, R242, 0x1d4, RZ, 0xfc, !PT ;  /* 0x000001d4f2e97812 */ /* 0x000fe200078efcff */
[----:B------:R-:W-:Y:S01]  /*3c50*/  @!P6 IMAD.IADD R45, R45, 0x1, -R2 ;  /* 0x000000012d2de824 */ /* 0x000fe200078e0a02 */
[----:B------:R-:W-:Y:S01]  /*3c60*/  ISETP.GT.U32.AND P6, PT, R2, R46, PT ;  /* 0x0000002e0200720c */ /* 0x000fe20003fc4070 */
[----:B------:R-:W-:Y:S01]  /*3c70*/  @!P3 IMAD.MOV R41, RZ, RZ, -R41 ;  /* 0x000000ffff29b224 */ /* 0x000fe200078e0a29 */
[----:B------:R-:W-:Y:S01]  /*3c80*/  ISETP.GE.AND P3, PT, R53, RZ, PT ;  /* 0x000000ff3500720c */ /* 0x000fe20003f66270 */
[----:B------:R-:W-:Y:S01]  /*3c90*/  IMAD.MOV R43, RZ, RZ, -R43 ;  /* 0x000000ffff2b7224 */ /* 0x000fe200078e0a2b */
[C---:B------:R-:W-:Y:S01]  /*3ca0*/  LOP3.LUT R53, R242.reuse, 0x72, RZ, 0xfc, !PT ;  /* 0x00000072f2357812 */ /* 0x040fe200078efcff */
[----:B------:R-:W-:Y:S01]  /*3cb0*/  IMAD.MOV R48, RZ, RZ, -R48 ;  /* 0x000000ffff307224 */ /* 0x000fe200078e0a30 */
[----:B------:R-:W-:Y:S01]  /*3cc0*/  LOP3.LUT R231, R242, 0x1d2, RZ, 0xfc, !PT ;  /* 0x000001d2f2e77812 */ /* 0x000fe200078efcff */
[----:B------:R-:W-:Y:S01]  /*3cd0*/  @!P5 IMAD.IADD R47, R47, 0x1, -R2 ;  /* 0x000000012f2fd824 */ /* 0x000fe200078e0a02 */
[----:B------:R-:W-:Y:S01]  /*3ce0*/  IABS R52, R53 ;  /* 0x0000003500347213 */ /* 0x000fe20000000000 */
[----:B------:R-:W-:Y:S01]  /*3cf0*/  @!P1 IMAD.MOV R40, RZ, RZ, -R40 ;  /* 0x000000ffff289224 */ /* 0x000fe200078e0a28 */
[C---:B------:R-:W-:Y:S01]  /*3d00*/  ISETP.GT.U32.AND P1, PT, R2.reuse, R44, PT ;  /* 0x0000002c0200720c */ /* 0x040fe20003f24070 */
[C---:B------:R-:W-:Y:S01]  /*3d10*/  IMAD R49, R2.reuse, R43, R50 ;  /* 0x0000002b02317224 */ /* 0x040fe200078e0232 */
[----:B------:R-:W-:Y:S01]  /*3d20*/  IABS R230, R233 ;  /* 0x000000e900e67213 */ /* 0x000fe20000000000 */
[----:B------:R-:W-:Y:S01]  /*3d30*/  IMAD R48, R2, R48, R51 ;  /* 0x0000003002307224 */ /* 0x000fe200078e0233 */
[----:B------:R-:W-:Y:S01]  /*3d40*/  LOP3.LUT R241, R242, 0x1e0, RZ, 0xfc, !PT ;  /* 0x000001e0f2f17812 */ /* 0x000fe200078efcff */
[----:B------:R-:W-:Y:S01]  /*3d50*/  @!P0 IMAD.MOV R42, RZ, RZ, -R42 ;  /* 0x000000ffff2a8224 */ /* 0x000fe200078e0a2a */
[C---:B------:R-:W-:Y:S01]  /*3d60*/  ISETP.GT.U32.AND P0, PT, R2.reuse, R47, PT ;  /* 0x0000002f0200720c */ /* 0x040fe20003f04070 */
[----:B------:R-:W-:Y:S01]  /*3d70*/  IMAD.MOV.U32 R43, RZ, RZ, R45 ;  /* 0x000000ffff2b7224 */ /* 0x000fe200078e002d */
[----:B------:R-:W-:Y:S01]  /*3d80*/  ISETP.GT.U32.AND P5, PT, R2, R49, PT ;  /* 0x000000310200720c */ /* 0x000fe20003fa4070 */
[----:B------:R-:W-:Y:S01]  /*3d90*/  @!P6 IMAD.IADD R46, R46, 0x1, -R2 ;  /* 0x000000012e2ee824 */ /* 0x000fe200078e0a02 */
[----:B------:R-:W-:Y:S01]  /*3da0*/  IABS R234, R241 ;  /* 0x000000f100ea7213 */ /* 0x000fe20000000000 */
[----:B------:R-:W-:Y:S01]  /*3db0*/  @!P4 IMAD.MOV R43, RZ, RZ, -R43 ;  /* 0x000000ffff2bc224 */ /* 0x000fe200078e0a2b */
[C---:B------:R-:W-:Y:S01]  /*3dc0*/  ISETP.GT.U32.AND P4, PT, R2.reuse, R48, PT ;  /* 0x000000300200720c */ /* 0x040fe20003f84070 */
[----:B------:R-:W-:Y:S01]  /*3dd0*/  IMAD.MOV.U32 R51, RZ, RZ, R52 ;  /* 0x000000ffff337224 */ /* 0x000fe200078e0034 */
[----:B------:R-:W-:Y:S01]  /*3de0*/  ISETP.GT.U32.AND P6, PT, R2, R46, PT ;  /* 0x0000002e0200720c */ /* 0x000fe20003fc4070 */
[----:B------:R-:W-:Y:S01]  /*3df0*/  @!P1 IMAD.IADD R44, R44, 0x1, -R2 ;  /* 0x000000012c2c9824 */ /* 0x000fe200078e0a02 */
[----:B------:R-:W-:Y:S01]  /*3e00*/  ISETP.GE.AND P1, PT, R54, RZ, PT ;  /* 0x000000ff3600720c */ /* 0x000fe20003f26270 */
[----:B------:R-:W-:Y:S01]  /*3e10*/  IMAD.HI.U32 R50, R3, R51, RZ ;  /* 0x0000003303327227 */ /* 0x000fe200078e00ff */
[----:B------:R-:W-:-:S02]  /*3e20*/  LOP3.LUT R54, R242, 0x74, RZ, 0xfc, !PT ;  /* 0x00000074f2367812 */ /* 0x000fc400078efcff */
[----:B------:R-:W-:Y:S01]  /*3e30*/  LOP3.LUT R249, R242, 0x1e2, RZ, 0xfc, !PT ;  /* 0x000001e2f2f97812 */ /* 0x000fe200078efcff */
[----:B------:R-:W-:Y:S01]  /*3e40*/  IMAD.MOV R50, RZ, RZ, -R50 ;  /* 0x000000ffff327224 */ /* 0x000fe200078e0a32 */
[----:B------:R-:W-:Y:S01]  /*3e50*/  IABS R52, R54 ;  /* 0x0000003600347213 */ /* 0x000fe20000000000 */
[--C-:B------:R-:W-:Y:S01]  /*3e60*/  @!P0 IMAD.IADD R47, R47, 0x1, -R2.reuse ;  /* 0x000000012f2f8824 */ /* 0x100fe200078e0a02 */
[----:B------:R-:W-:Y:S01]  /*3e70*/  ISETP.GE.AND P0, PT, R56, RZ, PT ;  /* 0x000000ff3800720c */ /* 0x000fe20003f06270 */
[----:B------:R-:W-:Y:S01]  /*3e80*/  IMAD R51, R2, R50, R51 ;  /* 0x0000003202337224 */ /* 0x000fe200078e0233 */
[----:B------:R-:W-:Y:S01]  /*3e90*/  LOP3.LUT R56, R242, 0x7c, RZ, 0xfc, !PT ;  /* 0x0000007cf2387812 */ /* 0x000fe200078efcff */
[----:B------:R-:W-:Y:S01]  /*3ea0*/  IMAD.MOV.U32 R45, RZ, RZ, R47 ;  /* 0x000000ffff2d7224 */ /* 0x000fe200078e002f */
[----:B------:R-:W-:Y:S01]  /*3eb0*/  IABS R235, R249 ;  /* 0x000000f900eb7213 */ /* 0x000fe20000000000 */
[--C-:B------:R-:W-:Y:S01]  /*3ec0*/  @!P4 IMAD.IADD R48, R48, 0x1, -R2.reuse ;  /* 0x000000013030c824 */ /* 0x100fe200078e0a02 */
[----:B------:R-:W-:Y:S01]  /*3ed0*/  ISETP.GE.AND P4, PT, R53, RZ, PT ;  /* 0x000000ff3500720c */ /* 0x000fe20003f86270 */
[----:B------:R-:W-:Y:S01]  /*3ee0*/  @!P6 IMAD.IADD R46, R46, 0x1, -R2 ;  /* 0x000000012e2ee824 */ /* 0x000fe200078e0a02 */
[C---:B------:R-:W-:Y:S01]  /*3ef0*/  ISETP.GT.U32.AND P6, PT, R2.reuse, R51, PT ;  /* 0x000000330200720c */ /* 0x040fe20003fc4070 */
[----:B------:R-:W-:Y:S01]  /*3f00*/  @!P3 IMAD.MOV R45, RZ, RZ, -R45 ;  /* 0x000000ffff2db224 */ /* 0x000fe200078e0a2d */
[----:B------:R-:W-:Y:S01]  /*3f10*/  ISETP.GT.U32.AND P3, PT, R2, R48, PT ;  /* 0x000000300200720c */ /* 0x000fe20003f64070 */
[----:B------:R-:W-:Y:S01]  /*3f20*/  IMAD.HI.U32 R50, R3, R52, RZ ;  /* 0x0000003403327227 */ /* 0x000fe200078e00ff */
[----:B------:R-:W-:-:S02]  /*3f30*/  LOP3.LUT R53, R242, 0x78, RZ, 0xfc, !PT ;  /* 0x00000078f2357812 */ /* 0x000fc400078efcff */
[----:B------:R-:W-:Y:S01]  /*3f40*/  IABS R58, R56 ;  /* 0x00000038003a7213 */ /* 0x000fe20000000000 */
[----:B------:R-:W-:Y:S01]  /*3f50*/  @!P5 IMAD.IADD R49, R49, 0x1, -R2 ;  /* 0x000000013131d824 */ /* 0x000fe200078e0a02 */
[C---:B------:R-:W-:Y:S01]  /*3f60*/  LOP3.LUT R252, R242.reuse, 0x1e4, RZ, 0xfc, !PT ;  /* 0x000001e4f2fc7812 */ /* 0x040fe200078efcff */
[----:B------:R-:W-:Y:S01]  /*3f70*/  IMAD.MOV R47, RZ, RZ, -R50 ;  /* 0x000000ffff2f7224 */ /* 0x000fe200078e0a32 */
[----:B------:R-:W-:Y:S01]  /*3f80*/  LOP3.LUT R10, R242, 0x1ea, RZ, 0xfc, !PT ;  /* 0x000001eaf20a7812 */ /* 0x000fe200078efcff */
[----:B------:R-:W-:Y:S01]  /*3f90*/  @!P2 IMAD.MOV R44, RZ, RZ, -R44 ;  /* 0x000000ffff2ca224 */ /* 0x000fe200078e0a2c */
[C---:B------:R-:W-:Y:S01]  /*3fa0*/  ISETP.GT.U32.AND P5, PT, R2.reuse, R49, PT ;  /* 0x000000310200720c */ /* 0x040fe20003fa4070 */
[----:B------:R-:W-:Y:S01]  /*3fb0*/  IMAD R50, R2, R47, R52 ;  /* 0x0000002f02327224 */ /* 0x000fe200078e0234 */
[----:B------:R-:W-:Y:S01]  /*3fc0*/  ISETP.GE.AND P2, PT, R55, RZ, PT ;  /* 0x000000ff3700720c */ /* 0x000fe20003f46270 */
[--C-:B------:R-:W-:Y:S01]  /*3fd0*/  @!P6 IMAD.IADD R51, R51, 0x1, -R2.reuse ;  /* 0x000000013333e824 */ /* 0x100fe200078e0a02 */
        /* <DEDUP_REMOVED lines=8> */
[----:B------:R-:W-:-:S02]  /*4060*/  IABS R52, R52 ;  /* 0x0000003400347213 */ /* 0x000fc40000000000 */
[----:B------:R-:W-:Y:S01]  /*4070*/  IABS R55, R53 ;  /* 0x0000003500377213 */ /* 0x000fe20000000000 */
[--C-:B------:R-:W-:Y:S01]  /*4080*/  @!P5 IMAD.IADD R49, R49, 0x1, -R2.reuse ;  /* 0x000000013131d824 */ /* 0x100fe200078e0a02 */
[----:B------:R-:W-:Y:S01]  /*4090*/  ISETP.GE.AND P5, PT, R54, RZ, PT ;  /* 0x000000ff3600720c */ /* 0x000fe20003fa6270 */
[----:B------:R-:W-:Y:S01]  /*40a0*/  IMAD.MOV R223, RZ, RZ, -R223 ;  /* 0x000000ffffdf7224 */ /* 0x000fe200078e0adf */
[C---:B------:R-:W-:Y:S01]  /*40b0*/  LOP3.LUT R54, R242.reuse, 0x7a, RZ, 0xfc, !PT ;  /* 0x0000007af2367812 */ /* 0x040fe200078efcff */
[----:B------:R-:W-:Y:S01]  /*40c0*/  IMAD.MOV.U32 R47, RZ, RZ, R49 ;  /* 0x000000ffff2f7224 */ /* 0x000fe200078e0031 */
[----:B------:R-:W-:Y:S01]  /*40d0*/  LOP3.LUT R13, R242, 0x1e6, RZ, 0xfc, !PT ;  /* 0x000001e6f20d7812 */ /* 0x000fe200078efcff */
[--C-:B------:R-:W-:Y:S01]  /*40e0*/  @!P3 IMAD.IADD R50, R50, 0x1, -R2.reuse ;  /* 0x000000013232b824 */ /* 0x100fe200078e0a02 */
[----:B------:R-:W-:Y:S01]  /*40f0*/  ISETP.GE.AND P0, PT, R54, RZ, PT ;  /* 0x000000ff3600720c */ /* 0x000fe20003f06270 */
[----:B------:R-:W-:Y:S01]  /*4100*/  @!P2 IMAD.MOV R47, RZ, RZ, -R47 ;  /* 0x000000ffff2fa224 */ /* 0x000fe200078e0a2f */
[----:B------:R-:W-:Y:S01]  /*4110*/  IABS R54, R54 ;  /* 0x0000003600367213 */ /* 0x000fe20000000000 */
[----:B------:R-:W-:Y:S01]  /*4120*/  @!P6 IMAD.IADD R51, R51, 0x1, -R2 ;  /* 0x000000013333e824 */ /* 0x000fe200078e0a02 */
[----:B------:R-:W-:Y:S01]  /*4130*/  ISETP.GE.AND P2, PT, R53, RZ, PT ;  /* 0x000000ff3500720c */ /* 0x000fe20003f46270 */
[----:B------:R-:W-:Y:S01]  /*4140*/  IMAD.MOV.U32 R53, RZ, RZ, R52 ;  /* 0x000000ffff357224 */ /* 0x000fe200078e0034 */
[----:B------:R-:W-:Y:S01]  /*4150*/  ISETP.GE.AND P6, PT, R56, RZ, PT ;  /* 0x000000ff3800720c */ /* 0x000fe20003fc6270 */
[----:B------:R-:W-:Y:S01]  /*4160*/  IMAD.MOV.U32 R56, RZ, RZ, R54 ;  /* 0x000000ffff387224 */ /* 0x000fe200078e0036 */
[----:B------:R-:W-:Y:S01]  /*4170*/  ISETP.GT.U32.AND P3, PT, R2, R50, PT ;  /* 0x000000320200720c */ /* 0x000fe20003f64070 */
[----:B------:R-:W-:Y:S01]  /*4180*/  IMAD.HI.U32 R49, R3, R53, RZ ;  /* 0x0000003503317227 */ /* 0x000fe200078e00ff */
[----:B-1----:R-:W-:-:S02]  /*4190*/  LOP3.LUT R4, R242, 0x1e8, RZ, 0xfc, !PT ;  /* 0x000001e8f2047812 */ /* 0x002fc400078efcff */
[----:B------:R-:W-:Y:S01]  /*41a0*/  IABS R238, R10 ;  /* 0x0000000a00ee7213 */ /* 0x000fe20000000000 */
[C---:B------:R-:W-:Y:S01]  /*41b0*/  IMAD.HI.U32 R52, R3.reuse, R55, RZ ;  /* 0x0000003703347227 */ /* 0x040fe200078e00ff */
[C---:B------:R-:W-:Y:S02]  /*41c0*/  LOP3.LUT R250, R242.reuse, 0x1ec, RZ, 0xfc, !PT ;  /* 0x000001ecf2fa7812 */ /* 0x040fe400078efcff */
[C---:B------:R-:W-:Y:S01]  /*41d0*/  LOP3.LUT R14, R242.reuse, 0x1ee, RZ, 0xfc, !PT ;  /* 0x000001eef20e7812 */ /* 0x040fe200078efcff */
[----:B------:R-:W-:Y:S01]  /*41e0*/  IMAD.HI.U32 R54, R3, R56, RZ ;  /* 0x0000003803367227 */ /* 0x000fe200078e00ff */
[C---:B------:R-:W-:Y:S02]  /*41f0*/  LOP3.LUT R11, R242.reuse, 0x1f0, RZ, 0xfc, !PT ;  /* 0x000001f0f20b7812 */ /* 0x040fe400078efcff */
[C---:B------:R-:W-:Y:S01]  /*4200*/  LOP3.LUT R245, R242.reuse, 0x1f6, RZ, 0xfc, !PT ;  /* 0x000001f6f2f57812 */ /* 0x040fe200078efcff */
[----:B------:R-:W-:Y:S01]  /*4210*/  IMAD.MOV R49, RZ, RZ, -R49 ;  /* 0x000000ffff317224 */ /* 0x000fe200078e0a31 */
[C---:B------:R-:W-:Y:S01]  /*4220*/  LOP3.LUT R247, R242.reuse, 0x1f8, RZ, 0xfc, !PT ;  /* 0x000001f8f2f77812 */ /* 0x040fe200078efcff */
[----:B------:R-:W-:Y:S01]  /*4230*/  IMAD.MOV R52, RZ, RZ, -R52 ;  /* 0x000000ffff347224 */ /* 0x000fe200078e0a34 */
[C---:B------:R-:W-:Y:S01]  /*4240*/  LOP3.LUT R12, R242.reuse, 0x1f2, RZ, 0xfc, !PT ;  /* 0x000001f2f20c7812 */ /* 0x040fe200078efcff */
[----:B------:R-:W-:Y:S01]  /*4250*/  IMAD.MOV R57, RZ, RZ, -R54 ;  /* 0x000000ffff397224 */ /* 0x000fe200078e0a36 */
[----:B------:R-:W-:Y:S01]  /*4260*/  LOP3.LUT R0, R242, 0x1f4, RZ, 0xfc, !PT ;  /* 0x000001f4f2007812 */ /* 0x000fe200078efcff */
[----:B------:R-:W-:Y:S01]  /*4270*/  IMAD R53, R2, R49, R53 ;  /* 0x0000003102357224 */ /* 0x000fe200078e0235 */
[C---:B------:R-:W-:Y:S01]  /*4280*/  LOP3.LUT R246, R242.reuse, 0x1fa, RZ, 0xfc, !PT ;  /* 0x000001faf2f67812 */ /* 0x040fe200078efcff */
[----:B------:R-:W-:Y:S01]  /*4290*/  IMAD.MOV.U32 R49, RZ, RZ, R51 ;  /* 0x000000ffff317224 */ /* 0x000fe200078e0033 */
[----:B------:R-:W-:Y:S01]  /*42a0*/  LOP3.LUT R248, R242, 0x1fc, RZ, 0xfc, !PT ;  /* 0x000001fcf2f87812 */ /* 0x000fe200078efcff */
[----:B------:R-:W-:-:S02]  /*42b0*/  IMAD R52, R2, R52, R55 ;  /* 0x0000003402347224 */ /* 0x000fc400078e0237 */
[----:B------:R-:W-:Y:S02]  /*42c0*/  @!P3 IMAD.IADD R50, R50, 0x1, -R2 ;  /* 0x000000013232b824 */ /* 0x000fe400078e0a02 */
[C---:B------:R-:W-:Y:S01]  /*42d0*/  IMAD R55, R2.reuse, R57, R56 ;  /* 0x0000003902377224 */ /* 0x040fe200078e0238 */
[C---:B------:R-:W-:Y:S01]  /*42e0*/  ISETP.GT.U32.AND P3, PT, R2.reuse, R52, PT ;  /* 0x000000340200720c */ /* 0x040fe20003f64070 */
[----:B------:R-:W-:Y:S01]  /*42f0*/  @!P4 IMAD.MOV R49, RZ, RZ, -R49 ;  /* 0x000000ffff31c224 */ /* 0x000fe200078e0a31 */
[C---:B------:R-:W-:Y:S01]  /*4300*/  ISETP.GT.U32.AND P4, PT, R2.reuse, R53, PT ;  /* 0x000000350200720c */ /* 0x040fe20003f84070 */
[----:B------:R-:W-:Y:S01]  /*4310*/  @!P5 IMAD.MOV R50, RZ, RZ, -R50 ;  /* 0x000000ffff32d224 */ /* 0x000fe200078e0a32 */
[----:B------:R-:W-:Y:S01]  /*4320*/  ISETP.GT.U32.AND P5, PT, R2, R55, PT ;  /* 0x000000370200720c */ /* 0x000fe20003fa4070 */
[----:B------:R-:W-:Y:S01]  /*4330*/  IMAD.HI.U32 R51, R3, R58, RZ ;  /* 0x0000003a03337227 */ /* 0x000fe200078e00ff */
[----:B------:R-:W-:-:S03]  /*4340*/  IABS R57, R62 ;  /* 0x0000003e00397213 */ /* 0x000fc60000000000 */
[----:B------:R-:W-:-:S04]  /*4350*/  IMAD.MOV R51, RZ, RZ, -R51 ;  /* 0x000000ffff337224 */ /* 0x000fc800078e0a33 */
[C---:B------:R-:W-:Y:S01]  /*4360*/  IMAD R54, R2.reuse, R51, R58 ;  /* 0x0000003302367224 */ /* 0x040fe200078e023a */
[----:B------:R-:W-:Y:S01]  /*4370*/  IABS R58, R63 ;  /* 0x0000003f003a7213 */ /* 0x000fe20000000000 */
[--C-:B------:R-:W-:Y:S02]  /*4380*/  @!P4 IMAD.IADD R53, R53, 0x1, -R2.reuse ;  /* 0x000000013535c824 */ /* 0x100fe400078e0a02 */
[--C-:B------:R-:W-:Y:S02]  /*4390*/  @!P5 IMAD.IADD R55, R55, 0x1, -R2.reuse ;  /* 0x000000013737d824 */ /* 0x100fe400078e0a02 */
[----:B------:R-:W-:Y:S01]  /*43a0*/  IMAD.HI.U32 R56, R3, R58, RZ ;  /* 0x0000003a03387227 */ /* 0x000fe200078e00ff */
[C---:B------:R-:W-:Y:S02]  /*43b0*/  ISETP.GT.U32.AND P4, PT, R2.reuse, R53, PT ;  /* 0x000000350200720c */ /* 0x040fe40003f84070 */
[----:B------:R-:W-:Y:S01]  /*43c0*/  ISETP.GT.U32.AND P5, PT, R2, R55, PT ;  /* 0x000000370200720c */ /* 0x000fe20003fa4070 */
[----:B------:R-:W-:-:S02]  /*43d0*/  @!P3 IMAD.IADD R52, R52, 0x1, -R2 ;  /* 0x000000013434b824 */ /* 0x000fc400078e0a02 */
[----:B------:R-:W-:Y:S02]  /*43e0*/  IMAD.MOV R59, RZ, RZ, -R56 ;  /* 0x000000ffff3b7224 */ /* 0x000fe400078e0a38 */
[----:B------:R-:W-:Y:S01]  /*43f0*/  IMAD.HI.U32 R51, R3, R57, RZ ;  /* 0x0000003903337227 */ /* 0x000fe200078e00ff */
[----:B------:R-:W-:-:S03]  /*4400*/  ISETP.GT.U32.AND P3, PT, R2, R52, PT ;  /* 0x000000340200720c */ /* 0x000fc60003f64070 */
[C---:B------:R-:W-:Y:S02]  /*4410*/  IMAD R56, R2.reuse, R59, R58 ;  /* 0x0000003b02387224 */ /* 0x040fe400078e023a */
[--C-:B------:R-:W-:Y:S01]  /*4420*/  @!P4 IMAD.IADD R53, R53, 0x1, -R2.reuse ;  /* 0x000000013535c824 */ /* 0x100fe200078e0a02 */
[C---:B------:R-:W-:Y:S01]  /*4430*/  ISETP.GT.U32.AND P4, PT, R2.reuse, R54, PT ;  /* 0x000000360200720c */ /* 0x040fe20003f84070 */
[----:B------:R-:W-:Y:S01]  /*4440*/  @!P5 IMAD.IADD R55, R55, 0x1, -R2 ;  /* 0x000000013737d824 */ /* 0x000fe200078e0a02 */
[----:B------:R-:W-:Y:S01]  /*4450*/  ISETP.GT.U32.AND P5, PT, R2, R56, PT ;  /* 0x000000380200720c */ /* 0x000fe20003fa4070 */
[----:B------:R-:W-:Y:S02]  /*4460*/  IMAD.MOV R51, RZ, RZ, -R51 ;  /* 0x000000ffff337224 */ /* 0x000fe400078e0a33 */
[----:B------:R-:W-:-:S04]  /*4470*/  IMAD.HI.U32 R58, R3, R60, RZ ;  /* 0x0000003c033a7227 */ /* 0x000fc800078e00ff */
[----:B------:R-:W-:Y:S02]  /*4480*/  IMAD R57, R2, R51, R57 ;  /* 0x0000003302397224 */ /* 0x000fe400078e0239 */
[--C-:B------:R-:W-:Y:S02]  /*4490*/  @!P3 IMAD.IADD R52, R52, 0x1, -R2.reuse ;  /* 0x000000013434b824 */ /* 0x100fe400078e0a02 */
[----:B------:R-:W-:Y:S01]  /*44a0*/  @!P4 IMAD.IADD R54, R54, 0x1, -R2 ;  /* 0x000000013636c824 */ /* 0x000fe200078e0a02 */
[----:B------:R-:W-:Y:S01]  /*44b0*/  ISETP.GT.U32.AND P3, PT, R2, R57, PT ;  /* 0x000000390200720c */ /* 0x000fe20003f64070 */
[----:B------:R-:W-:Y:S01]  /*44c0*/  IMAD.HI.U32 R59, R3, R61, RZ ;  /* 0x0000003d033b7227 */ /* 0x000fe200078e00ff */
[----:B------:R-:W-:Y:S02]  /*44d0*/  ISETP.GE.AND P4, PT, R62, RZ, PT ;  /* 0x000000ff3e00720c */ /* 0x000fe40003f86270 */
[----:B------:R-:W-:Y:S01]  /*44e0*/  IABS R62, R66 ;  /* 0x00000042003e7213 */ /* 0x000fe20000000000 */
[----:B------:R-:W-:-:S02]  /*44f0*/  IMAD.MOV.U32 R51, RZ, RZ, R53 ;  /* 0x000000ffff337224 */ /* 0x000fc400078e0035 */
[----:B------:R-:W-:Y:S02]  /*4500*/  @!P5 IMAD.IADD R56, R56, 0x1, -R2 ;  /* 0x000000013838d824 */ /* 0x000fe400078e0a02 */
[----:B------:R-:W-:Y:S02]  /*4510*/  IMAD.MOV R53, RZ, RZ, -R58 ;  /* 0x000000ffff357224 */ /* 0x000fe400078e0a3a */
[----:B------:R-:W-:Y:S01]  /*4520*/  @!P1 IMAD.MOV R51, RZ, RZ, -R51 ;  /* 0x000000ffff339224 */ /* 0x000fe200078e0a33 */
[C---:B------:R-:W-:Y:S01]  /*4530*/  ISETP.GT.U32.AND P1, PT, R2.reuse, R54, PT ;  /* 0x000000360200720c */ /* 0x040fe20003f24070 */
[----:B------:R-:W-:Y:S01]  /*4540*/  IMAD.MOV R58, RZ, RZ, -R59 ;  /* 0x000000ffff3a7224 */ /* 0x000fe200078e0a3b */
[C---:B------:R-:W-:Y:S01]  /*4550*/  ISETP.GT.U32.AND P5, PT, R2.reuse, R56, PT ;  /* 0x000000380200720c */ /* 0x040fe20003fa4070 */
[----:B------:R-:W-:Y:S02]  /*4560*/  IMAD R59, R2, R53, R60 ;  /* 0x00000035023b7224 */ /* 0x000fe400078e023c */
[----:B------:R-:W-:-:S04]  /*4570*/  IMAD.HI.U32 R60, R3, R62, RZ ;  /* 0x0000003e033c7227 */ /* 0x000fc800078e00ff */
[C---:B------:R-:W-:Y:S02]  /*4580*/  IMAD R58, R2.reuse, R58, R61 ;  /* 0x0000003a023a7224 */ /* 0x040fe400078e023d */
[----:B------:R-:W-:Y:S01]  /*4590*/  @!P3 IMAD.IADD R57, R57, 0x1, -R2 ;  /* 0x000000013939b824 */ /* 0x000fe200078e0a02 */
[----:B------:R-:W-:Y:S01]  /*45a0*/  ISETP.GE.AND P3, PT, R63, RZ, PT ;  /* 0x000000ff3f00720c */ /* 0x000fe20003f66270 */
[----:B------:R-:W-:Y:S02]  /*45b0*/  IMAD.MOV R61, RZ, RZ, -R60 ;  /* 0x000000ffff3d7224 */ /* 0x000fe400078e0a3c */
[----:B------:R-:W-:Y:S01]  /*45c0*/  @!P2 IMAD.MOV R52, RZ, RZ, -R52 ;  /* 0x000000ffff34a224 */ /* 0x000fe200078e0a34 */
[C---:B------:R-:W-:Y:S01]  /*45d0*/  ISETP.GT.U32.AND P2, PT, R2.reuse, R57, PT ;  /* 0x000000390200720c */ /* 0x040fe20003f44070 */
[----:B------:R-:W-:Y:S01]  /*45e0*/  IMAD R61, R2, R61, R62 ;  /* 0x0000003d023d7224 */ /* 0x000fe200078e023e */
[----:B------:R-:W-:Y:S01]  /*45f0*/  IABS R62, R67 ;  /* 0x00000043003e7213 */ /* 0x000fe20000000000 */
[--C-:B------:R-:W-:Y:S01]  /*4600*/  @!P1 IMAD.IADD R54, R54, 0x1, -R2.reuse ;  /* 0x0000000136369824 */ /* 0x100fe200078e0a02 */
[----:B------:R-:W-:Y:S01]  /*4610*/  ISETP.GT.U32.AND P1, PT, R2, R59, PT ;  /* 0x0000003b0200720c */ /* 0x000fe20003f24070 */
[----:B------:R-:W-:Y:S01]  /*4620*/  @!P5 IMAD.IADD R56, R56, 0x1, -R2 ;  /* 0x000000013838d824 */ /* 0x000fe200078e0a02 */
[C---:B------:R-:W-:Y:S01]  /*4630*/  ISETP.GT.U32.AND P5, PT, R2.reuse, R61, PT ;  /* 0x0000003d0200720c */ /* 0x040fe20003fa4070 */
[----:B------:R-:W-:Y:S01]  /*4640*/  @!P6 IMAD.MOV R54, RZ, RZ, -R54 ;  /* 0x000000ffff36e224 */ /* 0x000fe200078e0a36 */
[----:B------:R-:W-:Y:S01]  /*4650*/  ISETP.GT.U32.AND P6, PT, R2, R58, PT ;  /* 0x0000003a0200720c */ /* 0x000fe20003fc4070 */
[----:B------:R-:W-:-:S02]  /*4660*/  IMAD.MOV.U32 R53, RZ, RZ, R55 ;  /* 0x000000ffff357224 */ /* 0x000fc400078e0037 */
[----:B------:R-:W-:-:S04]  /*4670*/  IMAD.HI.U32 R60, R3, R62, RZ ;  /* 0x0000003e033c7227 */ /* 0x000fc800078e00ff */
[--C-:B------:R-:W-:Y:S01]  /*4680*/  @!P2 IMAD.IADD R57, R57, 0x1, -R2.reuse ;  /* 0x000000013939a824 */ /* 0x100fe200078e0a02 */
[----:B------:R-:W-:Y:S01]  /*4690*/  ISETP.GE.AND P2, PT, R65, RZ, PT ;  /* 0x000000ff4100720c */ /* 0x000fe20003f46270 */
[----:B------:R-:W-:Y:S01]  /*46a0*/  @!P0 IMAD.MOV R53, RZ, RZ, -R53 ;  /* 0x000000ffff358224 */ /* 0x000fe200078e0a35 */
[----:B------:R-:W-:Y:S01]  /*46b0*/  ISETP.GE.AND P0, PT, R64, RZ, PT ;  /* 0x000000ff4000720c */ /* 0x000fe20003f06270 */
[--C-:B------:R-:W-:Y:S01]  /*46c0*/  @!P1 IMAD.IADD R59, R59, 0x1, -R2.reuse ;  /* 0x000000013b3b9824 */ /* 0x100fe200078e0a02 */
[----:B------:R-:W-:Y:S01]  /*46d0*/  IABS R64, R68 ;  /* 0x0000004400407213 */ /* 0x000fe20000000000 */
[----:B------:R-:W-:Y:S01]  /*46e0*/  IMAD.MOV.U32 R55, RZ, RZ, R57 ;  /* 0x000000ffff377224 */ /* 0x000fe200078e0039 */
[----:B------:R-:W-:Y:S01]  /*46f0*/  IABS R65, R69 ;  /* 0x0000004500417213 */ /* 0x000fe20000000000 */
[--C-:B------:R-:W-:Y:S01]  /*4700*/  @!P5 IMAD.IADD R61, R61, 0x1, -R2.reuse ;  /* 0x000000013d3dd824 */ /* 0x100fe200078e0a02 */
[----:B------:R-:W-:Y:S01]  /*4710*/  ISETP.GE.AND P1, PT, R66, RZ, PT ;  /* 0x000000ff4200720c */ /* 0x000fe20003f26270 */
[----:B------:R-:W-:Y:S01]  /*4720*/  @!P6 IMAD.IADD R58, R58, 0x1, -R2 ;  /* 0x000000013a3ae824 */ /* 0x000fe200078e0a02 */
[C---:B------:R-:W-:Y:S01]  /*4730*/  ISETP.GT.U32.AND P6, PT, R2.reuse, R59, PT ;  /* 0x0000003b0200720c */ /* 0x040fe20003fc4070 */
[----:B------:R-:W-:Y:S01]  /*4740*/  @!P4 IMAD.MOV R55, RZ, RZ, -R55 ;  /* 0x000000ffff37c224 */ /* 0x000fe200078e0a37 */
[C---:B------:R-:W-:Y:S01]  /*4750*/  ISETP.GT.U32.AND P4, PT, R2.reuse, R61, PT ;  /* 0x0000003d0200720c */ /* 0x040fe20003f84070 */
[----:B------:R-:W-:Y:S01]  /*4760*/  IMAD.HI.U32 R57, R3, R64, RZ ;  /* 0x0000004003397227 */ /* 0x000fe200078e00ff */
[----:B------:R-:W-:-:S02]  /*4770*/  ISETP.GT.U32.AND P5, PT, R2, R58, PT ;  /* 0x0000003a0200720c */ /* 0x000fc40003fa4070 */
[----:B------:R-:W-:Y:S01]  /*4780*/  IABS R66, R70 ;  /* 0x0000004600427213 */ /* 0x000fe20000000000 */
[----:B------:R-:W-:Y:S02]  /*4790*/  IMAD.MOV R63, RZ, RZ, -R60 ;  /* 0x000000ffff3f7224 */ /* 0x000fe400078e0a3c */
[----:B------:R-:W-:Y:S02]  /*47a0*/  IMAD.MOV R57, RZ, RZ, -R57 ;  /* 0x000000ffff397224 */ /* 0x000fe400078e0a39 */
[C---:B------:R-:W-:Y:S02]  /*47b0*/  IMAD R60, R2.reuse, R63, R62 ;  /* 0x0000003f023c7224 */ /* 0x040fe400078e023e */
[----:B------:R-:W-:Y:S02]  /*47c0*/  IMAD R63, R2, R57, R64 ;  /* 0x00000039023f7224 */ /* 0x000fe400078e0240 */
[----:B------:R-:W-:-:S04]  /*47d0*/  IMAD.HI.U32 R57, R3, R65, RZ ;  /* 0x0000004103397227 */ /* 0x000fc800078e00ff */
[--C-:B------:R-:W-:Y:S01]  /*47e0*/  @!P6 IMAD.IADD R59, R59, 0x1, -R2.reuse ;  /* 0x000000013b3be824 */ /* 0x100fe200078e0a02 */
[C---:B------:R-:W-:Y:S01]  /*47f0*/  ISETP.GT.U32.AND P6, PT, R2.reuse, R60, PT ;  /* 0x0000003c0200720c */ /* 0x040fe20003fc4070 */
[----:B------:R-:W-:Y:S01]  /*4800*/  @!P4 IMAD.IADD R61, R61, 0x1, -R2 ;  /* 0x000000013d3dc824 */ /* 0x000fe200078e0a02 */
[----:B------:R-:W-:Y:S01]  /*4810*/  ISETP.GT.U32.AND P4, PT, R2, R63, PT ;  /* 0x0000003f0200720c */ /* 0x000fe20003f84070 */
[----:B------:R-:W-:-:S04]  /*4820*/  IMAD.HI.U32 R62, R3, R66, RZ ;  /* 0x00000042033e7227 */ /* 0x000fc800078e00ff */
[----:B------:R-:W-:Y:S02]  /*4830*/  IMAD.MOV R57, RZ, RZ, -R57 ;  /* 0x000000ffff397224 */ /* 0x000fe400078e0a39 */
[----:B------:R-:W-:Y:S01]  /*4840*/  @!P5 IMAD.IADD R58, R58, 0x1, -R2 ;  /* 0x000000013a3ad824 */ /* 0x000fe200078e0a02 */
[----:B------:R-:W-:Y:S01]  /*4850*/  ISETP.GE.AND P5, PT, R67, RZ, PT ;  /* 0x000000ff4300720c */ /* 0x000fe20003fa6270 */
[----:B------:R-:W-:Y:S02]  /*4860*/  IMAD.MOV R67, RZ, RZ, -R62 ;  /* 0x000000ffff437224 */ /* 0x000fe400078e0a3e */
[C---:B------:R-:W-:Y:S01]  /*4870*/  IMAD R62, R2.reuse, R57, R65 ;  /* 0x00000039023e7224 */ /* 0x040fe200078e0241 */
[----:B------:R-:W-:Y:S01]  /*4880*/  IABS R57, R71 ;  /* 0x0000004700397213 */ /* 0x000fe20000000000 */
[----:B------:R-:W-:Y:S02]  /*4890*/  IMAD R65, R2, R67, R66 ;  /* 0x0000004302417224 */ /* 0x000fe400078e0242 */
[--C-:B------:R-:W-:Y:S01]  /*48a0*/  @!P6 IMAD.IADD R60, R60, 0x1, -R2.reuse ;  /* 0x000000013c3ce824 */ /* 0x100fe200078e0a02 */
[----:B------:R-:W-:Y:S01]  /*48b0*/  ISETP.GE.AND P6, PT, R68, RZ, PT ;  /* 0x000000ff4400720c */ /* 0x000fe20003fc6270 */
[----:B------:R-:W-:Y:S01]  /*48c0*/  IMAD.MOV.U32 R66, RZ, RZ, R57 ;  /* 0x000000ffff427224 */ /* 0x000fe200078e0039 */
[----:B------:R-:W-:Y:S01]  /*48d0*/  IABS R68, R72 ;  /* 0x0000004800447213 */ /* 0x000fe20000000000 */
[----:B------:R-:W-:Y:S01]  /*48e0*/  @!P4 IMAD.IADD R63, R63, 0x1, -R2 ;  /* 0x000000013f3fc824 */ /* 0x000fe200078e0a02 */
[----:B------:R-:W-:Y:S01]  /*48f0*/  ISETP.GT.U32.AND P4, PT, R2, R60, PT ;  /* 0x0000003c0200720c */ /* 0x000fe20003f84070 */
[----:B------:R-:W-:-:S02]  /*4900*/  IMAD.MOV.U32 R57, RZ, RZ, R59 ;  /* 0x000000ffff397224 */ /* 0x000fc400078e003b */
[----:B------:R-:W-:-:S04]  /*4910*/  IMAD.HI.U32 R64, R3, R66, RZ ;  /* 0x0000004203407227 */ /* 0x000fc800078e00ff */
[----:B------:R-:W-:Y:S01]  /*4920*/  @!P0 IMAD.MOV R57, RZ, RZ, -R57 ;  /* 0x000000ffff398224 */ /* 0x000fe200078e0a39 */
[C---:B------:R-:W-:Y:S01]  /*4930*/  ISETP.GT.U32.AND P0, PT, R2.reuse, R63, PT ;  /* 0x0000003f0200720c */ /* 0x040fe20003f04070 */
[----:B------:R-:W-:Y:S01]  /*4940*/  @!P2 IMAD.MOV R58, RZ, RZ, -R58 ;  /* 0x000000ffff3aa224 */ /* 0x000fe200078e0a3a */
[----:B------:R-:W-:Y:S01]  /*4950*/  ISETP.GT.U32.AND P2, PT, R2, R65, PT ;  /* 0x000000410200720c */ /* 0x000fe20003f44070 */
[----:B------:R-:W-:Y:S02]  /*4960*/  IMAD.MOV.U32 R59, RZ, RZ, R61 ;  /* 0x000000ffff3b7224 */ /* 0x000fe400078e003d */
[----:B------:R-:W-:-:S04]  /*4970*/  IMAD.HI.U32 R61, R3, R68, RZ ;  /* 0x00000044033d7227 */ /* 0x000fc800078e00ff */
[----:B------:R-:W-:Y:S02]  /*4980*/  IMAD.MOV R67, RZ, RZ, -R64 ;  /* 0x000000ffff437224 */ /* 0x000fe400078e0a40 */
[----:B------:R-:W-:Y:S02]  /*4990*/  IMAD.MOV R61, RZ, RZ, -R61 ;  /* 0x000000ffff3d7224 */ /* 0x000fe400078e0a3d */
[--C-:B------:R-:W-:Y:S01]  /*49a0*/  @!P4 IMAD.IADD R60, R60, 0x1, -R2.reuse ;  /* 0x000000013c3cc824 */ /* 0x100fe200078e0a02 */
[----:B------:R-:W-:Y:S01]  /*49b0*/  ISETP.GE.AND P4, PT, R70, RZ, PT ;  /* 0x000000ff4600720c */ /* 0x000fe20003f86270 */
[----:B------:R-:W-:Y:S01]  /*49c0*/  @!P0 IMAD.IADD R63, R63, 0x1, -R2 ;  /* 0x000000013f3f8824 */ /* 0x000fe200078e0a02 */
[----:B------:R-:W-:Y:S01]  /*49d0*/  ISETP.GE.AND P0, PT, R71, RZ, PT ;  /* 0x000000ff4700720c */ /* 0x000fe20003f06270 */
[----:B------:R-:W-:Y:S01]  /*49e0*/  IMAD R64, R2, R67, R66 ;  /* 0x0000004302407224 */ /* 0x000fe200078e0242 */
[----:B------:R-:W-:Y:S01]  /*49f0*/  LOP3.LUT R66, R242, 0x94, RZ, 0xfc, !PT ;  /* 0x00000094f2427812 */ /* 0x000fe200078efcff */
[C---:B------:R-:W-:Y:S01]  /*4a00*/  IMAD R67, R2.reuse, R61, R68 ;  /* 0x0000003d02437224 */ /* 0x040fe200078e0244 */
[----:B------:R-:W-:Y:S01]  /*4a10*/  IABS R71, R75 ;  /* 0x0000004b00477213 */ /* 0x000fe20000000000 */
[----:B------:R-:W-:Y:S01]  /*4a20*/  IMAD.MOV.U32 R61, RZ, RZ, R63 ;  /* 0x000000ffff3d7224 */ /* 0x000fe200078e003f */
[----:B------:R-:W-:Y:S01]  /*4a30*/  IABS R68, R66 ;  /* 0x0000004200447213 */ /* 0x000fe20000000000 */
[----:B------:R-:W-:Y:S01]  /*4a40*/  @!P5 IMAD.MOV R60, RZ, RZ, -R60 ;  /* 0x000000ffff3cd224 */ /* 0x000fe200078e0a3c */
[----:B------:R-:W-:Y:S01]  /*4a50*/  ISETP.GT.U32.AND P5, PT, R2, R64, PT ;  /* 0x000000400200720c */ /* 0x000fe20003fa4070 */
[----:B------:R-:W-:-:S02]  /*4a60*/  @!P2 IMAD.IADD R65, R65, 0x1, -R2 ;  /* 0x000000014141a824 */ /* 0x000fc400078e0a02 */
[----:B------:R-:W-:Y:S01]  /*4a70*/  @!P6 IMAD.MOV R61, RZ, RZ, -R61 ;  /* 0x000000ffff3de224 */ /* 0x000fe200078e0a3d */
[C---:B------:R-:W-:Y:S01]  /*4a80*/  ISETP.GT.U32.AND P6, PT, R2.reuse, R67, PT ;  /* 0x000000430200720c */ /* 0x040fe20003fc4070 */
[----:B------:R-:W-:Y:S01]  /*4a90*/  @!P3 IMAD.MOV R56, RZ, RZ, -R56 ;  /* 0x000000ffff38b224 */ /* 0x000fe200078e0a38 */
[C---:B------:R-:W-:Y:S01]  /*4aa0*/  ISETP.GT.U32.AND P2, PT, R2.reuse, R65, PT ;  /* 0x000000410200720c */ /* 0x040fe20003f44070 */
[----:B------:R-:W-:Y:S01]  /*4ab0*/  @!P1 IMAD.MOV R59, RZ, RZ, -R59 ;  /* 0x000000ffff3b9224 */ /* 0x000fe200078e0a3b */
[----:B------:R-:W-:Y:S01]  /*4ac0*/  ISETP.GT.U32.AND P3, PT, R2, R62, PT ;  /* 0x0000003e0200720c */ /* 0x000fe20003f64070 */
[----:B------:R-:W-:Y:S01]  /*4ad0*/  IMAD.HI.U32 R63, R3, R68, RZ ;  /* 0x00000044033f7227 */ /* 0x000fe200078e00ff */
[----:B------:R-:W-:Y:S02]  /*4ae0*/  ISETP.GE.AND P1, PT, R69, RZ, PT ;  /* 0x000000ff4500720c */ /* 0x000fe40003f26270 */
[----:B------:R-:W-:Y:S01]  /*4af0*/  IABS R69, R73 ;  /* 0x0000004900457213 */ /* 0x000fe20000000000 */
[----:B------:R-:W-:-:S02]  /*4b00*/  @!P5 IMAD.IADD R64, R64, 0x1, -R2 ;  /* 0x000000014040d824 */ /* 0x000fc400078e0a02 */
[----:B------:R-:W-:Y:S02]  /*4b10*/  IMAD.MOV R63, RZ, RZ, -R63 ;  /* 0x000000ffff3f7224 */ /* 0x000fe400078e0a3f */
[--C-:B------:R-:W-:Y:S01]  /*4b20*/  @!P6 IMAD.IADD R67, R67, 0x1, -R2.reuse ;  /* 0x000000014343e824 */ /* 0x100fe200078e0a02 */
[----:B------:R-:W-:Y:S01]  /*4b30*/  ISETP.GT.U32.AND P5, PT, R2, R64, PT ;  /* 0x000000400200720c */ /* 0x000fe20003fa4070 */
[----:B------:R-:W-:Y:S01]  /*4b40*/  @!P2 IMAD.IADD R65, R65, 0x1, -R2 ;  /* 0x000000014141a824 */ /* 0x000fe200078e0a02 */
[----:B------:R-:W-:Y:S01]  /*4b50*/  ISETP.GE.AND P2, PT, R66, RZ, PT ;  /* 0x000000ff4200720c */ /* 0x000fe20003f46270 */
[----:B------:R-:W-:Y:S01]  /*4b60*/  IMAD.HI.U32 R66, R3, R69, RZ ;  /* 0x0000004503427227 */ /* 0x000fe200078e00ff */
[----:B------:R-:W-:-:S03]  /*4b70*/  ISETP.GT.U32.AND P6, PT, R2, R67, PT ;  /* 0x000000430200720c */ /* 0x000fc60003fc4070 */
[----:B------:R-:W-:Y:S02]  /*4b80*/  @!P3 IMAD.IADD R62, R62, 0x1, -R2 ;  /* 0x000000013e3eb824 */ /* 0x000fe400078e0a02 */
[----:B------:R-:W-:Y:S02]  /*4b90*/  IMAD.MOV R70, RZ, RZ, -R66 ;  /* 0x000000ffff467224 */ /* 0x000fe400078e0a42 */
[C---:B------:R-:W-:Y:S01]  /*4ba0*/  IMAD R66, R2.reuse, R63, R68 ;  /* 0x0000003f02427224 */ /* 0x040fe200078e0244 */
[C---:B------:R-:W-:Y:S01]  /*4bb0*/  ISETP.GT.U32.AND P3, PT, R2.reuse, R62, PT ;  /* 0x0000003e0200720c */ /* 0x040fe20003f64070 */
[----:B------:R-:W-:Y:S02]  /*4bc0*/  IMAD R69, R2, R70, R69 ;  /* 0x0000004602457224 */ /* 0x000fe400078e0245 */
[--C-:B------:R-:W-:Y:S01]  /*4bd0*/  @!P5 IMAD.IADD R64, R64, 0x1, -R2.reuse ;  /* 0x000000014040d824 */ /* 0x100fe200078e0a02 */
[C---:B------:R-:W-:Y:S01]  /*4be0*/  ISETP.GT.U32.AND P5, PT, R2.reuse, R66, PT ;  /* 0x000000420200720c */ /* 0x040fe20003fa4070 */
[----:B------:R-:W-:Y:S01]  /*4bf0*/  @!P6 IMAD.IADD R67, R67, 0x1, -R2 ;  /* 0x000000014343e824 */ /* 0x000fe200078e0a02 */
[----:B------:R-:W-:Y:S01]  /*4c00*/  ISETP.GT.U32.AND P6, PT, R2, R69, PT ;  /* 0x000000450200720c */ /* 0x000fe20003fc4070 */
[----:B------:R-:W-:-:S02]  /*4c10*/  IMAD.MOV.U32 R68, RZ, RZ, R71 ;  /* 0x000000ffff447224 */ /* 0x000fc400078e0047 */
[----:B------:R-:W-:Y:S02]  /*4c20*/  @!P0 IMAD.MOV R64, RZ, RZ, -R64 ;  /* 0x000000ffff408224 */ /* 0x000fe400078e0a40 */
[----:B------:R-:W-:-:S04]  /*4c30*/  IMAD.HI.U32 R63, R3, R68, RZ ;  /* 0x00000044033f7227 */ /* 0x000fc800078e00ff */
[--C-:B------:R-:W-:Y:S01]  /*4c40*/  @!P3 IMAD.IADD R62, R62, 0x1, -R2.reuse ;  /* 0x000000013e3eb824 */ /* 0x100fe200078e0a02 */
[----:B------:R-:W-:Y:S01]  /*4c50*/  ISETP.GE.AND P3, PT, R72, RZ, PT ;  /* 0x000000ff4800720c */ /* 0x000fe20003f66270 */
[----:B------:R-:W-:Y:S01]  /*4c60*/  @!P5 IMAD.IADD R66, R66, 0x1, -R2 ;  /* 0x000000014242d824 */ /* 0x000fe200078e0a02 */
[----:B------:R-:W-:Y:S01]  /*4c70*/  IABS R72, R76 ;  /* 0x0000004c00487213 */ /* 0x000fe20000000000 */
[----:B------:R-:W-:Y:S01]  /*4c80*/  @!P1 IMAD.MOV R62, RZ, RZ, -R62 ;  /* 0x000000ffff3e9224 */ /* 0x000fe200078e0a3e */
[----:B------:R-:W-:Y:S01]  /*4c90*/  ISETP.GE.AND P1, PT, R73, RZ, PT ;  /* 0x000000ff4900720c */ /* 0x000fe20003f26270 */
[----:B------:R-:W-:Y:S01]  /*4ca0*/  IMAD.MOV R63, RZ, RZ, -R63 ;  /* 0x000000ffff3f7224 */ /* 0x000fe200078e0a3f */
[----:B------:R-:W-:Y:S01]  /*4cb0*/  IABS R73, R77 ;  /* 0x0000004d00497213 */ /* 0x000fe20000000000 */
[----:B------:R-:W-:Y:S01]  /*4cc0*/  @!P6 IMAD.IADD R69, R69, 0x1, -R2 ;  /* 0x000000014545e824 */ /* 0x000fe200078e0a02 */
[----:B------:R-:W-:Y:S01]  /*4cd0*/  ISETP.GT.U32.AND P6, PT, R2, R66, PT ;  /* 0x000000420200720c */ /* 0x000fe20003fc4070 */
[----:B------:R-:W-:-:S03]  /*4ce0*/  IMAD.HI.U32 R70, R3, R72, RZ ;  /* 0x0000004803467227 */ /* 0x000fc600078e00ff */
[C---:B------:R-:W-:Y:S01]  /*4cf0*/  ISETP.GT.U32.AND P0, PT, R2.reuse, R69, PT ;  /* 0x000000450200720c */ /* 0x040fe20003f04070 */
[----:B------:R-:W-:Y:S02]  /*4d00*/  IMAD R68, R2, R63, R68 ;  /* 0x0000003f02447224 */ /* 0x000fe400078e0244 */
[----:B------:R-:W-:-:S03]  /*4d10*/  IMAD.HI.U32 R71, R3, R73, RZ ;  /* 0x0000004903477227 */ /* 0x000fc600078e00ff */
[C---:B------:R-:W-:Y:S01]  /*4d20*/  ISETP.GT.U32.AND P5, PT, R2.reuse, R68, PT ;  /* 0x000000440200720c */ /* 0x040fe20003fa4070 */
[----:B------:R-:W-:Y:S02]  /*4d30*/  IMAD.MOV.U32 R63, RZ, RZ, R65 ;  /* 0x000000ffff3f7224 */ /* 0x000fe400078e0041 */
[----:B------:R-:W-:Y:S02]  /*4d40*/  IMAD.MOV R65, RZ, RZ, -R70 ;  /* 0x000000ffff417224 */ /* 0x000fe400078e0a46 */
[----:B------:R-:W-:Y:S02]  /*4d50*/  IMAD.MOV R70, RZ, RZ, -R71 ;  /* 0x000000ffff467224 */ /* 0x000fe400078e0a47 */
[----:B------:R-:W-:Y:S02]  /*4d60*/  IMAD R71, R2, R65, R72 ;  /* 0x0000004102477224 */ /* 0x000fe400078e0248 */
[----:B------:R-:W-:Y:S02]  /*4d70*/  @!P6 IMAD.IADD R66, R66, 0x1, -R2 ;  /* 0x000000014242e824 */ /* 0x000fe400078e0a02 */
[----:B------:R-:W-:Y:S01]  /*4d80*/  IMAD.HI.U32 R72, R3, R74, RZ ;  /* 0x0000004a03487227 */ /* 0x000fe200078e00ff */
[----:B------:R-:W-:-:S03]  /*4d90*/  ISETP.GT.U32.AND P6, PT, R2, R71, PT ;  /* 0x000000470200720c */ /* 0x000fc60003fc4070 */
[C---:B------:R-:W-:Y:S02]  /*4da0*/  IMAD R70, R2.reuse, R70, R73 ;  /* 0x0000004602467224 */ /* 0x040fe400078e0249 */
[----:B------:R-:W-:Y:S02]  /*4db0*/  IMAD.MOV R73, RZ, RZ, -R72 ;  /* 0x000000ffff497224 */ /* 0x000fe400078e0a48 */
[----:B------:R-:W-:Y:S01]  /*4dc0*/  @!P4 IMAD.MOV R63, RZ, RZ, -R63 ;  /* 0x000000ffff3fc224 */ /* 0x000fe200078e0a3f */
[----:B------:R-:W-:Y:S01]  /*4dd0*/  ISETP.GE.AND P4, PT, R75, RZ, PT ;  /* 0x000000ff4b00720c */ /* 0x000fe20003f86270 */
[C---:B------:R-:W-:Y:S01]  /*4de0*/  IMAD R73, R2.reuse, R73, R74 ;  /* 0x0000004902497224 */ /* 0x040fe200078e024a */
[----:B------:R-:W-:Y:S01]  /*4df0*/  IABS R75, R79 ;  /* 0x0000004f004b7213 */ /* 0x000fe20000000000 */
[----:B------:R-:W-:Y:S02]  /*4e00*/  IMAD.MOV.U32 R65, RZ, RZ, R67 ;  /* 0x000000ffff417224 */ /* 0x000fe400078e0043 */
[----:B------:R-:W-:Y:S01]  /*4e10*/  @!P6 IMAD.IADD R71, R71, 0x1, -R2 ;  /* 0x000000014747e824 */ /* 0x000fe200078e0a02 */
[----:B------:R-:W-:Y:S01]  /*4e20*/  ISETP.GT.U32.AND P6, PT, R2, R73, PT ;  /* 0x000000490200720c */ /* 0x000fe20003fc4070 */
[----:B------:R-:W-:-:S04]  /*4e30*/  IMAD.HI.U32 R67, R3, R75, RZ ;  /* 0x0000004b03437227 */ /* 0x000fc800078e00ff */
[----:B------:R-:W-:Y:S02]  /*4e40*/  IMAD.MOV R67, RZ, RZ, -R67 ;  /* 0x000000ffff437224 */ /* 0x000fe400078e0a43 */
[--C-:B------:R-:W-:Y:S01]  /*4e50*/  @!P0 IMAD.IADD R69, R69, 0x1, -R2.reuse ;  /* 0x0000000145458824 */ /* 0x100fe200078e0a02 */
[----:B------:R-:W-:Y:S01]  /*4e60*/  ISETP.GE.AND P0, PT, R77, RZ, PT ;  /* 0x000000ff4d00720c */ /* 0x000fe20003f06270 */
[C---:B------:R-:W-:Y:S01]  /*4e70*/  IMAD R72, R2.reuse, R67, R75 ;  /* 0x0000004302487224 */ /* 0x040fe200078e024b */
[----:B------:R-:W-:Y:S01]  /*4e80*/  IABS R75, R82 ;  /* 0x00000052004b7213 */ /* 0x000fe20000000000 */
[----:B------:R-:W-:Y:S01]  /*4e90*/  IMAD.MOV.U32 R67, RZ, RZ, R69 ;  /* 0x000000ffff437224 */ /* 0x000fe200078e0045 */
[----:B------:R-:W-:Y:S01]  /*4ea0*/  IABS R77, R83 ;  /* 0x00000053004d7213 */ /* 0x000fe20000000000 */
[----:B------:R-:W-:Y:S02]  /*4eb0*/  @!P6 IMAD.IADD R73, R73, 0x1, -R2 ;  /* 0x000000014949e824 */ /* 0x000fe400078e0a02 */
[----:B------:R-:W-:Y:S01]  /*4ec0*/  @!P1 IMAD.MOV R67, RZ, RZ, -R67 ;  /* 0x000000ffff439224 */ /* 0x000fe200078e0a43 */
[C---:B------:R-:W-:Y:S01]  /*4ed0*/  ISETP.GT.U32.AND P1, PT, R2.reuse, R71, PT ;  /* 0x000000470200720c */ /* 0x040fe20003f24070 */
[----:B------:R-:W-:Y:S01]  /*4ee0*/  @!P2 IMAD.MOV R66, RZ, RZ, -R66 ;  /* 0x000000ffff42a224 */ /* 0x000fe200078e0a42 */
[C---:B------:R-:W-:Y:S01]  /*4ef0*/  ISETP.GT.U32.AND P2, PT, R2.reuse, R70, PT ;  /* 0x000000460200720c */ /* 0x040fe20003f44070 */
[----:B------:R-:W-:Y:S01]  /*4f00*/  IMAD.HI.U32 R69, R3, R75, RZ ;  /* 0x0000004b03457227 */ /* 0x000fe200078e00ff */
[----:B------:R-:W-:-:S03]  /*4f10*/  ISETP.GT.U32.AND P6, PT, R2, R73, PT ;  /* 0x000000490200720c */ /* 0x000fc60003fc4070 */
[--C-:B------:R-:W-:Y:S02]  /*4f20*/  @!P5 IMAD.IADD R68, R68, 0x1, -R2.reuse ;  /* 0x000000014444d824 */ /* 0x100fe400078e0a02 */
[----:B------:R-:W-:Y:S02]  /*4f30*/  IMAD.MOV R69, RZ, RZ, -R69 ;  /* 0x000000ffff457224 */ /* 0x000fe400078e0a45 */
[----:B------:R-:W-:Y:S01]  /*4f40*/  @!P3 IMAD.MOV R65, RZ, RZ, -R65 ;  /* 0x000000ffff41b224 */ /* 0x000fe200078e0a41 */
[C---:B------:R-:W-:Y:S01]  /*4f50*/  ISETP.GT.U32.AND P5, PT, R2.reuse, R68, PT ;  /* 0x000000440200720c */ /* 0x040fe20003fa4070 */
[--C-:B------:R-:W-:Y:S01]  /*4f60*/  @!P1 IMAD.IADD R71, R71, 0x1, -R2.reuse ;  /* 0x0000000147479824 */ /* 0x100fe200078e0a02 */
[C---:B------:R-:W-:Y:S01]  /*4f70*/  ISETP.GT.U32.AND P1, PT, R2.reuse, R72, PT ;  /* 0x000000480200720c */ /* 0x040fe20003f24070 */
[----:B------:R-:W-:Y:S01]  /*4f80*/  IMAD R75, R2, R69, R75 ;  /* 0x00000045024b7224 */ /* 0x000fe200078e024b */
[----:B------:R-:W-:Y:S01]  /*4f90*/  ISETP.GE.AND P3, PT, R76, RZ, PT ;  /* 0x000000ff4c00720c */ /* 0x000fe20003f66270 */
[----:B------:R-:W-:-:S02]  /*4fa0*/  @!P2 IMAD.IADD R70, R70, 0x1, -R2 ;  /* 0x000000014646a824 */ /* 0x000fc400078e0a02 */
[----:B------:R-:W-:Y:S01]  /*4fb0*/  @!P6 IMAD.IADD R73, R73, 0x1, -R2 ;  /* 0x000000014949e824 */ /* 0x000fe200078e0a02 */
[C---:B------:R-:W-:Y:S01]  /*4fc0*/  ISETP.GT.U32.AND P6, PT, R2.reuse, R75, PT ;  /* 0x0000004b0200720c */ /* 0x040fe20003fc4070 */
[----:B------:R-:W-:Y:S01]  /*4fd0*/  IMAD.HI.U32 R69, R3, R77, RZ ;  /* 0x0000004d03457227 */ /* 0x000fe200078e00ff */
[----:B------:R-:W-:-:S03]  /*4fe0*/  ISETP.GT.U32.AND P2, PT, R2, R70, PT ;  /* 0x000000460200720c */ /* 0x000fc60003f44070 */
[--C-:B------:R-:W-:Y:S01]  /*4ff0*/  @!P5 IMAD.IADD R68, R68, 0x1, -R2.reuse ;  /* 0x000000014444d824 */ /* 0x100fe200078e0a02 */
[----:B------:R-:W-:Y:S01]  /*5000*/  ISETP.GE.AND P5, PT, R78, RZ, PT ;  /* 0x000000ff4e00720c */ /* 0x000fe20003fa6270 */
[--C-:B------:R-:W-:Y:S01]  /*5010*/  @!P1 IMAD.IADD R72, R72, 0x1, -R2.reuse ;  /* 0x0000000148489824 */ /* 0x100fe200078e0a02 */
[----:B------:R-:W-:Y:S01]  /*5020*/  IABS R78, R84 ;  /* 0x00000054004e7213 */ /* 0x000fe20000000000 */
[----:B------:R-:W-:Y:S01]  /*5030*/  IMAD.HI.U32 R76, R3, R80, RZ ;  /* 0x00000050034c7227 */ /* 0x000fe200078e00ff */
[----:B------:R-:W-:Y:S02]  /*5040*/  ISETP.GE.AND P1, PT, R82, RZ, PT ;  /* 0x000000ff5200720c */ /* 0x000fe40003f26270 */
[----:B------:R-:W-:Y:S01]  /*5050*/  LOP3.LUT R82, R242, 0xaa, RZ, 0xfc, !PT ;  /* 0x000000aaf2527812 */ /* 0x000fe200078efcff */
[----:B------:R-:W-:Y:S01]  /*5060*/  @!P6 IMAD.IADD R75, R75, 0x1, -R2 ;  /* 0x000000014b4be824 */ /* 0x000fe200078e0a02 */
[----:B------:R-:W-:Y:S01]  /*5070*/  ISETP.GT.U32.AND P6, PT, R2, R72, PT ;  /* 0x000000480200720c */ /* 0x000fe20003fc4070 */
[----:B------:R-:W-:-:S04]  /*5080*/  IMAD.HI.U32 R74, R3, R78, RZ ;  /* 0x0000004e034a7227 */ /* 0x000fc800078e00ff */
[----:B------:R-:W-:Y:S02]  /*5090*/  IMAD.MOV R69, RZ, RZ, -R69 ;  /* 0x000000ffff457224 */ /* 0x000fe400078e0a45 */
[----:B------:R-:W-:Y:S01]  /*50a0*/  @!P2 IMAD.IADD R70, R70, 0x1, -R2 ;  /* 0x000000014646a824 */ /* 0x000fe200078e0a02 */
[----:B------:R-:W-:Y:S01]  /*50b0*/  ISETP.GE.AND P2, PT, R79, RZ, PT ;  /* 0x000000ff4f00720c */ /* 0x000fe20003f46270 */
[----:B------:R-:W-:Y:S02]  /*50c0*/  IMAD.MOV R79, RZ, RZ, -R74 ;  /* 0x000000ffff4f7224 */ /* 0x000fe400078e0a4a */
[----:B------:R-:W-:Y:S02]  /*50d0*/  IMAD.MOV R81, RZ, RZ, -R76 ;  /* 0x000000ffff517224 */ /* 0x000fe400078e0a4c */
[----:B------:R-:W-:Y:S02]  /*50e0*/  IMAD R74, R2, R69, R77 ;  /* 0x00000045024a7224 */ /* 0x000fe400078e024d */
[----:B------:R-:W-:-:S02]  /*50f0*/  IMAD.MOV.U32 R69, RZ, RZ, R71 ;  /* 0x000000ffff457224 */ /* 0x000fc400078e0047 */
[----:B------:R-:W-:Y:S01]  /*5100*/  @!P4 IMAD.MOV R68, RZ, RZ, -R68 ;  /* 0x000000ffff44c224 */ /* 0x000fe200078e0a44 */
[C---:B------:R-:W-:Y:S01]  /*5110*/  ISETP.GT.U32.AND P4, PT, R2.reuse, R75, PT ;  /* 0x0000004b0200720c */ /* 0x040fe20003f84070 */
[C---:B------:R-:W-:Y:S01]  /*5120*/  IMAD R77, R2.reuse, R79, R78 ;  /* 0x0000004f024d7224 */ /* 0x040fe200078e024e */
[----:B------:R-:W-:Y:S01]  /*5130*/  IABS R79, R82 ;  /* 0x00000052004f7213 */ /* 0x000fe20000000000 */
[C---:B------:R-:W-:Y:S01]  /*5140*/  IMAD R76, R2.reuse, R81, R80 ;  /* 0x00000051024c7224 */ /* 0x040fe200078e0250 */
[----:B------:R-:W-:Y:S01]  /*5150*/  IABS R80, R86 ;  /* 0x0000005600507213 */ /* 0x000fe20000000000 */
[----:B------:R-:W-:Y:S01]  /*5160*/  @!P3 IMAD.MOV R69, RZ, RZ, -R69 ;  /* 0x000000ffff45b224 */ /* 0x000fe200078e0a45 */
[----:B------:R-:W-:Y:S01]  /*5170*/  ISETP.GT.U32.AND P3, PT, R2, R74, PT ;  /* 0x0000004a0200720c */ /* 0x000fe20003f64070 */
[----:B------:R-:W-:Y:S01]  /*5180*/  @!P6 IMAD.IADD R72, R72, 0x1, -R2 ;  /* 0x000000014848e824 */ /* 0x000fe200078e0a02 */
[----:B------:R-:W-:Y:S01]  /*5190*/  ISETP.GT.U32.AND P6, PT, R2, R76, PT ;  /* 0x0000004c0200720c */ /* 0x000fe20003fc4070 */
[----:B------:R-:W-:-:S02]  /*51a0*/  IMAD.MOV.U32 R71, RZ, RZ, R73 ;  /* 0x000000ffff477224 */ /* 0x000fc400078e0049 */
[----:B------:R-:W-:-:S04]  /*51b0*/  IMAD.HI.U32 R73, R3, R79, RZ ;  /* 0x0000004f03497227 */ /* 0x000fc800078e00ff */
[----:B------:R-:W-:Y:S01]  /*51c0*/  @!P0 IMAD.MOV R70, RZ, RZ, -R70 ;  /* 0x000000ffff468224 */ /* 0x000fe200078e0a46 */
[----:B------:R-:W-:Y:S01]  /*51d0*/  ISETP.GT.U32.AND P0, PT, R2, R77, PT ;  /* 0x0000004d0200720c */ /* 0x000fe20003f04070 */
[----:B------:R-:W-:Y:S02]  /*51e0*/  IMAD.MOV R78, RZ, RZ, -R73 ;  /* 0x000000ffff4e7224 */ /* 0x000fe400078e0a49 */
[----:B------:R-:W-:-:S04]  /*51f0*/  IMAD.HI.U32 R73, R3, R80, RZ ;  /* 0x0000005003497227 */ /* 0x000fc800078e00ff */
[--C-:B------:R-:W-:Y:S01]  /*5200*/  @!P4 IMAD.IADD R75, R75, 0x1, -R2.reuse ;  /* 0x000000014b4bc824 */ /* 0x100fe200078e0a02 */
[----:B------:R-:W-:Y:S01]  /*5210*/  ISETP.GE.AND P4, PT, R84, RZ, PT ;  /* 0x000000ff5400720c */ /* 0x000fe20003f86270 */
[----:B------:R-:W-:Y:S02]  /*5220*/  IMAD.MOV R81, RZ, RZ, -R73 ;  /* 0x000000ffff517224 */ /* 0x000fe400078e0a49 */
[--C-:B------:R-:W-:Y:S01]  /*5230*/  @!P3 IMAD.IADD R74, R74, 0x1, -R2.reuse ;  /* 0x000000014a4ab824 */ /* 0x100fe200078e0a02 */
[----:B------:R-:W-:Y:S01]  /*5240*/  ISETP.GE.AND P3, PT, R85, RZ, PT ;  /* 0x000000ff5500720c */ /* 0x000fe20003f66270 */
[----:B------:R-:W-:Y:S01]  /*5250*/  IMAD R79, R2, R78, R79 ;  /* 0x0000004e024f7224 */ /* 0x000fe200078e024f */
[----:B------:R-:W-:Y:S01]  /*5260*/  LOP3.LUT R85, R242, 0xb0, RZ, 0xfc, !PT ;  /* 0x000000b0f2557812 */ /* 0x000fe200078efcff */
[----:B------:R-:W-:Y:S02]  /*5270*/  IMAD.MOV.U32 R73, RZ, RZ, R75 ;  /* 0x000000ffff497224 */ /* 0x000fe400078e004b */
[----:B------:R-:W-:-:S02]  /*5280*/  @!P6 IMAD.IADD R76, R76, 0x1, -R2 ;  /* 0x000000014c4ce824 */ /* 0x000fc400078e0a02 */
[----:B------:R-:W-:Y:S01]  /*5290*/  @!P0 IMAD.IADD R77, R77, 0x1, -R2 ;  /* 0x000000014d4d8824 */ /* 0x000fe200078e0a02 */
[C---:B------:R-:W-:Y:S01]  /*52a0*/  ISETP.GT.U32.AND P0, PT, R2.reuse, R74, PT ;  /* 0x0000004a0200720c */ /* 0x040fe20003f04070 */
[----:B------:R-:W-:Y:S01]  /*52b0*/  @!P1 IMAD.MOV R73, RZ, RZ, -R73 ;  /* 0x000000ffff499224 */ /* 0x000fe200078e0a49 */
[C---:B------:R-:W-:Y:S01]  /*52c0*/  ISETP.GT.U32.AND P1, PT, R2.reuse, R79, PT ;  /* 0x0000004f0200720c */ /* 0x040fe20003f24070 */
[----:B------:R-:W-:Y:S01]  /*52d0*/  @!P2 IMAD.MOV R72, RZ, RZ, -R72 ;  /* 0x000000ffff48a224 */ /* 0x000fe200078e0a48 */
[C---:B------:R-:W-:Y:S01]  /*52e0*/  ISETP.GT.U32.AND P2, PT, R2.reuse, R76, PT ;  /* 0x0000004c0200720c */ /* 0x040fe20003f44070 */
[----:B------:R-:W-:Y:S01]  /*52f0*/  @!P5 IMAD.MOV R71, RZ, RZ, -R71 ;  /* 0x000000ffff47d224 */ /* 0x000fe200078e0a47 */
[----:B------:R-:W-:Y:S01]  /*5300*/  ISETP.GE.AND P5, PT, R83, RZ, PT ;  /* 0x000000ff5300720c */ /* 0x000fe20003fa6270 */
[C---:B------:R-:W-:Y:S01]  /*5310*/  IMAD R78, R2.reuse, R81, R80 ;  /* 0x00000051024e7224 */ /* 0x040fe200078e0250 */
[----:B------:R-:W-:Y:S02]  /*5320*/  ISETP.GT.U32.AND P6, PT, R2, R77, PT ;  /* 0x0000004d0200720c */ /* 0x000fe40003fc4070 */
[----:B------:R-:W-:-:S03]  /*5330*/  LOP3.LUT R83, R242, 0xae, RZ, 0xfc, !PT ;  /* 0x000000aef2537812 */ /* 0x000fc600078efcff */
[--C-:B------:R-:W-:Y:S01]  /*5340*/  @!P0 IMAD.IADD R74, R74, 0x1, -R2.reuse ;  /* 0x000000014a4a8824 */ /* 0x100fe200078e0a02 */
[----:B------:R-:W-:Y:S01]  /*5350*/  IABS R81, R83 ;  /* 0x0000005300517213 */ /* 0x000fe20000000000 */
[--C-:B------:R-:W-:Y:S01]  /*5360*/  @!P1 IMAD.IADD R79, R79, 0x1, -R2.reuse ;  /* 0x000000014f4f9824 */ /* 0x100fe200078e0a02 */
[----:B------:R-:W-:Y:S01]  /*5370*/  ISETP.GE.AND P0, PT, R82, RZ, PT ;  /* 0x000000ff5200720c */ /* 0x000fe20003f06270 */
[----:B------:R-:W-:Y:S01]  /*5380*/  @!P2 IMAD.IADD R76, R76, 0x1, -R2 ;  /* 0x000000014c4ca824 */ /* 0x000fe200078e0a02 */
[----:B------:R-:W-:Y:S01]  /*5390*/  ISETP.GE.AND P2, PT, R86, RZ, PT ;  /* 0x000000ff5600720c */ /* 0x000fe20003f46270 */
[----:B------:R-:W-:Y:S01]  /*53a0*/  IMAD.HI.U32 R75, R3, R81, RZ ;  /* 0x00000051034b7227 */ /* 0x000fe200078e00ff */
[----:B------:R-:W-:Y:S02]  /*53b0*/  LOP3.LUT R86, R242, 0xb2, RZ, 0xfc, !PT ;  /* 0x000000b2f2567812 */ /* 0x000fe400078efcff */
[----:B------:R-:W-:Y:S01]  /*53c0*/  IABS R82, R85 ;  /* 0x0000005500527213 */ /* 0x000fe20000000000 */
[----:B------:R-:W-:Y:S01]  /*53d0*/  @!P5 IMAD.MOV R74, RZ, RZ, -R74 ;  /* 0x000000ffff4ad224 */ /* 0x000fe200078e0a4a */
[C---:B------:R-:W-:Y:S01]  /*53e0*/  ISETP.GT.U32.AND P5, PT, R2.reuse, R79, PT ;  /* 0x0000004f0200720c */ /* 0x040fe20003fa4070 */
[----:B------:R-:W-:Y:S01]  /*53f0*/  @!P6 IMAD.IADD R77, R77, 0x1, -R2 ;  /* 0x000000014d4de824 */ /* 0x000fe200078e0a02 */
[----:B------:R-:W-:Y:S01]  /*5400*/  ISETP.GT.U32.AND P6, PT, R2, R78, PT ;  /* 0x0000004e0200720c */ /* 0x000fe20003fc4070 */
[----:B------:R-:W-:Y:S01]  /*5410*/  IMAD.MOV R75, RZ, RZ, -R75 ;  /* 0x000000ffff4b7224 */ /* 0x000fe200078e0a4b */
[----:B------:R-:W-:Y:S01]  /*5420*/  IABS R84, R86 ;  /* 0x0000005600547213 */ /* 0x000fe20000000000 */
[----:B------:R-:W-:Y:S01]  /*5430*/  IMAD.HI.U32 R80, R3, R82, RZ ;  /* 0x0000005203507227 */ /* 0x000fe200078e00ff */
[----:B------:R-:W-:-:S03]  /*5440*/  ISETP.GE.AND P1, PT, R83, RZ, PT ;  /* 0x000000ff5300720c */ /* 0x000fc60003f26270 */
[----:B------:R-:W-:Y:S02]  /*5450*/  IMAD R81, R2, R75, R81 ;  /* 0x0000004b02517224 */ /* 0x000fe400078e0251 */
[----:B------:R-:W-:Y:S02]  /*5460*/  IMAD.MOV.U32 R75, RZ, RZ, R77 ;  /* 0x000000ffff4b7224 */ /* 0x000fe400078e004d */
[----:B------:R-:W-:-:S04]  /*5470*/  IMAD.HI.U32 R77, R3, R84, RZ ;  /* 0x00000054034d7227 */ /* 0x000fc800078e00ff */
[----:B------:R-:W-:Y:S02]  /*5480*/  IMAD.MOV R83, RZ, RZ, -R80 ;  /* 0x000000ffff537224 */ /* 0x000fe400078e0a50 */
[----:B------:R-:W-:Y:S01]  /*5490*/  @!P4 IMAD.MOV R75, RZ, RZ, -R75 ;  /* 0x000000ffff4bc224 */ /* 0x000fe200078e0a4b */
[C---:B------:R-:W-:Y:S01]  /*54a0*/  ISETP.GT.U32.AND P4, PT, R2.reuse, R81, PT ;  /* 0x000000510200720c */ /* 0x040fe20003f84070 */
[----:B------:R-:W-:Y:S02]  /*54b0*/  IMAD.MOV R77, RZ, RZ, -R77 ;  /* 0x000000ffff4d7224 */ /* 0x000fe400078e0a4d */
[----:B------:R-:W-:Y:S02]  /*54c0*/  @!P5 IMAD.IADD R79, R79, 0x1, -R2 ;  /* 0x000000014f4fd824 */ /* 0x000fe400078e0a02 */
[----:B------:R-:W-:Y:S01]  /*54d0*/  IMAD R80, R2, R83, R82 ;  /* 0x0000005302507224 */ /* 0x000fe200078e0252 */
[----:B------:R-:W-:Y:S01]  /*54e0*/  LOP3.LUT R82, R242, 0xb4, RZ, 0xfc, !PT ;  /* 0x000000b4f2527812 */ /* 0x000fe200078efcff */
[----:B------:R-:W-:-:S02]  /*54f0*/  @!P6 IMAD.IADD R78, R78, 0x1, -R2 ;  /* 0x000000014e4ee824 */ /* 0x000fc400078e0a02 */
[C---:B------:R-:W-:Y:S01]  /*5500*/  IMAD R83, R2.reuse, R77, R84 ;  /* 0x0000004d02537224 */ /* 0x040fe200078e0254 */
[C---:B------:R-:W-:Y:S01]  /*5510*/  ISETP.GT.U32.AND P5, PT, R2.reuse, R80, PT ;  /* 0x000000500200720c */ /* 0x040fe20003fa4070 */
[----:B------:R-:W-:Y:S01]  /*5520*/  IMAD.MOV.U32 R77, RZ, RZ, R79 ;  /* 0x000000ffff4d7224 */ /* 0x000fe200078e004f */
[C---:B------:R-:W-:Y:S01]  /*5530*/  ISETP.GT.U32.AND P6, PT, R2.reuse, R78, PT ;  /* 0x0000004e0200720c */ /* 0x040fe20003fc4070 */
[----:B------:R-:W-:Y:S02]  /*5540*/  @!P4 IMAD.IADD R81, R81, 0x1, -R2 ;  /* 0x000000015151c824 */ /* 0x000fe400078e0a02 */
[----:B------:R-:W-:Y:S01]  /*5550*/  @!P0 IMAD.MOV R77, RZ, RZ, -R77 ;  /* 0x000000ffff4d8224 */ /* 0x000fe200078e0a4d */
[C---:B------:R-:W-:Y:S01]  /*5560*/  ISETP.GT.U32.AND P0, PT, R2.reuse, R83, PT ;  /* 0x000000530200720c */ /* 0x040fe20003f04070 */
[----:B------:R-:W-:Y:S01]  /*5570*/  @!P3 IMAD.MOV R76, RZ, RZ, -R76 ;  /* 0x000000ffff4cb224 */ /* 0x000fe200078e0a4c */
[----:B------:R-:W-:Y:S01]  /*5580*/  ISETP.GT.U32.AND P4, PT, R2, R81, PT ;  /* 0x000000510200720c */ /* 0x000fe20003f84070 */
[----:B------:R-:W-:Y:S01]  /*5590*/  IMAD.HI.U32 R84, R3, R88, RZ ;  /* 0x0000005803547227 */ /* 0x000fe200078e00ff */
[----:B------:R-:W-:-:S02]  /*55a0*/  ISETP.GE.AND P3, PT, R85, RZ, PT ;  /* 0x000000ff5500720c */ /* 0x000fc40003f66270 */
[----:B------:R-:W-:Y:S01]  /*55b0*/  IABS R85, R82 ;  /* 0x0000005200557213 */ /* 0x000fe20000000000 */
[--C-:B------:R-:W-:Y:S02]  /*55c0*/  @!P5 IMAD.IADD R80, R80, 0x1, -R2.reuse ;  /* 0x000000015050d824 */ /* 0x100fe400078e0a02 */
[--C-:B------:R-:W-:Y:S01]  /*55d0*/  @!P6 IMAD.IADD R78, R78, 0x1, -R2.reuse ;  /* 0x000000014e4ee824 */ /* 0x100fe200078e0a02 */
[----:B------:R-:W-:Y:S01]  /*55e0*/  ISETP.GE.AND P6, PT, R86, RZ, PT ;  /* 0x000000ff5600720c */ /* 0x000fe20003fc6270 */
[----:B------:R-:W-:Y:S01]  /*55f0*/  IMAD.HI.U32 R79, R3, R85, RZ ;  /* 0x00000055034f7227 */ /* 0x000fe200078e00ff */
[----:B------:R-:W-:Y:S02]  /*5600*/  IABS R86, R87 ;  /* 0x0000005700567213 */ /* 0x000fe40000000000 */
[----:B------:R-:W-:Y:S01]  /*5610*/  ISETP.GT.U32.AND P5, PT, R2, R80, PT ;  /* 0x000000500200720c */ /* 0x000fe20003fa4070 */
[----:B------:R-:W-:Y:S02]  /*5620*/  @!P0 IMAD.IADD R83, R83, 0x1, -R2 ;  /* 0x0000000153538824 */ /* 0x000fe400078e0a02 */
[----:B------:R-:W-:Y:S01]  /*5630*/  @!P2 IMAD.MOV R78, RZ, RZ, -R78 ;  /* 0x000000ffff4ea224 */ /* 0x000fe200078e0a4e */
[----:B------:R-:W-:Y:S01]  /*5640*/  ISETP.GE.AND P2, PT, R82, RZ, PT ;  /* 0x000000ff5200720c */ /* 0x000fe20003f46270 */
[----:B------:R-:W-:Y:S01]  /*5650*/  IMAD.HI.U32 R82, R3, R86, RZ ;  /* 0x0000005603527227 */ /* 0x000fe200078e00ff */
[----:B------:R-:W-:-:S03]  /*5660*/  ISETP.GT.U32.AND P0, PT, R2, R83, PT ;  /* 0x000000530200720c */ /* 0x000fc60003f04070 */
[----:B------:R-:W-:Y:S01]  /*5670*/  @!P4 IMAD.IADD R81, R81, 0x1, -R2 ;  /* 0x000000015151c824 */ /* 0x000fe200078e0a02 */
[----:B------:R-:W-:Y:S01]  /*5680*/  ISETP.GE.AND P4, PT, R87, RZ, PT ;  /* 0x000000ff5700720c */ /* 0x000fe20003f86270 */
[----:B------:R-:W-:Y:S02]  /*5690*/  IMAD.MOV R79, RZ, RZ, -R79 ;  /* 0x000000ffff4f7224 */ /* 0x000fe400078e0a4f */
[----:B------:R-:W-:Y:S02]  /*56a0*/  IMAD.MOV R87, RZ, RZ, -R82 ;  /* 0x000000ffff577224 */ /* 0x000fe400078e0a52 */
[C---:B------:R-:W-:Y:S02]  /*56b0*/  IMAD R82, R2.reuse, R79, R85 ;  /* 0x0000004f02527224 */ /* 0x040fe400078e0255 */
[----:B------:R-:W-:Y:S02]  /*56c0*/  IMAD R85, R2, R87, R86 ;  /* 0x0000005702557224 */ /* 0x000fe400078e0256 */
[----:B------:R-:W-:-:S02]  /*56d0*/  IMAD.MOV R89, RZ, RZ, -R84 ;  /* 0x000000ffff597224 */ /* 0x000fc400078e0a54 */
[----:B------:R-:W-:Y:S01]  /*56e0*/  IMAD.MOV.U32 R79, RZ, RZ, R81 ;  /* 0x000000ffff4f7224 */ /* 0x000fe200078e0051 */
[----:B------:R-:W-:Y:S01]  /*56f0*/  LOP3.LUT R81, R242, 0xba, RZ, 0xfc, !PT ;  /* 0x000000baf2517812 */ /* 0x000fe200078efcff */
[--C-:B------:R-:W-:Y:S01]  /*5700*/  @!P0 IMAD.IADD R83, R83, 0x1, -R2.reuse ;  /* 0x0000000153538824 */ /* 0x100fe200078e0a02 */
[----:B------:R-:W-:Y:S01]  /*5710*/  ISETP.GT.U32.AND P0, PT, R2, R85, PT ;  /* 0x000000550200720c */ /* 0x000fe20003f04070 */
[----:B------:R-:W-:Y:S01]  /*5720*/  @!P5 IMAD.IADD R80, R80, 0x1, -R2 ;  /* 0x000000015050d824 */ /* 0x000fe200078e0a02 */
[----:B------:R-:W-:Y:S01]  /*5730*/  ISETP.GE.AND P5, PT, R90, RZ, PT ;  /* 0x000000ff5a00720c */ /* 0x000fe20003fa6270 */
[C---:B------:R-:W-:Y:S01]  /*5740*/  IMAD R84, R2.reuse, R89, R88 ;  /* 0x0000005902547224 */ /* 0x040fe200078e0258 */
[----:B------:R-:W-:Y:S01]  /*5750*/  IABS R89, R81 ;  /* 0x0000005100597213 */ /* 0x000fe20000000000 */
[----:B------:R-:W-:Y:S01]  /*5760*/  @!P3 IMAD.MOV R80, RZ, RZ, -R80 ;  /* 0x000000ffff50b224 */ /* 0x000fe200078e0a50 */
[----:B------:R-:W-:Y:S01]  /*5770*/  ISETP.GE.AND P3, PT, R81, RZ, PT ;  /* 0x000000ff5100720c */ /* 0x000fe20003f66270 */
[----:B------:R-:W-:Y:S01]  /*5780*/  @!P1 IMAD.MOV R79, RZ, RZ, -R79 ;  /* 0x000000ffff4f9224 */ /* 0x000fe200078e0a4f */
[----:B------:R-:W-:Y:S01]  /*5790*/  ISETP.GT.U32.AND P1, PT, R2, R82, PT ;  /* 0x000000520200720c */ /* 0x000fe20003f24070 */
[----:B------:R-:W-:-:S04]  /*57a0*/  IMAD.HI.U32 R81, R3, R89, RZ ;  /* 0x0000005903517227 */ /* 0x000fc800078e00ff */
[----:B------:R-:W-:Y:S02]  /*57b0*/  IMAD.MOV R90, RZ, RZ, -R81 ;  /* 0x000000ffff5a7224 */ /* 0x000fe400078e0a51 */
[----:B------:R-:W-:Y:S02]  /*57c0*/  @!P0 IMAD.IADD R85, R85, 0x1, -R2 ;  /* 0x0000000155558824 */ /* 0x000fe400078e0a02 */
[----:B------:R-:W-:Y:S02]  /*57d0*/  IMAD.MOV.U32 R81, RZ, RZ, R83 ;  /* 0x000000ffff517224 */ /* 0x000fe400078e0053 */
[----:B------:R-:W-:Y:S01]  /*57e0*/  IMAD.HI.U32 R86, R3, R91, RZ ;  /* 0x0000005b03567227 */ /* 0x000fe200078e00ff */
[----:B------:R-:W-:-:S03]  /*57f0*/  ISETP.GT.U32.AND P0, PT, R2, R85, PT ;  /* 0x000000550200720c */ /* 0x000fc60003f04070 */
[----:B------:R-:W-:Y:S01]  /*5800*/  @!P6 IMAD.MOV R81, RZ, RZ, -R81 ;  /* 0x000000ffff51e224 */ /* 0x000fe200078e0a51 */
[----:B------:R-:W-:Y:S01]  /*5810*/  ISETP.GT.U32.AND P6, PT, R2, R84, PT ;  /* 0x000000540200720c */ /* 0x000fe20003fc4070 */
[----:B------:R-:W-:-:S04]  /*5820*/  IMAD.HI.U32 R87, R3, R92, RZ ;  /* 0x0000005c03577227 */ /* 0x000fc800078e00ff */
[----:B------:R-:W-:Y:S02]  /*5830*/  IMAD.MOV R86, RZ, RZ, -R86 ;  /* 0x000000ffff567224 */ /* 0x000fe400078e0a56 */
[----:B------:R-:W-:Y:S02]  /*5840*/  IMAD.MOV R83, RZ, RZ, -R87 ;  /* 0x000000ffff537224 */ /* 0x000fe400078e0a57 */
[C---:B------:R-:W-:Y:S02]  /*5850*/  IMAD R87, R2.reuse, R90, R89 ;  /* 0x0000005a02577224 */ /* 0x040fe400078e0259 */
[----:B------:R-:W-:Y:S02]  /*5860*/  IMAD R86, R2, R86, R91 ;  /* 0x0000005602567224 */ /* 0x000fe400078e025b */
[--C-:B------:R-:W-:Y:S02]  /*5870*/  @!P1 IMAD.IADD R82, R82, 0x1, -R2.reuse ;  /* 0x0000000152529824 */ /* 0x100fe400078e0a02 */
[--C-:B------:R-:W-:Y:S01]  /*5880*/  @!P0 IMAD.IADD R85, R85, 0x1, -R2.reuse ;  /* 0x0000000155558824 */ /* 0x100fe200078e0a02 */
[----:B------:R-:W-:Y:S01]  /*5890*/  ISETP.GT.U32.AND P0, PT, R2, R87, PT ;  /* 0x000000570200720c */ /* 0x000fe20003f04070 */
[----:B------:R-:W-:Y:S01]  /*58a0*/  @!P6 IMAD.IADD R84, R84, 0x1, -R2 ;  /* 0x000000015454e824 */ /* 0x000fe200078e0a02 */
[C---:B------:R-:W-:Y:S01]  /*58b0*/  ISETP.GT.U32.AND P6, PT, R2.reuse, R86, PT ;  /* 0x000000560200720c */ /* 0x040fe20003fc4070 */
[----:B------:R-:W-:Y:S01]  /*58c0*/  IMAD.HI.U32 R88, R3, R93, RZ ;  /* 0x0000005d03587227 */ /* 0x000fe200078e00ff */
[----:B------:R-:W-:-:S03]  /*58d0*/  ISETP.GT.U32.AND P1, PT, R2, R82, PT ;  /* 0x000000520200720c */ /* 0x000fc60003f24070 */
[----:B------:R-:W-:Y:S02]  /*58e0*/  IMAD.MOV R88, RZ, RZ, -R88 ;  /* 0x000000ffff587224 */ /* 0x000fe400078e0a58 */
[C---:B------:R-:W-:Y:S01]  /*58f0*/  IMAD R89, R2.reuse, R83, R92 ;  /* 0x0000005302597224 */ /* 0x040fe200078e025c */
[----:B------:R-:W-:Y:S01]  /*5900*/  IABS R92, R98 ;  /* 0x00000062005c7213 */ /* 0x000fe20000000000 */
[C---:B------:R-:W-:Y:S01]  /*5910*/  IMAD R88, R2.reuse, R88, R93 ;  /* 0x0000005802587224 */ /* 0x040fe200078e025d */
[----:B------:R-:W-:Y:S01]  /*5920*/  IABS R93, R99 ;  /* 0x00000063005d7213 */ /* 0x000fe20000000000 */
[--C-:B------:R-:W-:Y:S01]  /*5930*/  @!P0 IMAD.IADD R87, R87, 0x1, -R2.reuse ;  /* 0x0000000157578824 */ /* 0x100fe200078e0a02 */
[----:B------:R-:W-:Y:S01]  /*5940*/  ISETP.GT.U32.AND P0, PT, R2, R84, PT ;  /* 0x000000540200720c */ /* 0x000fe20003f04070 */
[--C-:B------:R-:W-:Y:S02]  /*5950*/  @!P6 IMAD.IADD R86, R86, 0x1, -R2.reuse ;  /* 0x000000015656e824 */ /* 0x100fe400078e0a02 */
[----:B------:R-:W-:Y:S01]  /*5960*/  @!P1 IMAD.IADD R82, R82, 0x1, -R2 ;  /* 0x0000000152529824 */ /* 0x000fe200078e0a02 */
[----:B------:R-:W-:Y:S01]  /*5970*/  ISETP.GE.AND P1, PT, R94, RZ, PT ;  /* 0x000000ff5e00720c */ /* 0x000fe20003f26270 */
[----:B------:R-:W-:Y:S01]  /*5980*/  IMAD.HI.U32 R90, R3, R92, RZ ;  /* 0x0000005c035a7227 */ /* 0x000fe200078e00ff */
[----:B------:R-:W-:-:S02]  /*5990*/  ISETP.GT.U32.AND P6, PT, R2, R86, PT ;  /* 0x000000560200720c */ /* 0x000fc40003fc4070 */
[----:B------:R-:W-:Y:S01]  /*59a0*/  IABS R94, R100 ;  /* 0x00000064005e7213 */ /* 0x000fe20000000000 */
[----:B------:R-:W-:-:S04]  /*59b0*/  IMAD.HI.U32 R91, R3, R93, RZ ;  /* 0x0000005d035b7227 */ /* 0x000fc800078e00ff */
[----:B------:R-:W-:Y:S01]  /*59c0*/  @!P2 IMAD.MOV R82, RZ, RZ, -R82 ;  /* 0x000000ffff52a224 */ /* 0x000fe200078e0a52 */
[----:B------:R-:W-:Y:S01]  /*59d0*/  ISETP.GT.U32.AND P2, PT, R2, R87, PT ;  /* 0x000000570200720c */ /* 0x000fe20003f44070 */
[----:B------:R-:W-:Y:S02]  /*59e0*/  IMAD.MOV.U32 R83, RZ, RZ, R85 ;  /* 0x000000ffff537224 */ /* 0x000fe400078e0055 */
[----:B------:R-:W-:Y:S02]  /*59f0*/  IMAD.MOV R85, RZ, RZ, -R90 ;  /* 0x000000ffff557224 */ /* 0x000fe400078e0a5a */
[----:B------:R-:W-:Y:S02]  /*5a00*/  IMAD.MOV R90, RZ, RZ, -R91 ;  /* 0x000000ffff5a7224 */ /* 0x000fe400078e0a5b */
[----:B------:R-:W-:Y:S01]  /*5a10*/  @!P0 IMAD.IADD R84, R84, 0x1, -R2 ;  /* 0x0000000154548824 */ /* 0x000fe200078e0a02 */
[C---:B------:R-:W-:Y:S01]  /*5a20*/  ISETP.GT.U32.AND P0, PT, R2.reuse, R88, PT ;  /* 0x000000580200720c */ /* 0x040fe20003f04070 */
[----:B------:R-:W-:-:S02]  /*5a30*/  IMAD R90, R2, R90, R93 ;  /* 0x0000005a025a7224 */ /* 0x000fc400078e025d */
[----:B------:R-:W-:Y:S01]  /*5a40*/  @!P4 IMAD.MOV R83, RZ, RZ, -R83 ;  /* 0x000000ffff53c224 */ /* 0x000fe200078e0a53 */
[C---:B------:R-:W-:Y:S01]  /*5a50*/  ISETP.GT.U32.AND P4, PT, R2.reuse, R89, PT ;  /* 0x000000590200720c */ /* 0x040fe20003f84070 */
[----:B------:R-:W-:Y:S02]  /*5a60*/  IMAD R91, R2, R85, R92 ;  /* 0x00000055025b7224 */ /* 0x000fe400078e025c */
[--C-:B------:R-:W-:Y:S01]  /*5a70*/  @!P6 IMAD.IADD R86, R86, 0x1, -R2.reuse ;  /* 0x000000015656e824 */ /* 0x100fe200078e0a02 */
[C---:B------:R-:W-:Y:S01]  /*5a80*/  ISETP.GT.U32.AND P6, PT, R2.reuse, R90, PT ;  /* 0x0000005a0200720c */ /* 0x040fe20003fc4070 */
[----:B------:R-:W-:Y:S01]  /*5a90*/  @!P2 IMAD.IADD R87, R87, 0x1, -R2 ;  /* 0x000000015757a824 */ /* 0x000fe200078e0a02 */
[----:B------:R-:W-:Y:S01]  /*5aa0*/  ISETP.GT.U32.AND P2, PT, R2, R91, PT ;  /* 0x0000005b0200720c */ /* 0x000fe20003f44070 */
[----:B------:R-:W-:-:S04]  /*5ab0*/  IMAD.HI.U32 R85, R3, R94, RZ ;  /* 0x0000005e03557227 */ /* 0x000fc800078e00ff */
[--C-:B------:R-:W-:Y:S01]  /*5ac0*/  @!P0 IMAD.IADD R88, R88, 0x1, -R2.reuse ;  /* 0x0000000158588824 */ /* 0x100fe200078e0a02 */
[----:B------:R-:W-:Y:S01]  /*5ad0*/  ISETP.GE.AND P0, PT, R97, RZ, PT ;  /* 0x000000ff6100720c */ /* 0x000fe20003f06270 */
[----:B------:R-:W-:Y:S01]  /*5ae0*/  @!P4 IMAD.IADD R89, R89, 0x1, -R2 ;  /* 0x000000015959c824 */ /* 0x000fe200078e0a02 */
[----:B------:R-:W-:Y:S01]  /*5af0*/  ISETP.GE.AND P4, PT, R96, RZ, PT ;  /* 0x000000ff6000720c */ /* 0x000fe20003f86270 */
[----:B------:R-:W-:Y:S01]  /*5b00*/  IMAD.HI.U32 R92, R3, R95, RZ ;  /* 0x0000005f035c7227 */ /* 0x000fe200078e00ff */
[----:B------:R-:W-:-:S03]  /*5b10*/  IABS R97, R103 ;  /* 0x0000006700617213 */ /* 0x000fc60000000000 */
[--C-:B------:R-:W-:Y:S01]  /*5b20*/  @!P6 IMAD.IADD R90, R90, 0x1, -R2.reuse ;  /* 0x000000015a5ae824 */ /* 0x100fe200078e0a02 */
[C---:B------:R-:W-:Y:S01]  /*5b30*/  ISETP.GT.U32.AND P6, PT, R2.reuse, R88, PT ;  /* 0x000000580200720c */ /* 0x040fe20003fc4070 */
[----:B------:R-:W-:Y:S01]  /*5b40*/  @!P2 IMAD.IADD R91, R91, 0x1, -R2 ;  /* 0x000000015b5ba824 */ /* 0x000fe200078e0a02 */
[C---:B------:R-:W-:Y:S01]  /*5b50*/  ISETP.GT.U32.AND P2, PT, R2.reuse, R89, PT ;  /* 0x000000590200720c */ /* 0x040fe20003f44070 */
[----:B------:R-:W-:Y:S02]  /*5b60*/  IMAD.MOV R85, RZ, RZ, -R85 ;  /* 0x000000ffff557224 */ /* 0x000fe400078e0a55 */
[----:B------:R-:W-:Y:S02]  /*5b70*/  IMAD.MOV R92, RZ, RZ, -R92 ;  /* 0x000000ffff5c7224 */ /* 0x000fe400078e0a5c */
[----:B------:R-:W-:Y:S01]  /*5b80*/  @!P5 IMAD.MOV R84, RZ, RZ, -R84 ;  /* 0x000000ffff54d224 */ /* 0x000fe200078e0a54 */
[C---:B------:R-:W-:Y:S01]  /*5b90*/  ISETP.GT.U32.AND P5, PT, R2.reuse, R91, PT ;  /* 0x0000005b0200720c */ /* 0x040fe20003fa4070 */
[----:B------:R-:W-:-:S02]  /*5ba0*/  IMAD R93, R2, R85, R94 ;  /* 0x00000055025d7224 */ /* 0x000fc400078e025e */
[C---:B------:R-:W-:Y:S01]  /*5bb0*/  IMAD R92, R2.reuse, R92, R95 ;  /* 0x0000005c025c7224 */ /* 0x040fe200078e025f */
[----:B------:R-:W-:Y:S01]  /*5bc0*/  IABS R95, R102 ;  /* 0x00000066005f7213 */ /* 0x000fe20000000000 */
[----:B------:R-:W-:Y:S02]  /*5bd0*/  IMAD.MOV.U32 R85, RZ, RZ, R87 ;  /* 0x000000ffff557224 */ /* 0x000fe400078e0057 */
[----:B------:R-:W-:Y:S01]  /*5be0*/  @!P1 IMAD.MOV R86, RZ, RZ, -R86 ;  /* 0x000000ffff569224 */ /* 0x000fe200078e0a56 */
[----:B------:R-:W-:Y:S01]  /*5bf0*/  ISETP.GT.U32.AND P1, PT, R2, R93, PT ;  /* 0x0000005d0200720c */ /* 0x000fe20003f24070 */
[--C-:B------:R-:W-:Y:S01]  /*5c00*/  @!P6 IMAD.IADD R88, R88, 0x1, -R2.reuse ;  /* 0x000000015858e824 */ /* 0x100fe200078e0a02 */
[C---:B------:R-:W-:Y:S01]  /*5c10*/  ISETP.GT.U32.AND P6, PT, R2.reuse, R92, PT ;  /* 0x0000005c0200720c */ /* 0x040fe20003fc4070 */
[----:B------:R-:W-:Y:S01]  /*5c20*/  @!P3 IMAD.MOV R85, RZ, RZ, -R85 ;  /* 0x000000ffff55b224 */ /* 0x000fe200078e0a55 */
[----:B------:R-:W-:Y:S01]  /*5c30*/  ISETP.GT.U32.AND P3, PT, R2, R90, PT ;  /* 0x0000005a0200720c */ /* 0x000fe20003f64070 */
[----:B------:R-:W-:Y:S01]  /*5c40*/  @!P2 IMAD.IADD R89, R89, 0x1, -R2 ;  /* 0x000000015959a824 */ /* 0x000fe200078e0a02 */
[----:B------:R-:W-:Y:S01]  /*5c50*/  ISETP.GE.AND P2, PT, R98, RZ, PT ;  /* 0x000000ff6200720c */ /* 0x000fe20003f46270 */
[----:B------:R-:W-:-:S04]  /*5c60*/  IMAD.HI.U32 R87, R3, R95, RZ ;  /* 0x0000005f03577227 */ /* 0x000fc800078e00ff */
[----:B------:R-:W-:Y:S01]  /*5c70*/  @!P5 IMAD.IADD R91, R91, 0x1, -R2 ;  /* 0x000000015b5bd824 */ /* 0x000fe200078e0a02 */
[----:B------:R-:W-:Y:S01]  /*5c80*/  ISETP.GE.AND P5, PT, R99, RZ, PT ;  /* 0x000000ff6300720c */ /* 0x000fe20003fa6270 */
[----:B------:R-:W-:-:S04]  /*5c90*/  IMAD.HI.U32 R94, R3, R97, RZ ;  /* 0x00000061035e7227 */ /* 0x000fc800078e00ff */
[----:B------:R-:W-:Y:S02]  /*5ca0*/  IMAD.MOV R96, RZ, RZ, -R87 ;  /* 0x000000ffff607224 */ /* 0x000fe400078e0a57 */
[----:B------:R-:W-:Y:S02]  /*5cb0*/  IMAD.MOV.U32 R87, RZ, RZ, R89 ;  /* 0x000000ffff577224 */ /* 0x000fe400078e0059 */
[----:B------:R-:W-:Y:S01]  /*5cc0*/  @!P1 IMAD.IADD R93, R93, 0x1, -R2 ;  /* 0x000000015d5d9824 */ /* 0x000fe200078e0a02 */
[----:B------:R-:W-:Y:S01]  /*5cd0*/  ISETP.GE.AND P1, PT, R101, RZ, PT ;  /* 0x000000ff6500720c */ /* 0x000fe20003f26270 */
[----:B------:R-:W-:Y:S01]  /*5ce0*/  IMAD.MOV R94, RZ, RZ, -R94 ;  /* 0x000000ffff5e7224 */ /* 0x000fe200078e0a5e */
[----:B------:R-:W-:Y:S01]  /*5cf0*/  LOP3.LUT R101, R242, 0xd6, RZ, 0xfc, !PT ;  /* 0x000000d6f2657812 */ /* 0x000fe200078efcff */
[----:B------:R-:W-:Y:S01]  /*5d00*/  IMAD R95, R2, R96, R95 ;  /* 0x00000060025f7224 */ /* 0x000fe200078e025f */
[C---:B------:R-:W-:Y:S01]  /*5d10*/  LOP3.LUT R96, R242.reuse, 0xd0, RZ, 0xfc, !PT ;  /* 0x000000d0f2607812 */ /* 0x040fe200078efcff */
[----:B------:R-:W-:Y:S01]  /*5d20*/  IMAD.MOV.U32 R89, RZ, RZ, R91 ;  /* 0x000000ffff597224 */ /* 0x000fe200078e005b */
[----:B------:R-:W-:Y:S01]  /*5d30*/  LOP3.LUT R91, R242, 0xce, RZ, 0xfc, !PT ;  /* 0x000000cef25b7812 */ /* 0x000fe200078efcff */
[--C-:B------:R-:W-:Y:S01]  /*5d40*/  @!P6 IMAD.IADD R92, R92, 0x1, -R2.reuse ;  /* 0x000000015c5ce824 */ /* 0x100fe200078e0a02 */
[----:B------:R-:W-:Y:S01]  /*5d50*/  IABS R98, R96 ;  /* 0x0000006000627213 */ /* 0x000fe20000000000 */
[----:B------:R-:W-:Y:S01]  /*5d60*/  @!P3 IMAD.IADD R90, R90, 0x1, -R2 ;  /* 0x000000015a5ab824 */ /* 0x000fe200078e0a02 */
[----:B------:R-:W-:Y:S01]  /*5d70*/  ISETP.GE.AND P3, PT, R100, RZ, PT ;  /* 0x000000ff6400720c */ /* 0x000fe20003f66270 */
[----:B------:R-:W-:Y:S01]  /*5d80*/  @!P4 IMAD.MOV R87, RZ, RZ, -R87 ;  /* 0x000000ffff57c224 */ /* 0x000fe200078e0a57 */
[C---:B------:R-:W-:Y:S01]  /*5d90*/  ISETP.GT.U32.AND P4, PT, R2.reuse, R93, PT ;  /* 0x0000005d0200720c */ /* 0x040fe20003f84070 */
[C---:B------:R-:W-:Y:S01]  /*5da0*/  IMAD R94, R2.reuse, R94, R97 ;  /* 0x0000005e025e7224 */ /* 0x040fe200078e0261 */
[----:B------:R-:W-:Y:S01]  /*5db0*/  IABS R97, R91 ;  /* 0x0000005b00617213 */ /* 0x000fe20000000000 */
[----:B------:R-:W-:Y:S01]  /*5dc0*/  @!P2 IMAD.MOV R89, RZ, RZ, -R89 ;  /* 0x000000ffff59a224 */ /* 0x000fe200078e0a59 */
[C---:B------:R-:W-:Y:S01]  /*5dd0*/  ISETP.GT.U32.AND P2, PT, R2.reuse, R95, PT ;  /* 0x0000005f0200720c */ /* 0x040fe20003f44070 */
[----:B------:R-:W-:Y:S01]  /*5de0*/  @!P0 IMAD.MOV R88, RZ, RZ, -R88 ;  /* 0x000000ffff588224 */ /* 0x000fe200078e0a58 */
[C---:B------:R-:W-:Y:S01]  /*5df0*/  ISETP.GT.U32.AND P0, PT, R2.reuse, R92, PT ;  /* 0x0000005c0200720c */ /* 0x040fe20003f04070 */
[----:B------:R-:W-:Y:S01]  /*5e00*/  @!P5 IMAD.MOV R90, RZ, RZ, -R90 ;  /* 0x000000ffff5ad224 */ /* 0x000fe200078e0a5a */
[----:B------:R-:W-:-:S02]  /*5e10*/  ISETP.GT.U32.AND P5, PT, R2, R94, PT ;  /* 0x0000005e0200720c */ /* 0x000fc40003fa4070 */
[----:B------:R-:W-:Y:S02]  /*5e20*/  LOP3.LUT R100, R242, 0xd2, RZ, 0xfc, !PT ;  /* 0x000000d2f2647812 */ /* 0x000fe400078efcff */
[----:B------:R-:W-:Y:S01]  /*5e30*/  ISETP.GE.AND P6, PT, R102, RZ, PT ;  /* 0x000000ff6600720c */ /* 0x000fe20003fc6270 */
[--C-:B------:R-:W-:Y:S01]  /*5e40*/  @!P4 IMAD.IADD R93, R93, 0x1, -R2.reuse ;  /* 0x000000015d5dc824 */ /* 0x100fe200078e0a02 */
[----:B------:R-:W-:Y:S02]  /*5e50*/  ISETP.GE.AND P4, PT, R103, RZ, PT ;  /* 0x000000ff6700720c */ /* 0x000fe40003f86270 */
[----:B------:R-:W-:Y:S01]  /*5e60*/  IABS R103, R107 ;  /* 0x0000006b00677213 */ /* 0x000fe20000000000 */
[--C-:B------:R-:W-:Y:S01]  /*5e70*/  @!P2 IMAD.IADD R95, R95, 0x1, -R2.reuse ;  /* 0x000000015f5fa824 */ /* 0x100fe200078e0a02 */
[----:B------:R-:W-:Y:S01]  /*5e80*/  ISETP.GE.AND P2, PT, R96, RZ, PT ;  /* 0x000000ff6000720c */ /* 0x000fe20003f46270 */
[----:B------:R-:W-:Y:S01]  /*5e90*/  @!P0 IMAD.IADD R92, R92, 0x1, -R2 ;  /* 0x000000015c5c8824 */ /* 0x000fe200078e0a02 */
[----:B------:R-:W-:Y:S01]  /*5ea0*/  ISETP.GE.AND P0, PT, R91, RZ, PT ;  /* 0x000000ff5b00720c */ /* 0x000fe20003f06270 */
[----:B------:R-:W-:-:S02]  /*5eb0*/  IMAD.MOV.U32 R91, RZ, RZ, R93 ;  /* 0x000000ffff5b7224 */ /* 0x000fc400078e005d */
[----:B------:R-:W-:Y:S01]  /*5ec0*/  @!P5 IMAD.IADD R94, R94, 0x1, -R2 ;  /* 0x000000015e5ed824 */ /* 0x000fe200078e0a02 */
[----:B------:R-:W-:Y:S01]  /*5ed0*/  ISETP.GT.U32.AND P5, PT, R2, R95, PT ;  /* 0x0000005f0200720c */ /* 0x000fe20003fa4070 */
[----:B------:R-:W-:-:S04]  /*5ee0*/  IMAD.HI.U32 R93, R3, R97, RZ ;  /* 0x00000061035d7227 */ /* 0x000fc800078e00ff */
[----:B------:R-:W-:Y:S01]  /*5ef0*/  @!P3 IMAD.MOV R91, RZ, RZ, -R91 ;  /* 0x000000ffff5bb224 */ /* 0x000fe200078e0a5b */
[----:B------:R-:W-:Y:S01]  /*5f00*/  ISETP.GT.U32.AND P3, PT, R2, R94, PT ;  /* 0x0000005e0200720c */ /* 0x000fe20003f64070 */
[----:B------:R-:W-:Y:S02]  /*5f10*/  IMAD.MOV R93, RZ, RZ, -R93 ;  /* 0x000000ffff5d7224 */ /* 0x000fe400078e0a5d */
[----:B------:R-:W-:-:S04]  /*5f20*/  IMAD.HI.U32 R96, R3, R98, RZ ;  /* 0x0000006203607227 */ /* 0x000fc800078e00ff */
[----:B------:R-:W-:Y:S01]  /*5f30*/  IMAD R97, R2, R93, R97 ;  /* 0x0000005d02617224 */ /* 0x000fe200078e0261 */
[----:B------:R-:W-:Y:S01]  /*5f40*/  LOP3.LUT R93, R242, 0xd4, RZ, 0xfc, !PT ;  /* 0x000000d4f25d7812 */ /* 0x000fe200078efcff */
[----:B------:R-:W-:Y:S01]  /*5f50*/  @!P1 IMAD.MOV R92, RZ, RZ, -R92 ;  /* 0x000000ffff5c9224 */ /* 0x000fe200078e0a5c */
[----:B------:R-:W-:Y:S01]  /*5f60*/  ISETP.GE.AND P1, PT, R100, RZ, PT ;  /* 0x000000ff6400720c */ /* 0x000fe20003f26270 */
[----:B------:R-:W-:Y:S01]  /*5f70*/  IMAD.MOV R99, RZ, RZ, -R96 ;  /* 0x000000ffff637224 */ /* 0x000fe200078e0a60 */
[----:B------:R-:W-:Y:S01]  /*5f80*/  IABS R100, R100 ;  /* 0x0000006400647213 */ /* 0x000fe20000000000 */
[----:B------:R-:W-:Y:S01]  /*5f90*/  @!P5 IMAD.IADD R95, R95, 0x1, -R2 ;  /* 0x000000015f5fd824 */ /* 0x000fe200078e0a02 */
[C---:B------:R-:W-:Y:S01]  /*5fa0*/  ISETP.GT.U32.AND P5, PT, R2.reuse, R97, PT ;  /* 0x000000610200720c */ /* 0x040fe20003fa4070 */
[----:B------:R-:W-:Y:S02]  /*5fb0*/  IMAD R96, R2, R99, R98 ;  /* 0x0000006302607224 */ /* 0x000fe400078e0262 */
[----:B------:R-:W-:Y:S01]  /*5fc0*/  IMAD.MOV.U32 R99, RZ, RZ, R100 ;  /* 0x000000ffff637224 */ /* 0x000fe200078e0064 */
[----:B------:R-:W-:Y:S01]  /*5fd0*/  IABS R100, R93 ;  /* 0x0000005d00647213 */ /* 0x000fe20000000000 */
[----:B------:R-:W-:Y:S01]  /*5fe0*/  @!P3 IMAD.IADD R94, R94, 0x1, -R2 ;  /* 0x000000015e5eb824 */ /* 0x000fe200078e0a02 */
[----:B------:R-:W-:Y:S01]  /*5ff0*/  ISETP.GE.AND P3, PT, R93, RZ, PT ;  /* 0x000000ff5d00720c */ /* 0x000fe20003f66270 */
[----:B------:R-:W-:-:S02]  /*6000*/  IMAD.MOV.U32 R93, RZ, RZ, R95 ;  /* 0x000000ffff5d7224 */ /* 0x000fc400078e005f */
[----:B------:R-:W-:-:S04]  /*6010*/  IMAD.HI.U32 R98, R3, R99, RZ ;  /* 0x0000006303627227 */ /* 0x000fc800078e00ff */
[----:B------:R-:W-:Y:S01]  /*6020*/  @!P6 IMAD.MOV R93, RZ, RZ, -R93 ;  /* 0x000000ffff5de224 */ /* 0x000fe200078e0a5d */
[----:B------:R-:W-:Y:S01]  /*6030*/  ISETP.GT.U32.AND P6, PT, R2, R96, PT ;  /* 0x000000600200720c */ /* 0x000fe20003fc4070 */
[----:B------:R-:W-:Y:S02]  /*6040*/  @!P5 IMAD.IADD R97, R97, 0x1, -R2 ;  /* 0x000000016161d824 */ /* 0x000fe400078e0a02 */
[----:B------:R-:W-:-:S03]  /*6050*/  IMAD.HI.U32 R95, R3, R100, RZ ;  /* 0x00000064035f7227 */ /* 0x000fc600078e00ff */
[----:B------:R-:W-:Y:S01]  /*6060*/  ISETP.GT.U32.AND P5, PT, R2, R97, PT ;  /* 0x000000610200720c */ /* 0x000fe20003fa4070 */
[----:B------:R-:W-:Y:S01]  /*6070*/  @!P4 IMAD.MOV R94, RZ, RZ, -R94 ;  /* 0x000000ffff5ec224 */ /* 0x000fe200078e0a5e */
[----:B------:R-:W-:Y:S01]  /*6080*/  ISETP.GE.AND P4, PT, R101, RZ, PT ;  /* 0x000000ff6500720c */ /* 0x000fe20003f86270 */
[----:B------:R-:W-:Y:S01]  /*6090*/  IMAD.MOV R98, RZ, RZ, -R98 ;  /* 0x000000ffff627224 */ /* 0x000fe200078e0a62 */
[----:B------:R-:W-:Y:S01]  /*60a0*/  IABS R101, R101 ;  /* 0x0000006500657213 */ /* 0x000fe20000000000 */
[----:B------:R-:W-:Y:S02]  /*60b0*/  IMAD.MOV R95, RZ, RZ, -R95 ;  /* 0x000000ffff5f7224 */ /* 0x000fe400078e0a5f */
[----:B------:R-:W-:Y:S02]  /*60c0*/  @!P6 IMAD.IADD R96, R96, 0x1, -R2 ;  /* 0x000000016060e824 */ /* 0x000fe400078e0a02 */
[C---:B------:R-:W-:Y:S02]  /*60d0*/  IMAD R99, R2.reuse, R98, R99 ;  /* 0x0000006202637224 */ /* 0x040fe400078e0263 */
[C---:B------:R-:W-:Y:S01]  /*60e0*/  IMAD R98, R2.reuse, R95, R100 ;  /* 0x0000005f02627224 */ /* 0x040fe200078e0264 */
[----:B------:R-:W-:Y:S01]  /*60f0*/  ISETP.GT.U32.AND P6, PT, R2, R96, PT ;  /* 0x000000600200720c */ /* 0x000fe20003fc4070 */
[----:B------:R-:W-:-:S04]  /*6100*/  IMAD.HI.U32 R95, R3, R101, RZ ;  /* 0x00000065035f7227 */ /* 0x000fc800078e00ff */
[----:B------:R-:W-:Y:S01]  /*6110*/  @!P5 IMAD.IADD R97, R97, 0x1, -R2 ;  /* 0x000000016161d824 */ /* 0x000fe200078e0a02 */
[----:B------:R-:W-:Y:S01]  /*6120*/  ISETP.GT.U32.AND P5, PT, R2, R99, PT ;  /* 0x000000630200720c */ /* 0x000fe20003fa4070 */
[----:B------:R-:W-:-:S04]  /*6130*/  IMAD.HI.U32 R100, R3, R103, RZ ;  /* 0x0000006703647227 */ /* 0x000fc800078e00ff */
[----:B------:R-:W-:Y:S02]  /*6140*/  IMAD.MOV R102, RZ, RZ, -R95 ;  /* 0x000000ffff667224 */ /* 0x000fe400078e0a5f */
[----:B------:R-:W-:Y:S02]  /*6150*/  IMAD.MOV R100, RZ, RZ, -R100 ;  /* 0x000000ffff647224 */ /* 0x000fe400078e0a64 */
[C---:B------:R-:W-:Y:S01]  /*6160*/  IMAD R101, R2.reuse, R102, R101 ;  /* 0x0000006602657224 */ /* 0x040fe200078e0265 */
[----:B------:R-:W-:Y:S01]  /*6170*/  IABS R102, R109 ;  /* 0x0000006d00667213 */ /* 0x000fe20000000000 */
[----:B------:R-:W-:Y:S02]  /*6180*/  IMAD R100, R2, R100, R103 ;  /* 0x0000006402647224 */ /* 0x000fe400078e0267 */
[--C-:B------:R-:W-:Y:S01]  /*6190*/  @!P6 IMAD.IADD R96, R96, 0x1, -R2.reuse ;  /* 0x000000016060e824 */ /* 0x100fe200078e0a02 */
[C---:B------:R-:W-:Y:S01]  /*61a0*/  ISETP.GT.U32.AND P6, PT, R2.reuse, R101, PT ;  /* 0x000000650200720c */ /* 0x040fe20003fc4070 */
[----:B------:R-:W-:Y:S01]  /*61b0*/  @!P5 IMAD.IADD R99, R99, 0x1, -R2 ;  /* 0x000000016363d824 */ /* 0x000fe200078e0a02 */
[----:B------:R-:W-:Y:S01]  /*61c0*/  ISETP.GT.U32.AND P5, PT, R2, R100, PT ;  /* 0x000000640200720c */ /* 0x000fe20003fa4070 */
[----:B------:R-:W-:-:S02]  /*61d0*/  IMAD.MOV.U32 R95, RZ, RZ, R97 ;  /* 0x000000ffff5f7224 */ /* 0x000fc400078e0061 */
[----:B------:R-:W-:-:S04]  /*61e0*/  IMAD.HI.U32 R97, R3, R104, RZ ;  /* 0x0000006803617227 */ /* 0x000fc800078e00ff */
[----:B------:R-:W-:Y:S01]  /*61f0*/  @!P0 IMAD.MOV R95, RZ, RZ, -R95 ;  /* 0x000000ffff5f8224 */ /* 0x000fe200078e0a5f */
[----:B------:R-:W-:Y:S01]  /*6200*/  ISETP.GT.U32.AND P0, PT, R2, R98, PT ;  /* 0x000000620200720c */ /* 0x000fe20003f04070 */
[----:B------:R-:W-:Y:S02]  /*6210*/  IMAD.MOV R97, RZ, RZ, -R97 ;  /* 0x000000ffff617224 */ /* 0x000fe400078e0a61 */
[--C-:B------:R-:W-:Y:S02]  /*6220*/  @!P6 IMAD.IADD R101, R101, 0x1, -R2.reuse ;  /* 0x000000016565e824 */ /* 0x100fe400078e0a02 */
[----:B------:R-:W-:Y:S02]  /*6230*/  @!P5 IMAD.IADD R100, R100, 0x1, -R2 ;  /* 0x000000016464d824 */ /* 0x000fe400078e0a02 */
[C---:B------:R-:W-:Y:S01]  /*6240*/  IMAD R103, R2.reuse, R97, R104 ;  /* 0x0000006102677224 */ /* 0x040fe200078e0268 */
[----:B------:R-:W-:Y:S01]  /*6250*/  ISETP.GT.U32.AND P5, PT, R2, R101, PT ;  /* 0x000000650200720c */ /* 0x000fe20003fa4070 */
[----:B------:R-:W-:-:S04]  /*6260*/  IMAD.HI.U32 R97, R3, R102, RZ ;  /* 0x0000006603617227 */ /* 0x000fc800078e00ff */
[----:B------:R-:W-:Y:S02]  /*6270*/  IMAD.MOV R97, RZ, RZ, -R97 ;  /* 0x000000ffff617224 */ /* 0x000fe400078e0a61 */
[----:B------:R-:W-:Y:S01]  /*6280*/  @!P0 IMAD.IADD R98, R98, 0x1, -R2 ;  /* 0x0000000162628824 */ /* 0x000fe200078e0a02 */
[C---:B------:R-:W-:Y:S01]  /*6290*/  ISETP.GT.U32.AND P0, PT, R2.reuse, R99, PT ;  /* 0x000000630200720c */ /* 0x040fe20003f04070 */
[C---:B------:R-:W-:Y:S02]  /*62a0*/  IMAD R102, R2.reuse, R97, R102 ;  /* 0x0000006102667224 */ /* 0x040fe400078e0266 */
[----:B------:R-:W-:Y:S01]  /*62b0*/  @!P2 IMAD.MOV R96, RZ, RZ, -R96 ;  /* 0x000000ffff60a224 */ /* 0x000fe200078e0a60 */
[C---:B------:R-:W-:Y:S01]  /*62c0*/  ISETP.GT.U32.AND P2, PT, R2.reuse, R100, PT ;  /* 0x000000640200720c */ /* 0x040fe20003f44070 */
[----:B------:R-:W-:Y:S01]  /*62d0*/  @!P5 IMAD.IADD R101, R101, 0x1, -R2 ;  /* 0x000000016565d824 */ /* 0x000fe200078e0a02 */
[C---:B------:R-:W-:Y:S01]  /*62e0*/  ISETP.GT.U32.AND P5, PT, R2.reuse, R102, PT ;  /* 0x000000660200720c */ /* 0x040fe20003fa4070 */
[----:B------:R-:W-:Y:S01]  /*62f0*/  IMAD.HI.U32 R97, R3, R105, RZ ;  /* 0x0000006903617227 */ /* 0x000fe200078e00ff */
[----:B------:R-:W-:-:S03]  /*6300*/  ISETP.GT.U32.AND P6, PT, R2, R98, PT ;  /* 0x000000620200720c */ /* 0x000fc60003fc4070 */
[----:B------:R-:W-:Y:S02]  /*6310*/  IMAD.MOV R97, RZ, RZ, -R97 ;  /* 0x000000ffff617224 */ /* 0x000fe400078e0a61 */
[----:B------:R-:W-:Y:S01]  /*6320*/  @!P0 IMAD.IADD R99, R99, 0x1, -R2 ;  /* 0x0000000163638824 */ /* 0x000fe200078e0a02 */
[----:B------:R-:W-:Y:S01]  /*6330*/  ISETP.GT.U32.AND P0, PT, R2, R103, PT ;  /* 0x000000670200720c */ /* 0x000fe20003f04070 */
[----:B------:R-:W-:-:S04]  /*6340*/  IMAD.HI.U32 R104, R3, R106, RZ ;  /* 0x0000006a03687227 */ /* 0x000fc800078e00ff */
[--C-:B------:R-:W-:Y:S01]  /*6350*/  @!P2 IMAD.IADD R100, R100, 0x1, -R2.reuse ;  /* 0x000000016464a824 */ /* 0x100fe200078e0a02 */
[----:B------:R-:W-:Y:S01]  /*6360*/  ISETP.GE.AND P2, PT, R108, RZ, PT ;  /* 0x000000ff6c00720c */ /* 0x000fe20003f46270 */
[--C-:B------:R-:W-:Y:S01]  /*6370*/  @!P5 IMAD.IADD R102, R102, 0x1, -R2.reuse ;  /* 0x000000016666d824 */ /* 0x100fe200078e0a02 */
[----:B------:R-:W-:Y:S01]  /*6380*/  IABS R108, R112 ;  /* 0x00000070006c7213 */ /* 0x000fe20000000000 */
[----:B------:R-:W-:Y:S01]  /*6390*/  @!P6 IMAD.IADD R98, R98, 0x1, -R2 ;  /* 0x000000016262e824 */ /* 0x000fe200078e0a02 */
[----:B------:R-:W-:Y:S01]  /*63a0*/  ISETP.GE.AND P6, PT, R107, RZ, PT ;  /* 0x000000ff6b00720c */ /* 0x000fe20003fc6270 */
[C---:B------:R-:W-:Y:S01]  /*63b0*/  IMAD R105, R2.reuse, R97, R105 ;  /* 0x0000006102697224 */ /* 0x040fe200078e0269 */
[----:B------:R-:W-:Y:S01]  /*63c0*/  ISETP.GT.U32.AND P5, PT, R2, R102, PT ;  /* 0x000000660200720c */ /* 0x000fe20003fa4070 */
[----:B------:R-:W-:Y:S02]  /*63d0*/  IMAD.MOV R107, RZ, RZ, -R104 ;  /* 0x000000ffff6b7224 */ /* 0x000fe400078e0a68 */
[----:B------:R-:W-:-:S02]  /*63e0*/  IMAD.MOV.U32 R97, RZ, RZ, R99 ;  /* 0x000000ffff617224 */ /* 0x000fc400078e0063 */
[----:B------:R-:W-:-:S04]  /*63f0*/  IMAD.HI.U32 R99, R3, R108, RZ ;  /* 0x0000006c03637227 */ /* 0x000fc800078e00ff */
[C---:B------:R-:W-:Y:S01]  /*6400*/  IMAD R104, R2.reuse, R107, R106 ;  /* 0x0000006b02687224 */ /* 0x040fe200078e026a */
[----:B------:R-:W-:Y:S01]  /*6410*/  IABS R106, R113 ;  /* 0x00000071006a7213 */ /* 0x000fe20000000000 */
[----:B------:R-:W-:Y:S01]  /*6420*/  @!P0 IMAD.IADD R103, R103, 0x1, -R2 ;  /* 0x0000000167678824 */ /* 0x000fe200078e0a02 */
[----:B------:R-:W-:Y:S01]  /*6430*/  ISETP.GE.AND P0, PT, R109, RZ, PT ;  /* 0x000000ff6d00720c */ /* 0x000fe20003f06270 */
[----:B------:R-:W-:Y:S02]  /*6440*/  IMAD.MOV R107, RZ, RZ, -R99 ;  /* 0x000000ffff6b7224 */ /* 0x000fe400078e0a63 */
[----:B------:R-:W-:Y:S01]  /*6450*/  @!P1 IMAD.MOV R97, RZ, RZ, -R97 ;  /* 0x000000ffff619224 */ /* 0x000fe200078e0a61 */
[C---:B------:R-:W-:Y:S01]  /*6460*/  ISETP.GT.U32.AND P1, PT, R2.reuse, R103, PT ;  /* 0x000000670200720c */ /* 0x040fe20003f24070 */
[----:B------:R-:W-:Y:S01]  /*6470*/  IMAD R107, R2, R107, R108 ;  /* 0x0000006b026b7224 */ /* 0x000fe200078e026c */
[----:B------:R-:W-:Y:S01]  /*6480*/  IABS R108, R114 ;  /* 0x00000072006c7213 */ /* 0x000fe20000000000 */
[----:B------:R-:W-:-:S02]  /*6490*/  @!P5 IMAD.IADD R102, R102, 0x1, -R2 ;  /* 0x000000016666d824 */ /* 0x000fc400078e0a02 */
[----:B------:R-:W-:Y:S01]  /*64a0*/  @!P3 IMAD.MOV R98, RZ, RZ, -R98 ;  /* 0x000000ffff62b224 */ /* 0x000fe200078e0a62 */
[C---:B------:R-:W-:Y:S01]  /*64b0*/  ISETP.GT.U32.AND P5, PT, R2.reuse, R107, PT ;  /* 0x0000006b0200720c */ /* 0x040fe20003fa4070 */
[----:B------:R-:W-:Y:S01]  /*64c0*/  IMAD.MOV.U32 R99, RZ, RZ, R101 ;  /* 0x000000ffff637224 */ /* 0x000fe200078e0065 */
[C---:B------:R-:W-:Y:S01]  /*64d0*/  ISETP.GT.U32.AND P3, PT, R2.reuse, R105, PT ;  /* 0x000000690200720c */ /* 0x040fe20003f64070 */
[----:B------:R-:W-:Y:S01]  /*64e0*/  @!P6 IMAD.MOV R100, RZ, RZ, -R100 ;  /* 0x000000ffff64e224 */ /* 0x000fe200078e0a64 */
[----:B------:R-:W-:Y:S01]  /*64f0*/  ISETP.GT.U32.AND P6, PT, R2, R104, PT ;  /* 0x000000680200720c */ /* 0x000fe20003fc4070 */
[----:B------:R-:W-:Y:S01]  /*6500*/  @!P4 IMAD.MOV R99, RZ, RZ, -R99 ;  /* 0x000000ffff63c224 */ /* 0x000fe200078e0a63 */
[----:B------:R-:W-:Y:S01]  /*6510*/  ISETP.GE.AND P4, PT, R110, RZ, PT ;  /* 0x000000ff6e00720c */ /* 0x000fe20003f86270 */
[----:B------:R-:W-:Y:S01]  /*6520*/  @!P1 IMAD.IADD R103, R103, 0x1, -R2 ;  /* 0x0000000167679824 */ /* 0x000fe200078e0a02 */
[----:B------:R-:W-:Y:S01]  /*6530*/  IABS R110, R115 ;  /* 0x00000073006e7213 */ /* 0x000fe20000000000 */
[----:B------:R-:W-:Y:S01]  /*6540*/  @!P0 IMAD.MOV R102, RZ, RZ, -R102 ;  /* 0x000000ffff668224 */ /* 0x000fe200078e0a66 */
[----:B------:R-:W-:Y:S01]  /*6550*/  ISETP.GE.AND P1, PT, R111, RZ, PT ;  /* 0x000000ff6f00720c */ /* 0x000fe20003f26270 */
[----:B------:R-:W-:Y:S01]  /*6560*/  IMAD.MOV.U32 R101, RZ, RZ, R103 ;  /* 0x000000ffff657224 */ /* 0x000fe200078e0067 */
[----:B------:R-:W-:Y:S01]  /*6570*/  IABS R111, R116 ;  /* 0x00000074006f7213 */ /* 0x000fe20000000000 */
[----:B------:R-:W-:-:S02]  /*6580*/  @!P5 IMAD.IADD R107, R107, 0x1, -R2 ;  /* 0x000000016b6bd824 */ /* 0x000fc400078e0a02 */
[----:B------:R-:W-:-:S03]  /*6590*/  IMAD.HI.U32 R103, R3, R106, RZ ;  /* 0x0000006a03677227 */ /* 0x000fc600078e00ff */
[----:B------:R-:W-:Y:S01]  /*65a0*/  ISETP.GT.U32.AND P5, PT, R2, R107, PT ;  /* 0x0000006b0200720c */ /* 0x000fe20003fa4070 */
[----:B------:R-:W-:Y:S02]  /*65b0*/  IMAD.MOV R109, RZ, RZ, -R103 ;  /* 0x000000ffff6d7224 */ /* 0x000fe400078e0a67 */
[----:B------:R-:W-:-:S04]  /*65c0*/  IMAD.HI.U32 R103, R3, R108, RZ ;  /* 0x0000006c03677227 */ /* 0x000fc800078e00ff */
[--C-:B------:R-:W-:Y:S01]  /*65d0*/  @!P3 IMAD.IADD R105, R105, 0x1, -R2.reuse ;  /* 0x000000016969b824 */ /* 0x100fe200078e0a02 */
[----:B------:R-:W-:Y:S01]  /*65e0*/  ISETP.GE.AND P3, PT, R112, RZ, PT ;  /* 0x000000ff7000720c */ /* 0x000fe20003f66270 */
[----:B------:R-:W-:Y:S02]  /*65f0*/  IMAD.MOV R103, RZ, RZ, -R103 ;  /* 0x000000ffff677224 */ /* 0x000fe400078e0a67 */
[----:B------:R-:W-:Y:S01]  /*6600*/  @!P6 IMAD.IADD R104, R104, 0x1, -R2 ;  /* 0x000000016868e824 */ /* 0x000fe200078e0a02 */
[C---:B------:R-:W-:Y:S01]  /*6610*/  ISETP.GT.U32.AND P6, PT, R2.reuse, R105, PT ;  /* 0x000000690200720c */ /* 0x040fe20003fc4070 */
[C---:B------:R-:W-:Y:S02]  /*6620*/  IMAD R106, R2.reuse, R109, R106 ;  /* 0x0000006d026a7224 */ /* 0x040fe400078e026a */
[C---:B------:R-:W-:Y:S02]  /*6630*/  IMAD R109, R2.reuse, R103, R108 ;  /* 0x00000067026d7224 */ /* 0x040fe400078e026c */
[----:B------:R-:W-:Y:S01]  /*6640*/  @!P2 IMAD.MOV R101, RZ, RZ, -R101 ;  /* 0x000000ffff65a224 */ /* 0x000fe200078e0a65 */
[C---:B------:R-:W-:Y:S01]  /*6650*/  ISETP.GT.U32.AND P2, PT, R2.reuse, R104, PT ;  /* 0x000000680200720c */ /* 0x040fe20003f44070 */
[----:B------:R-:W-:Y:S01]  /*6660*/  @!P5 IMAD.IADD R107, R107, 0x1, -R2 ;  /* 0x000000016b6bd824 */ /* 0x000fe200078e0a02 */
[----:B------:R-:W-:Y:S01]  /*6670*/  ISETP.GT.U32.AND P5, PT, R2, R109, PT ;  /* 0x0000006d0200720c */ /* 0x000fe20003fa4070 */
[----:B------:R-:W-:-:S04]  /*6680*/  IMAD.HI.U32 R103, R3, R110, RZ ;  /* 0x0000006e03677227 */ /* 0x000fc800078e00ff */
[----:B------:R-:W-:-:S04]  /*6690*/  IMAD.HI.U32 R108, R3, R111, RZ ;  /* 0x0000006f036c7227 */ /* 0x000fc800078e00ff */
[----:B------:R-:W-:Y:S01]  /*66a0*/  @!P6 IMAD.IADD R105, R105, 0x1, -R2 ;  /* 0x000000016969e824 */ /* 0x000fe200078e0a02 */
[----:B------:R-:W-:Y:S01]  /*66b0*/  ISETP.GT.U32.AND P6, PT, R2, R106, PT ;  /* 0x0000006a0200720c */ /* 0x000fe20003fc4070 */
[----:B------:R-:W-:Y:S02]  /*66c0*/  IMAD.MOV R103, RZ, RZ, -R103 ;  /* 0x000000ffff677224 */ /* 0x000fe400078e0a67 */
[----:B------:R-:W-:Y:S02]  /*66d0*/  IMAD.MOV R112, RZ, RZ, -R108 ;  /* 0x000000ffff707224 */ /* 0x000fe400078e0a6c */
[----:B------:R-:W-:Y:S01]  /*66e0*/  @!P2 IMAD.IADD R104, R104, 0x1, -R2 ;  /* 0x000000016868a824 */ /* 0x000fe200078e0a02 */
[----:B------:R-:W-:Y:S01]  /*66f0*/  ISETP.GE.AND P2, PT, R113, RZ, PT ;  /* 0x000000ff7100720c */ /* 0x000fe20003f46270 */
[----:B------:R-:W-:Y:S01]  /*6700*/  IMAD R108, R2, R103, R110 ;  /* 0x00000067026c7224 */ /* 0x000fe200078e026e */
[----:B------:R-:W-:Y:S01]  /*6710*/  IABS R113, R117 ;  /* 0x0000007500717213 */ /* 0x000fe20000000000 */
[----:B------:R-:W-:-:S02]  /*6720*/  @!P5 IMAD.IADD R109, R109, 0x1, -R2 ;  /* 0x000000016d6dd824 */ /* 0x000fc400078e0a02 */
[----:B------:R-:W-:Y:S01]  /*6730*/  IMAD.MOV.U32 R103, RZ, RZ, R105 ;  /* 0x000000ffff677224 */ /* 0x000fe200078e0069 */
[----:B------:R-:W-:Y:S01]  /*6740*/  ISETP.GT.U32.AND P5, PT, R2, R108, PT ;  /* 0x0000006c0200720c */ /* 0x000fe20003fa4070 */
[----:B------:R-:W-:-:S04]  /*6750*/  IMAD.HI.U32 R110, R3, R113, RZ ;  /* 0x00000071036e7227 */ /* 0x000fc800078e00ff */
[----:B------:R-:W-:Y:S01]  /*6760*/  @!P4 IMAD.MOV R103, RZ, RZ, -R103 ;  /* 0x000000ffff67c224 */ /* 0x000fe200078e0a67 */
[----:B------:R-:W-:Y:S01]  /*6770*/  ISETP.GT.U32.AND P4, PT, R2, R109, PT ;  /* 0x0000006d0200720c */ /* 0x000fe20003f84070 */
[----:B------:R-:W-:Y:S01]  /*6780*/  @!P6 IMAD.IADD R106, R106, 0x1, -R2 ;  /* 0x000000016a6ae824 */ /* 0x000fe200078e0a02 */
[----:B------:R-:W-:Y:S01]  /*6790*/  ISETP.GE.AND P6, PT, R114, RZ, PT ;  /* 0x000000ff7200720c */ /* 0x000fe20003fc6270 */
[----:B------:R-:W-:Y:S01]  /*67a0*/  IMAD.MOV R110, RZ, RZ, -R110 ;  /* 0x000000ffff6e7224 */ /* 0x000fe200078e0a6e */
[----:B------:R-:W-:Y:S01]  /*67b0*/  LOP3.LUT R114, R242, 0xee, RZ, 0xfc, !PT ;  /* 0x000000eef2727812 */ /* 0x000fe200078efcff */
[C---:B------:R-:W-:Y:S01]  /*67c0*/  IMAD R111, R2.reuse, R112, R111 ;  /* 0x00000070026f7224 */ /* 0x040fe200078e026f */
[C---:B------:R-:W-:Y:S01]  /*67d0*/  ISETP.GT.U32.AND P0, PT, R2.reuse, R106, PT ;  /* 0x0000006a0200720c */ /* 0x040fe20003f04070 */
[----:B------:R-:W-:Y:S01]  /*67e0*/  IMAD R110, R2, R110, R113 ;  /* 0x0000006e026e7224 */ /* 0x000fe200078e0271 */
[----:B------:R-:W-:Y:S01]  /*67f0*/  IABS R112, R114 ;  /* 0x0000007200707213 */ /* 0x000fe20000000000 */
[----:B------:R-:W-:-:S02]  /*6800*/  IMAD.MOV.U32 R105, RZ, RZ, R107 ;  /* 0x000000ffff697224 */ /* 0x000fc400078e006b */
[--C-:B------:R-:W-:Y:S01]  /*6810*/  @!P5 IMAD.IADD R108, R108, 0x1, -R2.reuse ;  /* 0x000000016c6cd824 */ /* 0x100fe200078e0a02 */
[----:B------:R-:W-:Y:S01]  /*6820*/  ISETP.GE.AND P5, PT, R117, RZ, PT ;  /* 0x000000ff7500720c */ /* 0x000fe20003fa6270 */
[----:B------:R-:W-:Y:S01]  /*6830*/  @!P4 IMAD.IADD R109, R109, 0x1, -R2 ;  /* 0x000000016d6dc824 */ /* 0x000fe200078e0a02 */
[----:B------:R-:W-:Y:S01]  /*6840*/  ISETP.GT.U32.AND P4, PT, R2, R110, PT ;  /* 0x0000006e0200720c */ /* 0x000fe20003f84070 */
[----:B------:R-:W-:Y:S01]  /*6850*/  IMAD.MOV.U32 R113, RZ, RZ, R112 ;  /* 0x000000ffff717224 */ /* 0x000fe200078e0070 */
[----:B------:R-:W-:Y:S01]  /*6860*/  LOP3.LUT R117, R242, 0xf2, RZ, 0xfc, !PT ;  /* 0x000000f2f2757812 */ /* 0x000fe200078efcff */
[----:B------:R-:W-:Y:S01]  /*6870*/  @!P3 IMAD.MOV R105, RZ, RZ, -R105 ;  /* 0x000000ffff69b224 */ /* 0x000fe200078e0a69 */
[----:B------:R-:W-:Y:S01]  /*6880*/  ISETP.GT.U32.AND P3, PT, R2, R111, PT ;  /* 0x0000006f0200720c */ /* 0x000fe20003f64070 */
[----:B------:R-:W-:Y:S01]  /*6890*/  @!P0 IMAD.IADD R106, R106, 0x1, -R2 ;  /* 0x000000016a6a8824 */ /* 0x000fe200078e0a02 */
[----:B------:R-:W-:Y:S01]  /*68a0*/  ISETP.GE.AND P0, PT, R116, RZ, PT ;  /* 0x000000ff7400720c */ /* 0x000fe20003f06270 */
[----:B------:R-:W-:Y:S01]  /*68b0*/  IMAD.HI.U32 R107, R3, R113, RZ ;  /* 0x00000071036b7227 */ /* 0x000fe200078e00ff */
[----:B------:R-:W-:-:S03]  /*68c0*/  LOP3.LUT R116, R242, 0xf0, RZ, 0xfc, !PT ;  /* 0x000000f0f2747812 */ /* 0x000fc600078efcff */
[----:B------:R-:W-:Y:S01]  /*68d0*/  IMAD.MOV R107, RZ, RZ, -R107 ;  /* 0x000000ffff6b7224 */ /* 0x000fe200078e0a6b */
[----:B------:R-:W-:Y:S01]  /*68e0*/  IABS R112, R116 ;  /* 0x0000007400707213 */ /* 0x000fe20000000000 */
[--C-:B------:R-:W-:Y:S02]  /*68f0*/  @!P4 IMAD.IADD R110, R110, 0x1, -R2.reuse ;  /* 0x000000016e6ec824 */ /* 0x100fe400078e0a02 */
[C---:B------:R-:W-:Y:S02]  /*6900*/  IMAD R113, R2.reuse, R107, R113 ;  /* 0x0000006b02717224 */ /* 0x040fe400078e0271 */
[----:B------:R-:W-:Y:S01]  /*6910*/  IMAD.MOV.U32 R107, RZ, RZ, R109 ;  /* 0x000000ffff6b7224 */ /* 0x000fe200078e006d */
[C---:B------:R-:W-:Y:S01]  /*6920*/  ISETP.GT.U32.AND P4, PT, R2.reuse, R110, PT ;  /* 0x0000006e0200720c */ /* 0x040fe20003f84070 */
[----:B------:R-:W-:Y:S01]  /*6930*/  @!P3 IMAD.IADD R111, R111, 0x1, -R2 ;  /* 0x000000016f6fb824 */ /* 0x000fe200078e0a02 */
[----:B------:R-:W-:Y:S01]  /*6940*/  ISETP.GT.U32.AND P3, PT, R2, R108, PT ;  /* 0x0000006c0200720c */ /* 0x000fe20003f64070 */
[----:B------:R-:W-:-:S04]  /*6950*/  IMAD.HI.U32 R109, R3, R112, RZ ;  /* 0x00000070036d7227 */ /* 0x000fc800078e00ff */
[----:B------:R-:W-:Y:S02]  /*6960*/  IMAD.MOV R109, RZ, RZ, -R109 ;  /* 0x000000ffff6d7224 */ /* 0x000fe400078e0a6d */
[----:B------:R-:W-:Y:S01]  /*6970*/  @!P2 IMAD.MOV R106, RZ, RZ, -R106 ;  /* 0x000000ffff6aa224 */ /* 0x000fe200078e0a6a */
[C---:B------:R-:W-:Y:S01]  /*6980*/  ISETP.GT.U32.AND P2, PT, R2.reuse, R111, PT ;  /* 0x0000006f0200720c */ /* 0x040fe20003f44070 */
[----:B------:R-:W-:Y:S02]  /*6990*/  IMAD R112, R2, R109, R112 ;  /* 0x0000006d02707224 */ /* 0x000fe400078e0270 */
[----:B------:R-:W-:Y:S02]  /*69a0*/  @!P4 IMAD.IADD R110, R110, 0x1, -R2 ;  /* 0x000000016e6ec824 */ /* 0x000fe400078e0a02 */
[----:B------:R-:W-:Y:S01]  /*69b0*/  @!P1 IMAD.MOV R104, RZ, RZ, -R104 ;  /* 0x000000ffff689224 */ /* 0x000fe200078e0a68 */
[----:B------:R-:W-:Y:S01]  /*69c0*/  ISETP.GT.U32.AND P4, PT, R2, R112, PT ;  /* 0x000000700200720c */ /* 0x000fe20003f84070 */
[----:B------:R-:W-:Y:S01]  /*69d0*/  @!P3 IMAD.IADD R108, R108, 0x1, -R2 ;  /* 0x000000016c6cb824 */ /* 0x000fe200078e0a02 */
[----:B------:R-:W-:Y:S01]  /*69e0*/  ISETP.GE.AND P1, PT, R115, RZ, PT ;  /* 0x000000ff7300720c */ /* 0x000fe20003f26270 */
[----:B------:R-:W-:Y:S01]  /*69f0*/  @!P6 IMAD.MOV R107, RZ, RZ, -R107 ;  /* 0x000000ffff6be224 */ /* 0x000fe200078e0a6b */
[----:B------:R-:W-:Y:S01]  /*6a00*/  ISETP.GT.U32.AND P3, PT, R2, R113, PT ;  /* 0x000000710200720c */ /* 0x000fe20003f64070 */
[----:B------:R-:W-:Y:S01]  /*6a10*/  @!P5 IMAD.MOV R110, RZ, RZ, -R110 ;  /* 0x000000ffff6ed224 */ /* 0x000fe200078e0a6e */
[----:B------:R-:W-:Y:S01]  /*6a20*/  IABS R115, R117 ;  /* 0x0000007500737213 */ /* 0x000fe20000000000 */
[----:B------:R-:W-:Y:S01]  /*6a30*/  @!P2 IMAD.IADD R111, R111, 0x1, -R2 ;  /* 0x000000016f6fa824 */ /* 0x000fe200078e0a02 */
[----:B------:R-:W-:-:S02]  /*6a40*/  ISETP.GE.AND P2, PT, R116, RZ, PT ;  /* 0x000000ff7400720c */ /* 0x000fc40003f46270 */
[----:B------:R-:W-:Y:S01]  /*6a50*/  IABS R116, R119 ;  /* 0x0000007700747213 */ /* 0x000fe20000000000 */
[----:B------:R-:W-:Y:S01]  /*6a60*/  IMAD.HI.U32 R109, R3, R115, RZ ;  /* 0x00000073036d7227 */ /* 0x000fe200078e00ff */
[----:B------:R-:W-:Y:S02]  /*6a70*/  ISETP.GE.AND P6, PT, R114, RZ, PT ;  /* 0x000000ff7200720c */ /* 0x000fe40003fc6270 */
[----:B------:R-:W-:Y:S01]  /*6a80*/  ISETP.GE.AND P5, PT, R119, RZ, PT ;  /* 0x000000ff7700720c */ /* 0x000fe20003fa6270 */
[----:B------:R-:W-:Y:S01]  /*6a90*/  IMAD.MOV R109, RZ, RZ, -R109 ;  /* 0x000000ffff6d7224 */ /* 0x000fe200078e0a6d */
[----:B------:R-:W-:Y:S01]  /*6aa0*/  LOP3.LUT R119, R242, 0xf8, RZ, 0xfc, !PT ;  /* 0x000000f8f2777812 */ /* 0x000fe200078efcff */
[--C-:B------:R-:W-:Y:S02]  /*6ab0*/  @!P4 IMAD.IADD R112, R112, 0x1, -R2.reuse ;  /* 0x000000017070c824 */ /* 0x100fe400078e0a02 */
[----:B------:R-:W-:Y:S01]  /*6ac0*/  @!P3 IMAD.IADD R113, R113, 0x1, -R2 ;  /* 0x000000017171b824 */ /* 0x000fe200078e0a02 */
[----:B------:R-:W-:Y:S01]  /*6ad0*/  ISETP.GE.AND P3, PT, R117, RZ, PT ;  /* 0x000000ff7500720c */ /* 0x000fe20003f66270 */
[C---:B------:R-:W-:Y:S01]  /*6ae0*/  IMAD R115, R2.reuse, R109, R115 ;  /* 0x0000006d02737224 */ /* 0x040fe200078e0273 */
[----:B------:R-:W-:Y:S01]  /*6af0*/  ISETP.GT.U32.AND P4, PT, R2, R112, PT ;  /* 0x000000700200720c */ /* 0x000fe20003f84070 */
[----:B------:R-:W-:-:S02]  /*6b00*/  IMAD.MOV.U32 R109, RZ, RZ, R111 ;  /* 0x000000ffff6d7224 */ /* 0x000fc400078e006f */
[----:B------:R-:W-:Y:S01]  /*6b10*/  @!P1 IMAD.MOV R108, RZ, RZ, -R108 ;  /* 0x000000ffff6c9224 */ /* 0x000fe200078e0a6c */
[----:B------:R-:W-:Y:S01]  /*6b20*/  ISETP.GT.U32.AND P1, PT, R2, R113, PT ;  /* 0x000000710200720c */ /* 0x000fe20003f24070 */
[----:B------:R-:W-:-:S04]  /*6b30*/  IMAD.HI.U32 R114, R3, R116, RZ ;  /* 0x0000007403727227 */ /* 0x000fc800078e00ff */
[----:B------:R-:W-:Y:S01]  /*6b40*/  @!P0 IMAD.MOV R109, RZ, RZ, -R109 ;  /* 0x000000ffff6d8224 */ /* 0x000fe200078e0a6d */
[----:B------:R-:W-:Y:S01]  /*6b50*/  ISETP.GT.U32.AND P0, PT, R2, R115, PT ;  /* 0x000000730200720c */ /* 0x000fe20003f04070 */
[----:B------:R-:W-:Y:S02]  /*6b60*/  IMAD.MOV R117, RZ, RZ, -R114 ;  /* 0x000000ffff757224 */ /* 0x000fe400078e0a72 */
[----:B------:R-:W-:-:S04]  /*6b70*/  IMAD.HI.U32 R111, R3, R118, RZ ;  /* 0x00000076036f7227 */ /* 0x000fc800078e00ff */
[----:B------:R-:W-:Y:S01]  /*6b80*/  IMAD R114, R2, R117, R116 ;  /* 0x0000007502727224 */ /* 0x000fe200078e0274 */
[----:B------:R-:W-:Y:S01]  /*6b90*/  IABS R116, R119 ;  /* 0x0000007700747213 */ /* 0x000fe20000000000 */
[--C-:B------:R-:W-:Y:S02]  /*6ba0*/  @!P4 IMAD.IADD R112, R112, 0x1, -R2.reuse ;  /* 0x000000017070c824 */ /* 0x100fe400078e0a02 */
[----:B------:R-:W-:Y:S01]  /*6bb0*/  IMAD.MOV R111, RZ, RZ, -R111 ;  /* 0x000000ffff6f7224 */ /* 0x000fe200078e0a6f */
[----:B------:R-:W-:Y:S01]  /*6bc0*/  ISETP.GT.U32.AND P4, PT, R2, R114, PT ;  /* 0x000000720200720c */ /* 0x000fe20003f84070 */
[--C-:B------:R-:W-:Y:S01]  /*6bd0*/  @!P1 IMAD.IADD R113, R113, 0x1, -R2.reuse ;  /* 0x0000000171719824 */ /* 0x100fe200078e0a02 */
[----:B------:R-:W-:Y:S01]  /*6be0*/  ISETP.GE.AND P1, PT, R120, RZ, PT ;  /* 0x000000ff7800720c */ /* 0x000fe20003f26270 */
[----:B------:R-:W-:Y:S02]  /*6bf0*/  @!P0 IMAD.IADD R115, R115, 0x1, -R2 ;  /* 0x0000000173738824 */ /* 0x000fe400078e0a02 */
[----:B------:R-:W-:Y:S01]  /*6c00*/  IMAD R117, R2, R111, R118 ;  /* 0x0000006f02757224 */ /* 0x000fe200078e0276 */
[----:B------:R-:W-:Y:S01]  /*6c10*/  LOP3.LUT R118, R242, 0xfa, RZ, 0xfc, !PT ;  /* 0x000000faf2767812 */ /* 0x000fe200078efcff */
[----:B------:R-:W-:Y:S01]  /*6c20*/  IMAD.MOV.U32 R111, RZ, RZ, R113 ;  /* 0x000000ffff6f7224 */ /* 0x000fe200078e0071 */
[----:B------:R-:W-:Y:S01]  /*6c30*/  ISETP.GT.U32.AND P0, PT, R2, R115, PT ;  /* 0x000000730200720c */ /* 0x000fe20003f04070 */
[----:B------:R-:W-:Y:S01]  /*6c40*/  IMAD.HI.U32 R113, R3, R116, RZ ;  /* 0x0000007403717227 */ /* 0x000fe200078e00ff */
[----:B------:R-:W-:-:S03]  /*6c50*/  IABS R120, R118 ;  /* 0x0000007600787213 */ /* 0x000fc60000000000 */
[----:B------:R-:W-:Y:S01]  /*6c60*/  @!P6 IMAD.MOV R111, RZ, RZ, -R111 ;  /* 0x000000ffff6fe224 */ /* 0x000fe200078e0a6f */
[----:B------:R-:W-:Y:S01]  /*6c70*/  ISETP.GT.U32.AND P6, PT, R2, R117, PT ;  /* 0x000000750200720c */ /* 0x000fe20003fc4070 */
[----:B------:R-:W-:Y:S02]  /*6c80*/  @!P4 IMAD.IADD R114, R114, 0x1, -R2 ;  /* 0x000000017272c824 */ /* 0x000fe400078e0a02 */
[----:B------:R-:W-:Y:S02]  /*6c90*/  IMAD.MOV R113, RZ, RZ, -R113 ;  /* 0x000000ffff717224 */ /* 0x000fe400078e0a71 */
[----:B------:R-:W-:Y:S01]  /*6ca0*/  @!P2 IMAD.MOV R112, RZ, RZ, -R112 ;  /* 0x000000ffff70a224 */ /* 0x000fe200078e0a70 */
[----:B------:R-:W-:Y:S01]  /*6cb0*/  ISETP.GT.U32.AND P4, PT, R2, R114, PT ;  /* 0x000000720200720c */ /* 0x000fe20003f84070 */
[----:B------:R-:W-:Y:S01]  /*6cc0*/  @!P0 IMAD.IADD R115, R115, 0x1, -R2 ;  /* 0x0000000173738824 */ /* 0x000fe200078e0a02 */
[----:B------:R-:W-:Y:S01]  /*6cd0*/  ISETP.GE.AND P0, PT, R118, RZ, PT ;  /* 0x000000ff7600720c */ /* 0x000fe20003f06270 */
[----:B------:R-:W-:Y:S01]  /*6ce0*/  IMAD.HI.U32 R118, R3, R120, RZ ;  /* 0x0000007803767227 */ /* 0x000fe200078e00ff */
[----:B------:R-:W-:-:S03]  /*6cf0*/  ISETP.GE.AND P2, PT, R119, RZ, PT ;  /* 0x000000ff7700720c */ /* 0x000fc60003f46270 */
[----:B------:R-:W-:Y:S02]  /*6d00*/  @!P6 IMAD.IADD R117, R117, 0x1, -R2 ;  /* 0x000000017575e824 */ /* 0x000fe400078e0a02 */
[C---:B------:R-:W-:Y:S02]  /*6d10*/  IMAD R116, R2.reuse, R113, R116 ;  /* 0x0000007102747224 */ /* 0x040fe400078e0274 */
[----:B------:R-:W-:Y:S01]  /*6d20*/  IMAD.HI.U32 R119, R3, R121, RZ ;  /* 0x0000007903777227 */ /* 0x000fe200078e00ff */
[----:B------:R-:W-:-:S03]  /*6d30*/  ISETP.GT.U32.AND P6, PT, R2, R117, PT ;  /* 0x000000750200720c */ /* 0x000fc60003fc4070 */
[----:B------:R-:W-:Y:S02]  /*6d40*/  IMAD.MOV.U32 R113, RZ, RZ, R115 ;  /* 0x000000ffff717224 */ /* 0x000fe400078e0073 */
[----:B------:R-:W-:Y:S02]  /*6d50*/  IMAD.MOV R115, RZ, RZ, -R118 ;  /* 0x000000ffff737224 */ /* 0x000fe400078e0a76 */
[----:B------:R-:W-:Y:S02]  /*6d60*/  IMAD.MOV R118, RZ, RZ, -R119 ;  /* 0x000000ffff767224 */ /* 0x000fe400078e0a77 */
[----:B------:R-:W-:Y:S01]  /*6d70*/  @!P4 IMAD.IADD R114, R114, 0x1, -R2 ;  /* 0x000000017272c824 */ /* 0x000fe200078e0a02 */
[C---:B------:R-:W-:Y:S01]  /*6d80*/  ISETP.GT.U32.AND P4, PT, R2.reuse, R116, PT ;  /* 0x000000740200720c */ /* 0x040fe20003f84070 */
[----:B------:R-:W-:Y:S01]  /*6d90*/  IMAD R119, R2, R115, R120 ;  /* 0x0000007302777224 */ /* 0x000fe200078e0278 */
[----:B------:R-:W-:Y:S01]  /*6da0*/  LOP3.LUT R115, R242, 0xfe, RZ, 0xfc, !PT ;  /* 0x000000fef2737812 */ /* 0x000fe200078efcff */
[----:B------:R-:W-:-:S02]  /*6db0*/  @!P5 IMAD.MOV R114, RZ, RZ, -R114 ;  /* 0x000000ffff72d224 */ /* 0x000fc400078e0a72 */
[----:B------:R-:W-:Y:S01]  /*6dc0*/  @!P6 IMAD.IADD R117, R117, 0x1, -R2 ;  /* 0x000000017575e824 */ /* 0x000fe200078e0a02 */
[C---:B------:R-:W-:Y:S01]  /*6dd0*/  ISETP.GT.U32.AND P5, PT, R2.reuse, R119, PT ;  /* 0x000000770200720c */ /* 0x040fe20003fa4070 */
[----:B------:R-:W-:Y:S01]  /*6de0*/  IMAD R118, R2, R118, R121 ;  /* 0x0000007602767224 */ /* 0x000fe200078e0279 */
[----:B------:R-:W-:Y:S01]  /*6df0*/  ISETP.GE.AND P6, PT, R115, RZ, PT ;  /* 0x000000ff7300720c */ /* 0x000fe20003fc6270 */
[----:B------:R-:W-:Y:S01]  /*6e00*/  @!P3 IMAD.MOV R113, RZ, RZ, -R113 ;  /* 0x000000ffff71b224 */ /* 0x000fe200078e0a71 */
[----:B------:R-:W-:Y:S01]  /*6e10*/  IABS R121, R115 ;  /* 0x0000007300797213 */ /* 0x000fe20000000000 */
[----:B------:R-:W-:Y:S01]  /*6e20*/  IMAD.MOV.U32 R115, RZ, RZ, R117 ;  /* 0x000000ffff737224 */ /* 0x000fe200078e0075 */
[----:B------:R-:W-:Y:S01]  /*6e30*/  ISETP.GE.AND P3, PT, R122, RZ, PT ;  /* 0x000000ff7a00720c */ /* 0x000fe20003f66270 */
[----:B------:R-:W-:-:S04]  /*6e40*/  IMAD.HI.U32 R120, R3, R123, RZ ;  /* 0x0000007b03787227 */ /* 0x000fc800078e00ff */
[----:B------:R-:W-:Y:S01]  /*6e50*/  @!P1 IMAD.MOV R115, RZ, RZ, -R115 ;  /* 0x000000ffff739224 */ /* 0x000fe200078e0a73 */
[----:B------:R-:W-:Y:S01]  /*6e60*/  ISETP.GT.U32.AND P1, PT, R2, R118, PT ;  /* 0x000000760200720c */ /* 0x000fe20003f24070 */
[----:B------:R-:W-:Y:S02]  /*6e70*/  @!P5 IMAD.IADD R119, R119, 0x1, -R2 ;  /* 0x000000017777d824 */ /* 0x000fe400078e0a02 */
[----:B------:R-:W-:-:S03]  /*6e80*/  IMAD.HI.U32 R117, R3, R121, RZ ;  /* 0x0000007903757227 */ /* 0x000fc600078e00ff */
[C---:B------:R-:W-:Y:S01]  /*6e90*/  ISETP.GT.U32.AND P5, PT, R2.reuse, R119, PT ;  /* 0x000000770200720c */ /* 0x040fe20003fa4070 */
[----:B------:R-:W-:Y:S02]  /*6ea0*/  IMAD.MOV R122, RZ, RZ, -R117 ;  /* 0x000000ffff7a7224 */ /* 0x000fe400078e0a75 */
[----:B------:R-:W-:Y:S02]  /*6eb0*/  IMAD.MOV R120, RZ, RZ, -R120 ;  /* 0x000000ffff787224 */ /* 0x000fe400078e0a78 */
[----:B------:R-:W-:Y:S02]  /*6ec0*/  IMAD R121, R2, R122, R121 ;  /* 0x0000007a02797224 */ /* 0x000fe400078e0279 */
[----:B------:R-:W-:Y:S02]  /*6ed0*/  @!P1 IMAD.IADD R118, R118, 0x1, -R2 ;  /* 0x0000000176769824 */ /* 0x000fe400078e0a02 */
[----:B------:R-:W-:-:S03]  /*6ee0*/  IMAD.HI.U32 R122, R3, R125, RZ ;  /* 0x0000007d037a7227 */ /* 0x000fc600078e00ff */
[C---:B------:R-:W-:Y:S01]  /*6ef0*/  ISETP.GT.U32.AND P1, PT, R2.reuse, R118, PT ;  /* 0x000000760200720c */ /* 0x040fe20003f24070 */
[----:B------:R-:W-:Y:S01]  /*6f00*/  @!P5 IMAD.IADD R119, R119, 0x1, -R2 ;  /* 0x000000017777d824 */ /* 0x000fe200078e0a02 */
[----:B------:R-:W-:Y:S01]  /*6f10*/  ISETP.GT.U32.AND P5, PT, R2, R121, PT ;  /* 0x000000790200720c */ /* 0x000fe20003fa4070 */
[----:B------:R-:W-:-:S04]  /*6f20*/  IMAD.HI.U32 R117, R3, R124, RZ ;  /* 0x0000007c03757227 */ /* 0x000fc800078e00ff */
[----:B------:R-:W-:Y:S02]  /*6f30*/  @!P4 IMAD.IADD R116, R116, 0x1, -R2 ;  /* 0x000000017474c824 */ /* 0x000fe400078e0a02 */
[C---:B------:R-:W-:Y:S02]  /*6f40*/  IMAD R120, R2.reuse, R120, R123 ;  /* 0x0000007802787224 */ /* 0x040fe400078e027b */
[----:B------:R-:W-:Y:S01]  /*6f50*/  IMAD.MOV R122, RZ, RZ, -R122 ;  /* 0x000000ffff7a7224 */ /* 0x000fe200078e0a7a */
[C---:B------:R-:W-:Y:S01]  /*6f60*/  ISETP.GT.U32.AND P4, PT, R2.reuse, R116, PT ;  /* 0x000000740200720c */ /* 0x040fe20003f84070 */
[----:B------:R-:W-:Y:S02]  /*6f70*/  IMAD.MOV R123, RZ, RZ, -R117 ;  /* 0x000000ffff7b7224 */ /* 0x000fe400078e0a75 */
[----:B------:R-:W-:Y:S02]  /*6f80*/  IMAD.MOV.U32 R117, RZ, RZ, R119 ;  /* 0x000000ffff757224 */ /* 0x000fe400078e0077 */
[----:B------:R-:W-:-:S02]  /*6f90*/  IMAD R122, R2, R122, R125 ;  /* 0x0000007a027a7224 */ /* 0x000fc400078e027d */
[--C-:B------:R-:W-:Y:S02]  /*6fa0*/  @!P5 IMAD.IADD R121, R121, 0x1, -R2.reuse ;  /* 0x000000017979d824 */ /* 0x100fe400078e0a02 */
[----:B------:R-:W-:Y:S02]  /*6fb0*/  @!P1 IMAD.IADD R118, R118, 0x1, -R2 ;  /* 0x0000000176769824 */ /* 0x000fe400078e0a02 */
[----:B------:R-:W-:Y:S01]  /*6fc0*/  @!P0 IMAD.MOV R117, RZ, RZ, -R117 ;  /* 0x000000ffff758224 */ /* 0x000fe200078e0a75 */
[----:B------:R-:W-:Y:S01]  /*6fd0*/  ISETP.GE.AND P0, PT, R127, RZ, PT ;  /* 0x000000ff7f00720c */ /* 0x000fe20003f06270 */
[----:B------:R-:W-:Y:S01]  /*6fe0*/  @!P3 IMAD.MOV R118, RZ, RZ, -R118 ;  /* 0x000000ffff76b224 */ /* 0x000fe200078e0a76 */
[----:B------:R-:W-:Y:S01]  /*6ff0*/  LOP3.LUT R127, R242, 0x106, RZ, 0xfc, !PT ;  /* 0x00000106f27f7812 */ /* 0x000fe200078efcff */
[C---:B------:R-:W-:Y:S01]  /*7000*/  IMAD R123, R2.reuse, R123, R124 ;  /* 0x0000007b027b7224 */ /* 0x040fe200078e027c */
[----:B------:R-:W-:Y:S01]  /*7010*/  ISETP.GT.U32.AND P5, PT, R2, R121, PT ;  /* 0x000000790200720c */ /* 0x000fe20003fa4070 */
[----:B------:R-:W-:Y:S01]  /*7020*/  @!P4 IMAD.IADD R116, R116, 0x1, -R2 ;  /* 0x000000017474c824 */ /* 0x000fe200078e0a02 */
[----:B------:R-:W-:-:S02]  /*7030*/  ISETP.GT.U32.AND P3, PT, R2, R122, PT ;  /* 0x0000007a0200720c */ /* 0x000fc40003f64070 */
[----:B------:R-:W-:Y:S01]  /*7040*/  IABS R125, R127 ;  /* 0x0000007f007d7213 */ /* 0x000fe20000000000 */
[----:B------:R-:W-:Y:S01]  /*7050*/  @!P2 IMAD.MOV R116, RZ, RZ, -R116 ;  /* 0x000000ffff74a224 */ /* 0x000fe200078e0a74 */
[----:B------:R-:W-:Y:S02]  /*7060*/  ISETP.GT.U32.AND P1, PT, R2, R123, PT ;  /* 0x0000007b0200720c */ /* 0x000fe40003f24070 */
[----:B------:R-:W-:Y:S01]  /*7070*/  ISETP.GE.AND P4, PT, R126, RZ, PT ;  /* 0x000000ff7e00720c */ /* 0x000fe20003f86270 */
[----:B------:R-:W-:Y:S01]  /*7080*/  IMAD.HI.U32 R119, R3, R125, RZ ;  /* 0x0000007d03777227 */ /* 0x000fe200078e00ff */
[----:B------:R-:W-:Y:S02]  /*7090*/  ISETP.GT.U32.AND P2, PT, R2, R120, PT ;  /* 0x000000780200720c */ /* 0x000fe40003f44070 */
[----:B------:R-:W-:Y:S01]  /*70a0*/  IABS R126, R130 ;  /* 0x00000082007e7213 */ /* 0x000fe20000000000 */
[----:B------:R-:W-:Y:S02]  /*70b0*/  IMAD.MOV R119, RZ, RZ, -R119 ;  /* 0x000000ffff777224 */ /* 0x000fe400078e0a77 */
[--C-:B------:R-:W-:Y:S01]  /*70c0*/  @!P5 IMAD.IADD R121, R121, 0x1, -R2.reuse ;  /* 0x000000017979d824 */ /* 0x100fe200078e0a02 */
[----:B------:R-:W-:Y:S01]  /*70d0*/  ISETP.GE.AND P5, PT, R129, RZ, PT ;  /* 0x000000ff8100720c */ /* 0x000fe20003fa6270 */
[----:B------:R-:W-:-:S02]  /*70e0*/  @!P3 IMAD.IADD R122, R122, 0x1, -R2 ;  /* 0x000000017a7ab824 */ /* 0x000fc400078e0a02 */
[C---:B------:R-:W-:Y:S02]  /*70f0*/  IMAD R125, R2.reuse, R119, R125 ;  /* 0x00000077027d7224 */ /* 0x040fe400078e027d */
[----:B------:R-:W-:Y:S01]  /*7100*/  IMAD.MOV.U32 R119, RZ, RZ, R121 ;  /* 0x000000ffff777224 */ /* 0x000fe200078e0079 */
[----:B------:R-:W-:Y:S01]  /*7110*/  ISETP.GT.U32.AND P3, PT, R2, R122, PT ;  /* 0x0000007a0200720c */ /* 0x000fe20003f64070 */
[----:B------:R-:W-:-:S04]  /*7120*/  IMAD.HI.U32 R124, R3, R126, RZ ;  /* 0x0000007e037c7227 */ /* 0x000fc800078e00ff */
[----:B------:R-:W-:Y:S01]  /*7130*/  @!P6 IMAD.MOV R119, RZ, RZ, -R119 ;  /* 0x000000ffff77e224 */ /* 0x000fe200078e0a77 */
[----:B------:R-:W-:Y:S01]  /*7140*/  ISETP.GE.AND P6, PT, R127, RZ, PT ;  /* 0x000000ff7f00720c */ /* 0x000fe20003fc6270 */
[----:B------:R-:W-:Y:S02]  /*7150*/  @!P1 IMAD.IADD R123, R123, 0x1, -R2 ;  /* 0x000000017b7b9824 */ /* 0x000fe400078e0a02 */
[----:B------:R-:W-:Y:S02]  /*7160*/  IMAD.MOV R127, RZ, RZ, -R124 ;  /* 0x000000ffff7f7224 */ /* 0x000fe400078e0a7c */
[----:B------:R-:W-:Y:S01]  /*7170*/  @!P2 IMAD.IADD R120, R120, 0x1, -R2 ;  /* 0x000000017878a824 */ /* 0x000fe200078e0a02 */
[C---:B------:R-:W-:Y:S01]  /*7180*/  ISETP.GT.U32.AND P1, PT, R2.reuse, R123, PT ;  /* 0x0000007b0200720c */ /* 0x040fe20003f24070 */
[----:B------:R-:W-:Y:S01]  /*7190*/  IMAD R124, R2, R127, R126 ;  /* 0x0000007f027c7224 */ /* 0x000fe200078e027e */
[----:B------:R-:W-:Y:S01]  /*71a0*/  LOP3.LUT R126, R242, 0x10c, RZ, 0xfc, !PT ;  /* 0x0000010cf27e7812 */ /* 0x000fe200078efcff */
[----:B------:R-:W-:Y:S01]  /*71b0*/  @!P3 IMAD.IADD R122, R122, 0x1, -R2 ;  /* 0x000000017a7ab824 */ /* 0x000fe200078e0a02 */
[C---:B------:R-:W-:Y:S01]  /*71c0*/  ISETP.GT.U32.AND P2, PT, R2.reuse, R120, PT ;  /* 0x000000780200720c */ /* 0x040fe20003f44070 */
[----:B------:R-:W-:Y:S01]  /*71d0*/  IMAD.HI.U32 R121, R3, R128, RZ ;  /* 0x0000008003797227 */ /* 0x000fe200078e00ff */
[----:B------:R-:W-:-:S03]  /*71e0*/  ISETP.GT.U32.AND P3, PT, R2, R124, PT ;  /* 0x0000007c0200720c */ /* 0x000fc60003f64070 */
[----:B------:R-:W-:Y:S02]  /*71f0*/  IMAD.MOV R121, RZ, RZ, -R121 ;  /* 0x000000ffff797224 */ /* 0x000fe400078e0a79 */
[----:B------:R-:W-:Y:S02]  /*7200*/  @!P5 IMAD.MOV R122, RZ, RZ, -R122 ;  /* 0x000000ffff7ad224 */ /* 0x000fe400078e0a7a */
[----:B------:R-:W-:Y:S01]  /*7210*/  @!P1 IMAD.IADD R123, R123, 0x1, -R2 ;  /* 0x000000017b7b9824 */ /* 0x000fe200078e0a02 */
[----:B------:R-:W-:Y:S01]  /*7220*/  ISETP.GE.AND P1, PT, R131, RZ, PT ;  /* 0x000000ff8300720c */ /* 0x000fe20003f26270 */
[----:B------:R-:W-:Y:S01]  /*7230*/  IMAD R127, R2, R121, R128 ;  /* 0x00000079027f7224 */ /* 0x000fe200078e0280 */
[----:B------:R-:W-:Y:S01]  /*7240*/  IABS R128, R126 ;  /* 0x0000007e00807213 */ /* 0x000fe20000000000 */
[--C-:B------:R-:W-:Y:S01]  /*7250*/  @!P2 IMAD.IADD R120, R120, 0x1, -R2.reuse ;  /* 0x000000017878a824 */ /* 0x100fe200078e0a02 */
[----:B------:R-:W-:Y:S01]  /*7260*/  ISETP.GT.U32.AND P2, PT, R2, R125, PT ;  /* 0x0000007d0200720c */ /* 0x000fe20003f44070 */
[----:B------:R-:W-:Y:S01]  /*7270*/  IMAD.MOV.U32 R121, RZ, RZ, R123 ;  /* 0x000000ffff797224 */ /* 0x000fe200078e007b */
[----:B------:R-:W-:Y:S01]  /*7280*/  LOP3.LUT R123, R242, 0x10e, RZ, 0xfc, !PT ;  /* 0x0000010ef27b7812 */ /* 0x000fe200078efcff */
[----:B------:R-:W-:Y:S01]  /*7290*/  @!P3 IMAD.IADD R124, R124, 0x1, -R2 ;  /* 0x000000017c7cb824 */ /* 0x000fe200078e0a02 */
[----:B------:R-:W-:Y:S01]  /*72a0*/  IABS R131, R133 ;  /* 0x0000008500837213 */ /* 0x000fe20000000000 */
[----:B------:R-:W-:Y:S01]  /*72b0*/  @!P0 IMAD.MOV R121, RZ, RZ, -R121 ;  /* 0x000000ffff798224 */ /* 0x000fe200078e0a79 */
[----:B------:R-:W-:Y:S01]  /*72c0*/  IABS R129, R123 ;  /* 0x0000007b00817213 */ /* 0x000fe20000000000 */
[----:B------:R-:W-:Y:S01]  /*72d0*/  @!P4 IMAD.MOV R120, RZ, RZ, -R120 ;  /* 0x000000ffff78c224 */ /* 0x000fe200078e0a78 */
[----:B------:R-:W-:Y:S01]  /*72e0*/  ISETP.GE.AND P5, PT, R123, RZ, PT ;  /* 0x000000ff7b00720c */ /* 0x000fe20003fa6270 */
[----:B------:R-:W-:Y:S01]  /*72f0*/  IMAD.HI.U32 R123, R3, R128, RZ ;  /* 0x00000080037b7227 */ /* 0x000fe200078e00ff */
[----:B------:R-:W-:-:S02]  /*7300*/  ISETP.GT.U32.AND P3, PT, R2, R124, PT ;  /* 0x0000007c0200720c */ /* 0x000fc40003f64070 */
[----:B------:R-:W-:Y:S01]  /*7310*/  ISETP.GE.AND P0, PT, R126, RZ, PT ;  /* 0x000000ff7e00720c */ /* 0x000fe20003f06270 */
[----:B------:R-:W-:Y:S01]  /*7320*/  IMAD.HI.U32 R126, R3, R129, RZ ;  /* 0x00000081037e7227 */ /* 0x000fe200078e00ff */
[----:B------:R-:W-:-:S03]  /*7330*/  ISETP.GE.AND P4, PT, R130, RZ, PT ;  /* 0x000000ff8200720c */ /* 0x000fc60003f86270 */
[----:B------:R-:W-:Y:S02]  /*7340*/  IMAD.MOV R123, RZ, RZ, -R123 ;  /* 0x000000ffff7b7224 */ /* 0x000fe400078e0a7b */
[----:B------:R-:W-:Y:S02]  /*7350*/  @!P2 IMAD.IADD R125, R125, 0x1, -R2 ;  /* 0x000000017d7da824 */ /* 0x000fe400078e0a02 */
[----:B------:R-:W-:Y:S02]  /*7360*/  IMAD.MOV R130, RZ, RZ, -R126 ;  /* 0x000000ffff827224 */ /* 0x000fe400078e0a7e */
[C---:B------:R-:W-:Y:S01]  /*7370*/  IMAD R126, R2.reuse, R123, R128 ;  /* 0x0000007b027e7224 */ /* 0x040fe200078e0280 */
[----:B------:R-:W-:Y:S01]  /*7380*/  ISETP.GT.U32.AND P2, PT, R2, R125, PT ;  /* 0x0000007d0200720c */ /* 0x000fe20003f44070 */
[----:B------:R-:W-:Y:S02]  /*7390*/  @!P3 IMAD.IADD R124, R124, 0x1, -R2 ;  /* 0x000000017c7cb824 */ /* 0x000fe400078e0a02 */
[C---:B------:R-:W-:Y:S01]  /*73a0*/  IMAD R129, R2.reuse, R130, R129 ;  /* 0x0000008202817224 */ /* 0x040fe200078e0281 */
[----:B------:R-:W-:Y:S01]  /*73b0*/  ISETP.GT.U32.AND P3, PT, R2, R126, PT ;  /* 0x0000007e0200720c */ /* 0x000fe20003f64070 */
[----:B------:R-:W-:-:S04]  /*73c0*/  IMAD.HI.U32 R128, R3, R131, RZ ;  /* 0x0000008303807227 */ /* 0x000fc800078e00ff */
[----:B------:R-:W-:-:S04]  /*73d0*/  IMAD.HI.U32 R130, R3, R132, RZ ;  /* 0x0000008403827227 */ /* 0x000fc800078e00ff */
[----:B------:R-:W-:Y:S01]  /*73e0*/  @!P2 IMAD.IADD R125, R125, 0x1, -R2 ;  /* 0x000000017d7da824 */ /* 0x000fe200078e0a02 */
[----:B------:R-:W-:Y:S01]  /*73f0*/  ISETP.GT.U32.AND P2, PT, R2, R127, PT ;  /* 0x0000007f0200720c */ /* 0x000fe20003f44070 */
[----:B------:R-:W-:Y:S02]  /*7400*/  IMAD.MOV R128, RZ, RZ, -R128 ;  /* 0x000000ffff807224 */ /* 0x000fe400078e0a80 */
[----:B------:R-:W-:Y:S02]  /*7410*/  @!P3 IMAD.IADD R126, R126, 0x1, -R2 ;  /* 0x000000017e7eb824 */ /* 0x000fe400078e0a02 */
[----:B------:R-:W-:Y:S02]  /*7420*/  IMAD.MOV.U32 R123, RZ, RZ, R125 ;  /* 0x000000ffff7b7224 */ /* 0x000fe400078e007d */
[----:B------:R-:W-:Y:S01]  /*7430*/  IMAD.MOV R125, RZ, RZ, -R130 ;  /* 0x000000ffff7d7224 */ /* 0x000fe200078e0a82 */
[C---:B------:R-:W-:Y:S01]  /*7440*/  ISETP.GT.U32.AND P3, PT, R2.reuse, R126, PT ;  /* 0x0000007e0200720c */ /* 0x040fe20003f64070 */
[----:B------:R-:W-:Y:S01]  /*7450*/  @!P6 IMAD.MOV R123, RZ, RZ, -R123 ;  /* 0x000000ffff7be224 */ /* 0x000fe200078e0a7b */
[C---:B------:R-:W-:Y:S01]  /*7460*/  ISETP.GT.U32.AND P6, PT, R2.reuse, R129, PT ;  /* 0x000000810200720c */ /* 0x040fe20003fc4070 */
[C---:B------:R-:W-:Y:S01]  /*7470*/  IMAD R128, R2.reuse, R128, R131 ;  /* 0x0000008002807224 */ /* 0x040fe200078e0283 */
[----:B------:R-:W-:Y:S01]  /*7480*/  IABS R130, R140 ;  /* 0x0000008c00827213 */ /* 0x000fe20000000000 */
[----:B------:R-:W-:-:S02]  /*7490*/  IMAD R131, R2, R125, R132 ;  /* 0x0000007d02837224 */ /* 0x000fc400078e0284 */
[----:B------:R-:W-:Y:S01]  /*74a0*/  @!P4 IMAD.MOV R124, RZ, RZ, -R124 ;  /* 0x000000ffff7cc224 */ /* 0x000fe200078e0a7c */
[----:B------:R-:W-:Y:S01]  /*74b0*/  ISETP.GE.AND P4, PT, R133, RZ, PT ;  /* 0x000000ff8500720c */ /* 0x000fe20003f86270 */
[----:B------:R-:W-:-:S04]  /*74c0*/  IMAD.HI.U32 R125, R3, R130, RZ ;  /* 0x00000082037d7227 */ /* 0x000fc800078e00ff */
[--C-:B------:R-:W-:Y:S01]  /*74d0*/  @!P3 IMAD.IADD R126, R126, 0x1, -R2.reuse ;  /* 0x000000017e7eb824 */ /* 0x100fe200078e0a02 */
[C---:B------:R-:W-:Y:S01]  /*74e0*/  ISETP.GT.U32.AND P3, PT, R2.reuse, R128, PT ;  /* 0x000000800200720c */ /* 0x040fe20003f64070 */
[--C-:B------:R-:W-:Y:S02]  /*74f0*/  @!P6 IMAD.IADD R129, R129, 0x1, -R2.reuse ;  /* 0x000000018181e824 */ /* 0x100fe400078e0a02 */
[----:B------:R-:W-:Y:S02]  /*7500*/  IMAD.MOV R133, RZ, RZ, -R125 ;  /* 0x000000ffff857224 */ /* 0x000fe400078e0a7d */
[----:B------:R-:W-:Y:S01]  /*7510*/  @!P2 IMAD.IADD R127, R127, 0x1, -R2 ;  /* 0x000000017f7fa824 */ /* 0x000fe200078e0a02 */
[C---:B------:R-:W-:Y:S01]  /*7520*/  ISETP.GT.U32.AND P6, PT, R2.reuse, R129, PT ;  /* 0x000000810200720c */ /* 0x040fe20003fc4070 */
[C---:B------:R-:W-:Y:S02]  /*7530*/  IMAD R130, R2.reuse, R133, R130 ;  /* 0x0000008502827224 */ /* 0x040fe400078e0282 */
[----:B------:R-:W-:Y:S01]  /*7540*/  IMAD.HI.U32 R125, R3, R135, RZ ;  /* 0x00000087037d7227 */ /* 0x000fe200078e00ff */
[----:B------:R-:W-:-:S03]  /*7550*/  ISETP.GT.U32.AND P2, PT, R2, R127, PT ;  /* 0x0000007f0200720c */ /* 0x000fc60003f44070 */
[----:B------:R-:W-:Y:S01]  /*7560*/  @!P3 IMAD.IADD R128, R128, 0x1, -R2 ;  /* 0x000000018080b824 */ /* 0x000fe200078e0a02 */
[----:B------:R-:W-:Y:S01]  /*7570*/  ISETP.GT.U32.AND P3, PT, R2, R130, PT ;  /* 0x000000820200720c */ /* 0x000fe20003f64070 */
[----:B------:R-:W-:Y:S02]  /*7580*/  IMAD.MOV R133, RZ, RZ, -R125 ;  /* 0x000000ffff857224 */ /* 0x000fe400078e0a7d */
[----:B------:R-:W-:-:S04]  /*7590*/  IMAD.HI.U32 R125, R3, R139, RZ ;  /* 0x0000008b037d7227 */ /* 0x000fc800078e00ff */
[--C-:B------:R-:W-:Y:S01]  /*75a0*/  @!P6 IMAD.IADD R129, R129, 0x1, -R2.reuse ;  /* 0x000000018181e824 */ /* 0x100fe200078e0a02 */
[----:B------:R-:W-:Y:S01]  /*75b0*/  ISETP.GT.U32.AND P6, PT, R2, R131, PT ;  /* 0x000000830200720c */ /* 0x000fe20003fc4070 */
[----:B------:R-:W-:Y:S01]  /*75c0*/  @!P2 IMAD.IADD R127, R127, 0x1, -R2 ;  /* 0x000000017f7fa824 */ /* 0x000fe200078e0a02 */
[----:B------:R-:W-:Y:S01]  /*75d0*/  ISETP.GE.AND P2, PT, R134, RZ, PT ;  /* 0x000000ff8600720c */ /* 0x000fe20003f46270 */
[----:B------:R-:W-:-:S04]  /*75e0*/  IMAD.HI.U32 R134, R3, R138, RZ ;  /* 0x0000008a03867227 */ /* 0x000fc800078e00ff */
[----:B------:R-:W-:Y:S02]  /*75f0*/  @!P3 IMAD.IADD R130, R130, 0x1, -R2 ;  /* 0x000000018282b824 */ /* 0x000fe400078e0a02 */
[----:B------:R-:W-:Y:S02]  /*7600*/  IMAD.MOV R125, RZ, RZ, -R125 ;  /* 0x000000ffff7d7224 */ /* 0x000fe400078e0a7d */
[----:B------:R-:W-:-:S04]  /*7610*/  IMAD.HI.U32 R132, R3, R136, RZ ;  /* 0x0000008803847227 */ /* 0x000fc800078e00ff */
[C---:B------:R-:W-:Y:S02]  /*7620*/  IMAD R133, R2.reuse, R133, R135 ;  /* 0x0000008502857224 */ /* 0x040fe400078e0287 */
[----:B------:R-:W-:Y:S02]  /*7630*/  IMAD.MOV R135, RZ, RZ, -R134 ;  /* 0x000000ffff877224 */ /* 0x000fe400078e0a86 */
[----:B------:R-:W-:Y:S01]  /*7640*/  @!P0 IMAD.MOV R126, RZ, RZ, -R126 ;  /* 0x000000ffff7e8224 */ /* 0x000fe200078e0a7e */
[C---:B------:R-:W-:Y:S01]  /*7650*/  ISETP.GT.U32.AND P0, PT, R2.reuse, R130, PT ;  /* 0x000000820200720c */ /* 0x040fe20003f04070 */
[----:B------:R-:W-:Y:S02]  /*7660*/  IMAD R134, R2, R125, R139 ;  /* 0x0000007d02867224 */ /* 0x000fe400078e028b */
[----:B------:R-:W-:Y:S02]  /*7670*/  IMAD.MOV R137, RZ, RZ, -R132 ;  /* 0x000000ffff897224 */ /* 0x000fe400078e0a84 */
[----:B------:R-:W-:-:S02]  /*7680*/  IMAD.MOV.U32 R125, RZ, RZ, R127 ;  /* 0x000000ffff7d7224 */ /* 0x000fc400078e007f */
[----:B------:R-:W-:Y:S01]  /*7690*/  @!P6 IMAD.IADD R131, R131, 0x1, -R2 ;  /* 0x000000018383e824 */ /* 0x000fe200078e0a02 */
[C---:B------:R-:W-:Y:S01]  /*76a0*/  ISETP.GT.U32.AND P6, PT, R2.reuse, R133, PT ;  /* 0x000000850200720c */ /* 0x040fe20003fc4070 */
[C---:B------:R-:W-:Y:S01]  /*76b0*/  IMAD R132, R2.reuse, R137, R136 ;  /* 0x0000008902847224 */ /* 0x040fe200078e0288 */
[----:B------:R-:W-:Y:S01]  /*76c0*/  IABS R137, R145 ;  /* 0x0000009100897213 */ /* 0x000fe20000000000 */
[----:B------:R-:W-:Y:S01]  /*76d0*/  @!P1 IMAD.MOV R125, RZ, RZ, -R125 ;  /* 0x000000ffff7d9224 */ /* 0x000fe200078e0a7d */
[C---:B------:R-:W-:Y:S01]  /*76e0*/  ISETP.GT.U32.AND P1, PT, R2.reuse, R128, PT ;  /* 0x000000800200720c */ /* 0x040fe20003f24070 */
[----:B------:R-:W-:Y:S01]  /*76f0*/  IMAD.MOV.U32 R127, RZ, RZ, R129 ;  /* 0x000000ffff7f7224 */ /* 0x000fe200078e0081 */
[----:B------:R-:W-:Y:S01]  /*7700*/  ISETP.GT.U32.AND P3, PT, R2, R131, PT ;  /* 0x000000830200720c */ /* 0x000fe20003f64070 */
[----:B------:R-:W-:Y:S01]  /*7710*/  @!P0 IMAD.IADD R130, R130, 0x1, -R2 ;  /* 0x0000000182828824 */ /* 0x000fe200078e0a02 */
[C---:B------:R-:W-:Y:S01]  /*7720*/  ISETP.GT.U32.AND P0, PT, R2.reuse, R134, PT ;  /* 0x000000860200720c */ /* 0x040fe20003f04070 */
[----:B------:R-:W-:Y:S01]  /*7730*/  @!P5 IMAD.MOV R127, RZ, RZ, -R127 ;  /* 0x000000ffff7fd224 */ /* 0x000fe200078e0a7f */
[C---:B------:R-:W-:Y:S01]  /*7740*/  ISETP.GT.U32.AND P5, PT, R2.reuse, R132, PT ;  /* 0x000000840200720c */ /* 0x040fe20003fa4070 */
[----:B------:R-:W-:Y:S01]  /*7750*/  IMAD R135, R2, R135, R138 ;  /* 0x0000008702877224 */ /* 0x000fe200078e028a */
[----:B------:R-:W-:Y:S01]  /*7760*/  IABS R138, R146 ;  /* 0x00000092008a7213 */ /* 0x000fe20000000000 */
[----:B------:R-:W-:-:S02]  /*7770*/  @!P6 IMAD.IADD R133, R133, 0x1, -R2 ;  /* 0x000000018585e824 */ /* 0x000fc400078e0a02 */
[----:B------:R-:W-:-:S03]  /*7780*/  IMAD.HI.U32 R129, R3, R137, RZ ;  /* 0x0000008903817227 */ /* 0x000fc600078e00ff */
[----:B------:R-:W-:Y:S01]  /*7790*/  ISETP.GT.U32.AND P6, PT, R2, R133, PT ;  /* 0x000000850200720c */ /* 0x000fe20003fc4070 */
[--C-:B------:R-:W-:Y:S01]  /*77a0*/  @!P1 IMAD.IADD R128, R128, 0x1, -R2.reuse ;  /* 0x0000000180809824 */ /* 0x100fe200078e0a02 */
[----:B------:R-:W-:Y:S01]  /*77b0*/  ISETP.GT.U32.AND P1, PT, R2, R135, PT ;  /* 0x000000870200720c */ /* 0x000fe20003f24070 */
[--C-:B------:R-:W-:Y:S02]  /*77c0*/  @!P0 IMAD.IADD R134, R134, 0x1, -R2.reuse ;  /* 0x0000000186868824 */ /* 0x100fe400078e0a02 */
[--C-:B------:R-:W-:Y:S01]  /*77d0*/  @!P5 IMAD.IADD R132, R132, 0x1, -R2.reuse ;  /* 0x000000018484d824 */ /* 0x100fe200078e0a02 */
[----:B------:R-:W-:Y:S01]  /*77e0*/  ISETP.GE.AND P5, PT, R142, RZ, PT ;  /* 0x000000ff8e00720c */ /* 0x000fe20003fa6270 */
[----:B------:R-:W-:Y:S01]  /*77f0*/  IMAD.MOV R129, RZ, RZ, -R129 ;  /* 0x000000ffff817224 */ /* 0x000fe200078e0a81 */
[----:B------:R-:W-:Y:S01]  /*7800*/  LOP3.LUT R142, R242, 0x124, RZ, 0xfc, !PT ;  /* 0x00000124f28e7812 */ /* 0x000fe200078efcff */
[----:B------:R-:W-:Y:S01]  /*7810*/  @!P3 IMAD.IADD R131, R131, 0x1, -R2 ;  /* 0x000000018383b824 */ /* 0x000fe200078e0a02 */
[----:B------:R-:W-:Y:S01]  /*7820*/  ISETP.GT.U32.AND P0, PT, R2, R132, PT ;  /* 0x000000840200720c */ /* 0x000fe20003f04070 */
[----:B------:R-:W-:Y:S01]  /*7830*/  IMAD.HI.U32 R136, R3, R138, RZ ;  /* 0x0000008a03887227 */ /* 0x000fe200078e00ff */
[----:B------:R-:W-:-:S03]  /*7840*/  ISETP.GE.AND P3, PT, R140, RZ, PT ;  /* 0x000000ff8c00720c */ /* 0x000fc60003f66270 */
[C---:B------:R-:W-:Y:S02]  /*7850*/  IMAD R137, R2.reuse, R129, R137 ;  /* 0x0000008102897224 */ /* 0x040fe400078e0289 */
[----:B------:R-:W-:Y:S02]  /*7860*/  IMAD.MOV R139, RZ, RZ, -R136 ;  /* 0x000000ffff8b7224 */ /* 0x000fe400078e0a88 */
[--C-:B------:R-:W-:Y:S01]  /*7870*/  @!P1 IMAD.IADD R135, R135, 0x1, -R2.reuse ;  /* 0x0000000187879824 */ /* 0x100fe200078e0a02 */
[----:B------:R-:W-:Y:S01]  /*7880*/  ISETP.GE.AND P1, PT, R143, RZ, PT ;  /* 0x000000ff8f00720c */ /* 0x000fe20003f26270 */
[----:B------:R-:W-:Y:S02]  /*7890*/  IMAD.MOV.U32 R129, RZ, RZ, R131 ;  /* 0x000000ffff817224 */ /* 0x000fe400078e0083 */
[----:B------:R-:W-:Y:S01]  /*78a0*/  @!P6 IMAD.IADD R133, R133, 0x1, -R2 ;  /* 0x000000018585e824 */ /* 0x000fe200078e0a02 */
[----:B------:R-:W-:Y:S01]  /*78b0*/  ISETP.GE.AND P6, PT, R141, RZ, PT ;  /* 0x000000ff8d00720c */ /* 0x000fe20003fc6270 */
[----:B------:R-:W-:Y:S01]  /*78c0*/  IMAD R136, R2, R139, R138 ;  /* 0x0000008b02887224 */ /* 0x000fe200078e028a */
[----:B------:R-:W-:Y:S01]  /*78d0*/  LOP3.LUT R138, R242, 0x122, RZ, 0xfc, !PT ;  /* 0x00000122f28a7812 */ /* 0x000fe200078efcff */
[----:B------:R-:W-:Y:S01]  /*78e0*/  @!P2 IMAD.MOV R129, RZ, RZ, -R129 ;  /* 0x000000ffff81a224 */ /* 0x000fe200078e0a81 */
[----:B------:R-:W-:Y:S01]  /*78f0*/  ISETP.GT.U32.AND P2, PT, R2, R135, PT ;  /* 0x000000870200720c */ /* 0x000fe20003f44070 */
[----:B------:R-:W-:Y:S01]  /*7900*/  @!P0 IMAD.IADD R132, R132, 0x1, -R2 ;  /* 0x0000000184848824 */ /* 0x000fe200078e0a02 */
[C---:B------:R-:W-:Y:S01]  /*7910*/  ISETP.GT.U32.AND P0, PT, R2.reuse, R136, PT ;  /* 0x000000880200720c */ /* 0x040fe20003f04070 */
[----:B------:R-:W-:Y:S01]  /*7920*/  @!P4 IMAD.MOV R128, RZ, RZ, -R128 ;  /* 0x000000ffff80c224 */ /* 0x000fe200078e0a80 */
[C---:B------:R-:W-:Y:S01]  /*7930*/  ISETP.GT.U32.AND P4, PT, R2.reuse, R134, PT ;  /* 0x000000860200720c */ /* 0x040fe20003f84070 */
[----:B------:R-:W-:Y:S01]  /*7940*/  IMAD.MOV.U32 R131, RZ, RZ, R133 ;  /* 0x000000ffff837224 */ /* 0x000fe200078e0085 */
[----:B------:R-:W-:Y:S01]  /*7950*/  IABS R139, R138 ;  /* 0x0000008a008b7213 */ /* 0x000fe20000000000 */
[----:B------:R-:W-:Y:S01]  /*7960*/  @!P3 IMAD.MOV R130, RZ, RZ, -R130 ;  /* 0x000000ffff82b224 */ /* 0x000fe200078e0a82 */
[----:B------:R-:W-:Y:S01]  /*7970*/  ISETP.GT.U32.AND P3, PT, R2, R137, PT ;  /* 0x000000890200720c */ /* 0x000fe20003f64070 */
[----:B------:R-:W-:Y:S01]  /*7980*/  @!P6 IMAD.MOV R131, RZ, RZ, -R131 ;  /* 0x000000ffff83e224 */ /* 0x000fe200078e0a83 */
[----:B------:R-:W-:Y:S01]  /*7990*/  ISETP.GE.AND P6, PT, R144, RZ, PT ;  /* 0x000000ff9000720c */ /* 0x000fe20003fc6270 */
[----:B------:R-:W-:Y:S01]  /*79a0*/  IMAD.HI.U32 R133, R3, R139, RZ ;  /* 0x0000008b03857227 */ /* 0x000fe200078e00ff */
[----:B------:R-:W-:-:S03]  /*79b0*/  IABS R141, R142 ;  /* 0x0000008e008d7213 */ /* 0x000fc60000000000 */
[--C-:B------:R-:W-:Y:S01]  /*79c0*/  @!P2 IMAD.IADD R135, R135, 0x1, -R2.reuse ;  /* 0x000000018787a824 */ /* 0x100fe200078e0a02 */
[----:B------:R-:W-:Y:S01]  /*79d0*/  ISETP.GE.AND P2, PT, R145, RZ, PT ;  /* 0x000000ff9100720c */ /* 0x000fe20003f46270 */
[----:B------:R-:W-:Y:S01]  /*79e0*/  IMAD.MOV R140, RZ, RZ, -R133 ;  /* 0x000000ffff8c7224 */ /* 0x000fe200078e0a85 */
[----:B------:R-:W-:Y:S01]  /*79f0*/  LOP3.LUT R145, R242, 0x12a, RZ, 0xfc, !PT ;  /* 0x0000012af2917812 */ /* 0x000fe200078efcff */
[--C-:B------:R-:W-:Y:S02]  /*7a00*/  @!P0 IMAD.IADD R136, R136, 0x1, -R2.reuse ;  /* 0x0000000188888824 */ /* 0x100fe400078e0a02 */
[----:B------:R-:W-:Y:S01]  /*7a10*/  IMAD.MOV.U32 R133, RZ, RZ, R135 ;  /* 0x000000ffff857224 */ /* 0x000fe200078e0087 */
[----:B------:R-:W-:Y:S01]  /*7a20*/  LOP3.LUT R135, R242, 0x126, RZ, 0xfc, !PT ;  /* 0x00000126f2877812 */ /* 0x000fe200078efcff */
[--C-:B------:R-:W-:Y:S01]  /*7a30*/  @!P4 IMAD.IADD R134, R134, 0x1, -R2.reuse ;  /* 0x000000018686c824 */ /* 0x100fe200078e0a02 */
[----:B------:R-:W-:Y:S01]  /*7a40*/  IABS R144, R145 ;  /* 0x0000009100907213 */ /* 0x000fe20000000000 */
[----:B------:R-:W-:Y:S01]  /*7a50*/  IMAD R139, R2, R140, R139 ;  /* 0x0000008c028b7224 */ /* 0x000fe200078e028b */
[----:B------:R-:W-:Y:S01]  /*7a60*/  LOP3.LUT R140, R242, 0x128, RZ, 0xfc, !PT ;  /* 0x00000128f28c7812 */ /* 0x000fe200078efcff */
[----:B------:R-:W-:Y:S01]  /*7a70*/  @!P3 IMAD.IADD R137, R137, 0x1, -R2 ;  /* 0x000000018989b824 */ /* 0x000fe200078e0a02 */
[----:B------:R-:W-:Y:S01]  /*7a80*/  ISETP.GE.AND P3, PT, R138, RZ, PT ;  /* 0x000000ff8a00720c */ /* 0x000fe20003f66270 */
[----:B------:R-:W-:Y:S01]  /*7a90*/  @!P1 IMAD.MOV R133, RZ, RZ, -R133 ;  /* 0x000000ffff859224 */ /* 0x000fe200078e0a85 */
[C---:B------:R-:W-:Y:S01]  /*7aa0*/  ISETP.GT.U32.AND P1, PT, R2.reuse, R136, PT ;  /* 0x000000880200720c */ /* 0x040fe20003f24070 */
[----:B------:R-:W-:Y:S01]  /*7ab0*/  IMAD.HI.U32 R138, R3, R141, RZ ;  /* 0x0000008d038a7227 */ /* 0x000fe200078e00ff */
[----:B------:R-:W-:-:S02]  /*7ac0*/  ISETP.GT.U32.AND P0, PT, R2, R137, PT ;  /* 0x000000890200720c */ /* 0x000fc40003f04070 */
[----:B------:R-:W-:Y:S01]  /*7ad0*/  IABS R143, R140 ;  /* 0x0000008c008f7213 */ /* 0x000fe20000000000 */
[----:B------:R-:W-:Y:S01]  /*7ae0*/  @!P6 IMAD.MOV R134, RZ, RZ, -R134 ;  /* 0x000000ffff86e224 */ /* 0x000fe200078e0a86 */
[----:B------:R-:W-:Y:S01]  /*7af0*/  ISETP.GT.U32.AND P6, PT, R2, R139, PT ;  /* 0x0000008b0200720c */ /* 0x000fe20003fc4070 */
[----:B------:R-:W-:Y:S01]  /*7b00*/  IMAD.MOV R138, RZ, RZ, -R138 ;  /* 0x000000ffff8a7224 */ /* 0x000fe200078e0a8a */
[----:B------:R-:W-:Y:S01]  /*7b10*/  ISETP.GE.AND P4, PT, R146, RZ, PT ;  /* 0x000000ff9200720c */ /* 0x000fe20003f86270 */
[----:B------:R-:W-:Y:S01]  /*7b20*/  @!P5 IMAD.MOV R132, RZ, RZ, -R132 ;  /* 0x000000ffff84d224 */ /* 0x000fe200078e0a84 */
[----:B------:R-:W-:Y:S01]  /*7b30*/  ISETP.GE.AND P5, PT, R142, RZ, PT ;  /* 0x000000ff8e00720c */ /* 0x000fe20003fa6270 */
[----:B------:R-:W-:Y:S01]  /*7b40*/  IMAD R138, R2, R138, R141 ;  /* 0x0000008a028a7224 */ /* 0x000fe200078e028d */
[----:B------:R-:W-:Y:S01]  /*7b50*/  IABS R141, R135 ;  /* 0x00000087008d7213 */ /* 0x000fe20000000000 */
[--C-:B------:R-:W-:Y:S01]  /*7b60*/  @!P1 IMAD.IADD R136, R136, 0x1, -R2.reuse ;  /* 0x0000000188889824 */ /* 0x100fe200078e0a02 */
[----:B------:R-:W-:Y:S01]  /*7b70*/  LOP3.LUT R146, R242, 0x12c, RZ, 0xfc, !PT ;  /* 0x0000012cf2927812 */ /* 0x000fe200078efcff */
[----:B------:R-:W-:Y:S01]  /*7b80*/  @!P0 IMAD.IADD R137, R137, 0x1, -R2 ;  /* 0x0000000189898824 */ /* 0x000fe200078e0a02 */
[----:B------:R-:W-:Y:S01]  /*7b90*/  ISETP.GT.U32.AND P1, PT, R2, R138, PT ;  /* 0x0000008a0200720c */ /* 0x000fe20003f24070 */
[----:B------:R-:W-:Y:S01]  /*7ba0*/  IMAD.HI.U32 R142, R3, R144, RZ ;  /* 0x00000090038e7227 */ /* 0x000fe200078e00ff */
[----:B------:R-:W-:-:S03]  /*7bb0*/  ISETP.GE.AND P0, PT, R135, RZ, PT ;  /* 0x000000ff8700720c */ /* 0x000fc60003f06270 */
[----:B------:R-:W-:Y:S02]  /*7bc0*/  @!P6 IMAD.IADD R139, R139, 0x1, -R2 ;  /* 0x000000018b8be824 */ /* 0x000fe400078e0a02 */
[----:B------:R-:W-:Y:S02]  /*7bd0*/  IMAD.MOV.U32 R135, RZ, RZ, R137 ;  /* 0x000000ffff877224 */ /* 0x000fe400078e0089 */
[----:B------:R-:W-:Y:S01]  /*7be0*/  IMAD.HI.U32 R137, R3, R141, RZ ;  /* 0x0000008d03897227 */ /* 0x000fe200078e00ff */
[----:B------:R-:W-:-:S03]  /*7bf0*/  ISETP.GT.U32.AND P6, PT, R2, R139, PT ;  /* 0x0000008b0200720c */ /* 0x000fc60003fc4070 */
[----:B------:R-:W-:Y:S02]  /*7c00*/  IMAD.MOV R137, RZ, RZ, -R137 ;  /* 0x000000ffff897224 */ /* 0x000fe400078e0a89 */
[----:B------:R-:W-:Y:S02]  /*7c10*/  @!P1 IMAD.IADD R138, R138, 0x1, -R2 ;  /* 0x000000018a8a9824 */ /* 0x000fe400078e0a02 */
[----:B------:R-:W-:Y:S02]  /*7c20*/  IMAD R141, R2, R137, R141 ;  /* 0x00000089028d7224 */ /* 0x000fe400078e028d */
[----:B------:R-:W-:Y:S01]  /*7c30*/  @!P2 IMAD.MOV R135, RZ, RZ, -R135 ;  /* 0x000000ffff87a224 */ /* 0x000fe200078e0a87 */
[----:B------:R-:W-:Y:S01]  /*7c40*/  ISETP.GE.AND P2, PT, R140, RZ, PT ;  /* 0x000000ff8c00720c */ /* 0x000fe20003f46270 */
[----:B------:R-:W-:Y:S01]  /*7c50*/  IMAD.HI.U32 R140, R3, R143, RZ ;  /* 0x0000008f038c7227 */ /* 0x000fe200078e00ff */
[----:B------:R-:W-:-:S03]  /*7c60*/  ISETP.GT.U32.AND P1, PT, R2, R138, PT ;  /* 0x0000008a0200720c */ /* 0x000fc60003f24070 */
[----:B------:R-:W-:Y:S01]  /*7c70*/  @!P6 IMAD.IADD R139, R139, 0x1, -R2 ;  /* 0x000000018b8be824 */ /* 0x000fe200078e0a02 */
[C---:B------:R-:W-:Y:S01]  /*7c80*/  ISETP.GT.U32.AND P6, PT, R2.reuse, R141, PT ;  /* 0x0000008d0200720c */ /* 0x040fe20003fc4070 */
[----:B------:R-:W-:Y:S02]  /*7c90*/  IMAD.MOV R140, RZ, RZ, -R140 ;  /* 0x000000ffff8c7224 */ /* 0x000fe400078e0a8c */
[----:B------:R-:W-:Y:S01]  /*7ca0*/  IMAD.MOV R137, RZ, RZ, -R142 ;  /* 0x000000ffff897224 */ /* 0x000fe200078e0a8e */
[----:B------:R-:W-:Y:S01]  /*7cb0*/  IABS R142, R146 ;  /* 0x00000092008e7213 */ /* 0x000fe20000000000 */
[C---:B------:R-:W-:Y:S02]  /*7cc0*/  IMAD R140, R2.reuse, R140, R143 ;  /* 0x0000008c028c7224 */ /* 0x040fe400078e028f */
[----:B------:R-:W-:Y:S02]  /*7cd0*/  IMAD R143, R2, R137, R144 ;  /* 0x00000089028f7224 */ /* 0x000fe400078e0290 */
[----:B------:R-:W-:-:S02]  /*7ce0*/  IMAD.MOV.U32 R137, RZ, RZ, R139 ;  /* 0x000000ffff897224 */ /* 0x000fc400078e008b */
[--C-:B------:R-:W-:Y:S01]  /*7cf0*/  @!P1 IMAD.IADD R138, R138, 0x1, -R2.reuse ;  /* 0x000000018a8a9824 */ /* 0x100fe200078e0a02 */
[C---:B------:R-:W-:Y:S01]  /*7d00*/  ISETP.GT.U32.AND P1, PT, R2.reuse, R140, PT ;  /* 0x0000008c0200720c */ /* 0x040fe20003f24070 */
[----:B------:R-:W-:Y:S01]  /*7d10*/  @!P3 IMAD.MOV R137, RZ, RZ, -R137 ;  /* 0x000000ffff89b224 */ /* 0x000fe200078e0a89 */
[----:B------:R-:W-:Y:S01]  /*7d20*/  ISETP.GT.U32.AND P3, PT, R2, R143, PT ;  /* 0x0000008f0200720c */ /* 0x000fe20003f64070 */
[----:B------:R-:W-:Y:S02]  /*7d30*/  @!P6 IMAD.IADD R141, R141, 0x1, -R2 ;  /* 0x000000018d8de824 */ /* 0x000fe400078e0a02 */
[----:B------:R-:W-:-:S03]  /*7d40*/  IMAD.HI.U32 R139, R3, R142, RZ ;  /* 0x0000008e038b7227 */ /* 0x000fc600078e00ff */
[----:B------:R-:W-:Y:S01]  /*7d50*/  ISETP.GT.U32.AND P6, PT, R2, R141, PT ;  /* 0x0000008d0200720c */ /* 0x000fe20003fc4070 */
[----:B------:R-:W-:Y:S02]  /*7d60*/  IMAD.MOV R139, RZ, RZ, -R139 ;  /* 0x000000ffff8b7224 */ /* 0x000fe400078e0a8b */
[----:B------:R-:W-:Y:S01]  /*7d70*/  @!P4 IMAD.MOV R136, RZ, RZ, -R136 ;  /* 0x000000ffff88c224 */ /* 0x000fe200078e0a88 */
[----:B------:R-:W-:Y:S01]  /*7d80*/  ISETP.GE.AND P4, PT, R145, RZ, PT ;  /* 0x000000ff9100720c */ /* 0x000fe20003f86270 */
[--C-:B------:R-:W-:Y:S01]  /*7d90*/  @!P1 IMAD.IADD R140, R140, 0x1, -R2.reuse ;  /* 0x000000018c8c9824 */ /* 0x100fe200078e0a02 */
[----:B------:R-:W-:Y:S01]  /*7da0*/  IABS R145, R149 ;  /* 0x0000009500917213 */ /* 0x000fe20000000000 */
[----:B------:R-:W-:Y:S02]  /*7db0*/  @!P3 IMAD.IADD R143, R143, 0x1, -R2 ;  /* 0x000000018f8fb824 */ /* 0x000fe400078e0a02 */
[C---:B------:R-:W-:Y:S01]  /*7dc0*/  IMAD R142, R2.reuse, R139, R142 ;  /* 0x0000008b028e7224 */ /* 0x040fe200078e028e */
[C---:B------:R-:W-:Y:S01]  /*7dd0*/  ISETP.GT.U32.AND P1, PT, R2.reuse, R140, PT ;  /* 0x0000008c0200720c */ /* 0x040fe20003f24070 */
[----:B------:R-:W-:Y:S01]  /*7de0*/  IMAD.HI.U32 R139, R3, R145, RZ ;  /* 0x00000091038b7227 */ /* 0x000fe200078e00ff */
[----:B------:R-:W-:-:S03]  /*7df0*/  ISETP.GT.U32.AND P3, PT, R2, R143, PT ;  /* 0x0000008f0200720c */ /* 0x000fc60003f64070 */
[----:B------:R-:W-:Y:S01]  /*7e00*/  @!P6 IMAD.IADD R141, R141, 0x1, -R2 ;  /* 0x000000018d8de824 */ /* 0x000fe200078e0a02 */
[----:B------:R-:W-:Y:S01]  /*7e10*/  ISETP.GT.U32.AND P6, PT, R2, R142, PT ;  /* 0x0000008e0200720c */ /* 0x000fe20003fc4070 */
[----:B------:R-:W-:-:S04]  /*7e20*/  IMAD.HI.U32 R144, R3, R147, RZ ;  /* 0x0000009303907227 */ /* 0x000fc800078e00ff */
[----:B------:R-:W-:Y:S02]  /*7e30*/  IMAD.MOV R139, RZ, RZ, -R139 ;  /* 0x000000ffff8b7224 */ /* 0x000fe400078e0a8b */
[----:B------:R-:W-:Y:S01]  /*7e40*/  @!P5 IMAD.MOV R138, RZ, RZ, -R138 ;  /* 0x000000ffff8ad224 */ /* 0x000fe200078e0a8a */
[----:B------:R-:W-:Y:S01]  /*7e50*/  ISETP.GE.AND P5, PT, R146, RZ, PT ;  /* 0x000000ff9200720c */ /* 0x000fe20003fa6270 */
[----:B------:R-:W-:-:S04]  /*7e60*/  IMAD.HI.U32 R146, R3, R148, RZ ;  /* 0x0000009403927227 */ /* 0x000fc800078e00ff */
[----:B------:R-:W-:Y:S02]  /*7e70*/  IMAD.MOV R144, RZ, RZ, -R144 ;  /* 0x000000ffff907224 */ /* 0x000fe400078e0a90 */
[----:B------:R-:W-:Y:S02]  /*7e80*/  IMAD R145, R2, R139, R145 ;  /* 0x0000008b02917224 */ /* 0x000fe400078e0291 */
[----:B------:R-:W-:Y:S01]  /*7e90*/  @!P1 IMAD.IADD R140, R140, 0x1, -R2 ;  /* 0x000000018c8c9824 */ /* 0x000fe200078e0a02 */
[----:B------:R-:W-:Y:S01]  /*7ea0*/  ISETP.GE.AND P1, PT, R149, RZ, PT ;  /* 0x000000ff9500720c */ /* 0x000fe20003f26270 */
[----:B------:R-:W-:Y:S01]  /*7eb0*/  IMAD.MOV R149, RZ, RZ, -R146 ;  /* 0x000000ffff957224 */ /* 0x000fe200078e0a92 */
[----:B------:R-:W-:Y:S01]  /*7ec0*/  IABS R146, R152 ;  /* 0x0000009800927213 */ /* 0x000fe20000000000 */
[----:B------:R-:W-:Y:S02]  /*7ed0*/  @!P3 IMAD.IADD R143, R143, 0x1, -R2 ;  /* 0x000000018f8fb824 */ /* 0x000fe400078e0a02 */
[----:B------:R-:W-:-:S02]  /*7ee0*/  IMAD R144, R2, R144, R147 ;  /* 0x0000009002907224 */ /* 0x000fc400078e0293 */
[----:B------:R-:W-:Y:S01]  /*7ef0*/  @!P6 IMAD.IADD R142, R142, 0x1, -R2 ;  /* 0x000000018e8ee824 */ /* 0x000fe200078e0a02 */
[C---:B------:R-:W-:Y:S01]  /*7f00*/  ISETP.GT.U32.AND P6, PT, R2.reuse, R145, PT ;  /* 0x000000910200720c */ /* 0x040fe20003fc4070 */
[----:B------:R-:W-:Y:S01]  /*7f10*/  IMAD.MOV.U32 R139, RZ, RZ, R141 ;  /* 0x000000ffff8b7224 */ /* 0x000fe200078e008d */
[C---:B------:R-:W-:Y:S01]  /*7f20*/  ISETP.GT.U32.AND P3, PT, R2.reuse, R144, PT ;  /* 0x000000900200720c */ /* 0x040fe20003f64070 */
[----:B------:R-:W-:Y:S01]  /*7f30*/  IMAD R147, R2, R149, R148 ;  /* 0x0000009502937224 */ /* 0x000fe200078e0294 */
[----:B------:R-:W-:Y:S01]  /*7f40*/  LOP3.LUT R148, R242, 0x136, RZ, 0xfc, !PT ;  /* 0x00000136f2947812 */ /* 0x000fe200078efcff */
[----:B------:R-:W-:Y:S02]  /*7f50*/  IMAD.MOV.U32 R141, RZ, RZ, R143 ;  /* 0x000000ffff8d7224 */ /* 0x000fe400078e008f */
[----:B------:R-:W-:Y:S01]  /*7f60*/  @!P0 IMAD.MOV R139, RZ, RZ, -R139 ;  /* 0x000000ffff8b8224 */ /* 0x000fe200078e0a8b */
[C---:B------:R-:W-:Y:S01]  /*7f70*/  ISETP.GT.U32.AND P0, PT, R2.reuse, R142, PT ;  /* 0x0000008e0200720c */ /* 0x040fe20003f04070 */
[----:B------:R-:W-:Y:S01]  /*7f80*/  @!P4 IMAD.MOV R141, RZ, RZ, -R141 ;  /* 0x000000ffff8dc224 */ /* 0x000fe200078e0a8d */
[----:B------:R-:W-:Y:S01]  /*7f90*/  ISETP.GT.U32.AND P4, PT, R2, R147, PT ;  /* 0x000000930200720c */ /* 0x000fe20003f84070 */
[----:B------:R-:W-:Y:S01]  /*7fa0*/  IMAD.HI.U32 R143, R3, R146, RZ ;  /* 0x00000092038f7227 */ /* 0x000fe200078e00ff */
[----:B------:R-:W-:-:S03]  /*7fb0*/  IABS R149, R148 ;  /* 0x0000009400957213 */ /* 0x000fc60000000000 */
[--C-:B------:R-:W-:Y:S01]  /*7fc0*/  @!P6 IMAD.IADD R145, R145, 0x1, -R2.reuse ;  /* 0x000000019191e824 */ /* 0x100fe200078e0a02 */
[----:B------:R-:W-:Y:S01]  /*7fd0*/  ISETP.GE.AND P6, PT, R152, RZ, PT ;  /* 0x000000ff9800720c */ /* 0x000fe20003fc6270 */
[--C-:B------:R-:W-:Y:S02]  /*7fe0*/  @!P3 IMAD.IADD R144, R144, 0x1, -R2.reuse ;  /* 0x000000019090b824 */ /* 0x100fe400078e0a02 */
[----:B------:R-:W-:Y:S01]  /*7ff0*/  IMAD.MOV R143, RZ, RZ, -R143 ;  /* 0x000000ffff8f7224 */ /* 0x000fe200078e0a8f */
[----:B------:R-:W-:Y:S01]  /*8000*/  ISETP.GT.U32.AND P3, PT, R2, R145, PT ;  /* 0x000000910200720c */ /* 0x000fe20003f64070 */
[--C-:B------:R-:W-:Y:S01]  /*8010*/  @!P0 IMAD.IADD R142, R142, 0x1, -R2.reuse ;  /* 0x000000018e8e8824 */ /* 0x100fe200078e0a02 */
[----:B------:R-:W-:Y:S01]  /*8020*/  ISETP.GE.AND P0, PT, R151, RZ, PT ;  /* 0x000000ff9700720c */ /* 0x000fe20003f06270 */
[----:B------:R-:W-:Y:S01]  /*8030*/  @!P4 IMAD.IADD R147, R147, 0x1, -R2 ;  /* 0x000000019393c824 */ /* 0x000fe200078e0a02 */
[----:B------:R-:W-:Y:S01]  /*8040*/  LOP3.LUT R151, R242, 0x138, RZ, 0xfc, !PT ;  /* 0x00000138f2977812 */ /* 0x000fe200078efcff */
[----:B------:R-:W-:Y:S01]  /*8050*/  @!P5 IMAD.MOV R142, RZ, RZ, -R142 ;  /* 0x000000ffff8ed224 */ /* 0x000fe200078e0a8e */
[C---:B------:R-:W-:Y:S01]  /*8060*/  ISETP.GT.U32.AND P5, PT, R2.reuse, R144, PT ;  /* 0x000000900200720c */ /* 0x040fe20003fa4070 */
[C---:B------:R-:W-:Y:S01]  /*8070*/  IMAD R146, R2.reuse, R143, R146 ;  /* 0x0000008f02927224 */ /* 0x040fe200078e0292 */
[----:B------:R-:W-:Y:S01]  /*8080*/  ISETP.GT.U32.AND P4, PT, R2, R147, PT ;  /* 0x000000930200720c */ /* 0x000fe20003f84070 */
[----:B------:R-:W-:Y:S01]  /*8090*/  IMAD.HI.U32 R143, R3, R149, RZ ;  /* 0x00000095038f7227 */ /* 0x000fe200078e00ff */
[----:B------:R-:W-:-:S03]  /*80a0*/  IABS R152, R151 ;  /* 0x0000009700987213 */ /* 0x000fc60000000000 */
[----:B------:R-:W-:Y:S01]  /*80b0*/  @!P3 IMAD.IADD R145, R145, 0x1, -R2 ;  /* 0x000000019191b824 */ /* 0x000fe200078e0a02 */
[----:B------:R-:W-:Y:S01]  /*80c0*/  ISETP.GT.U32.AND P3, PT, R2, R146, PT ;  /* 0x000000920200720c */ /* 0x000fe20003f64070 */
[----:B------:R-:W-:Y:S02]  /*80d0*/  IMAD.MOV R143, RZ, RZ, -R143 ;  /* 0x000000ffff8f7224 */ /* 0x000fe400078e0a8f */
[----:B------:R-:W-:Y:S01]  /*80e0*/  @!P2 IMAD.MOV R140, RZ, RZ, -R140 ;  /* 0x000000ffff8ca224 */ /* 0x000fe200078e0a8c */
[----:B------:R-:W-:Y:S01]  /*80f0*/  ISETP.GE.AND P2, PT, R150, RZ, PT ;  /* 0x000000ff9600720c */ /* 0x000fe20003f46270 */
[----:B------:R-:W-:Y:S02]  /*8100*/  IMAD R149, R2, R143, R149 ;  /* 0x0000008f02957224 */ /* 0x000fe400078e0295 */
[--C-:B------:R-:W-:Y:S01]  /*8110*/  @!P4 IMAD.IADD R147, R147, 0x1, -R2.reuse ;  /* 0x000000019393c824 */ /* 0x100fe200078e0a02 */
[----:B------:R-:W-:Y:S01]  /*8120*/  ISETP.GE.AND P4, PT, R148, RZ, PT ;  /* 0x000000ff9400720c */ /* 0x000fe20003f86270 */
[----:B------:R-:W-:Y:S01]  /*8130*/  @!P5 IMAD.IADD R144, R144, 0x1, -R2 ;  /* 0x000000019090d824 */ /* 0x000fe200078e0a02 */
[----:B------:R-:W-:Y:S01]  /*8140*/  ISETP.GT.U32.AND P5, PT, R2, R149, PT ;  /* 0x000000950200720c */ /* 0x000fe20003fa4070 */
[----:B------:R-:W-:-:S04]  /*8150*/  IMAD.HI.U32 R148, R3, R152, RZ ;  /* 0x0000009803947227 */ /* 0x000fc800078e00ff */
[----:B------:R-:W-:Y:S02]  /*8160*/  IMAD.MOV.U32 R143, RZ, RZ, R145 ;  /* 0x000000ffff8f7224 */ /* 0x000fe400078e0091 */
[----:B------:R-:W-:-:S04]  /*8170*/  IMAD.HI.U32 R150, R3, R153, RZ ;  /* 0x0000009903967227 */ /* 0x000fc800078e00ff */
[----:B------:R-:W-:Y:S02]  /*8180*/  IMAD.MOV R145, RZ, RZ, -R148 ;  /* 0x000000ffff917224 */ /* 0x000fe400078e0a94 */
[----:B------:R-:W-:Y:S01]  /*8190*/  @!P3 IMAD.IADD R146, R146, 0x1, -R2 ;  /* 0x000000019292b824 */ /* 0x000fe200078e0a02 */
[----:B------:R-:W-:Y:S01]  /*81a0*/  ISETP.GE.AND P3, PT, R151, RZ, PT ;  /* 0x000000ff9700720c */ /* 0x000fe20003f66270 */
[----:B------:R-:W-:-:S04]  /*81b0*/  IMAD.HI.U32 R151, R3, R154, RZ ;  /* 0x0000009a03977227 */ /* 0x000fc800078e00ff */
[----:B------:R-:W-:Y:S02]  /*81c0*/  IMAD.MOV R150, RZ, RZ, -R150 ;  /* 0x000000ffff967224 */ /* 0x000fe400078e0a96 */
[C---:B------:R-:W-:Y:S02]  /*81d0*/  IMAD R148, R2.reuse, R145, R152 ;  /* 0x0000009102947224 */ /* 0x040fe400078e0298 */
[----:B------:R-:W-:Y:S02]  /*81e0*/  IMAD.MOV R155, RZ, RZ, -R151 ;  /* 0x000000ffff9b7224 */ /* 0x000fe400078e0a97 */
[C---:B------:R-:W-:Y:S01]  /*81f0*/  IMAD R151, R2.reuse, R150, R153 ;  /* 0x0000009602977224 */ /* 0x040fe200078e0299 */
[----:B------:R-:W-:Y:S01]  /*8200*/  IABS R153, R158 ;  /* 0x0000009e00997213 */ /* 0x000fe20000000000 */
[----:B------:R-:W-:Y:S02]  /*8210*/  IMAD.MOV.U32 R145, RZ, RZ, R147 ;  /* 0x000000ffff917224 */ /* 0x000fe400078e0093 */
[----:B------:R-:W-:Y:S01]  /*8220*/  @!P2 IMAD.MOV R144, RZ, RZ, -R144 ;  /* 0x000000ffff90a224 */ /* 0x000fe200078e0a90 */
[----:B------:R-:W-:Y:S01]  /*8230*/  ISETP.GT.U32.AND P2, PT, R2, R148, PT ;  /* 0x000000940200720c */ /* 0x000fe20003f44070 */
[----:B------:R-:W-:-:S02]  /*8240*/  @!P5 IMAD.IADD R149, R149, 0x1, -R2 ;  /* 0x000000019595d824 */ /* 0x000fc400078e0a02 */
[----:B------:R-:W-:Y:S01]  /*8250*/  @!P0 IMAD.MOV R145, RZ, RZ, -R145 ;  /* 0x000000ffff918224 */ /* 0x000fe200078e0a91 */
[C---:B------:R-:W-:Y:S01]  /*8260*/  ISETP.GT.U32.AND P0, PT, R2.reuse, R151, PT ;  /* 0x000000970200720c */ /* 0x040fe20003f04070 */
[----:B------:R-:W-:Y:S01]  /*8270*/  @!P1 IMAD.MOV R143, RZ, RZ, -R143 ;  /* 0x000000ffff8f9224 */ /* 0x000fe200078e0a8f */
[C---:B------:R-:W-:Y:S01]  /*8280*/  ISETP.GT.U32.AND P1, PT, R2.reuse, R146, PT ;  /* 0x000000920200720c */ /* 0x040fe20003f24070 */
[C---:B------:R-:W-:Y:S01]  /*8290*/  IMAD R150, R2.reuse, R155, R154 ;  /* 0x0000009b02967224 */ /* 0x040fe200078e029a */
[----:B------:R-:W-:Y:S01]  /*82a0*/  ISETP.GT.U32.AND P5, PT, R2, R149, PT ;  /* 0x000000950200720c */ /* 0x000fe20003fa4070 */
[----:B------:R-:W-:Y:S01]  /*82b0*/  IMAD.HI.U32 R147, R3, R153, RZ ;  /* 0x0000009903937227 */ /* 0x000fe200078e00ff */
[----:B------:R-:W-:Y:S02]  /*82c0*/  IABS R154, R159 ;  /* 0x0000009f009a7213 */ /* 0x000fe40000000000 */
[----:B------:R-:W-:Y:S01]  /*82d0*/  IABS R155, R160 ;  /* 0x000000a0009b7213 */ /* 0x000fe20000000000 */
[----:B------:R-:W-:Y:S01]  /*82e0*/  @!P2 IMAD.IADD R148, R148, 0x1, -R2 ;  /* 0x000000019494a824 */ /* 0x000fe200078e0a02 */
[----:B------:R-:W-:Y:S01]  /*82f0*/  ISETP.GE.AND P2, PT, R157, RZ, PT ;  /* 0x000000ff9d00720c */ /* 0x000fe20003f46270 */
[----:B------:R-:W-:-:S02]  /*8300*/  IMAD.MOV R152, RZ, RZ, -R147 ;  /* 0x000000ffff987224 */ /* 0x000fc400078e0a93 */
[--C-:B------:R-:W-:Y:S01]  /*8310*/  @!P0 IMAD.IADD R151, R151, 0x1, -R2.reuse ;  /* 0x0000000197978824 */ /* 0x100fe200078e0a02 */
[----:B------:R-:W-:Y:S01]  /*8320*/  ISETP.GT.U32.AND P0, PT, R2, R148, PT ;  /* 0x000000940200720c */ /* 0x000fe20003f04070 */
[--C-:B------:R-:W-:Y:S01]  /*8330*/  @!P1 IMAD.IADD R146, R146, 0x1, -R2.reuse ;  /* 0x0000000192929824 */ /* 0x100fe200078e0a02 */
[----:B------:R-:W-:Y:S01]  /*8340*/  ISETP.GE.AND P1, PT, R156, RZ, PT ;  /* 0x000000ff9c00720c */ /* 0x000fe20003f26270 */
[----:B------:R-:W-:Y:S01]  /*8350*/  @!P5 IMAD.IADD R149, R149, 0x1, -R2 ;  /* 0x000000019595d824 */ /* 0x000fe200078e0a02 */
[C---:B------:R-:W-:Y:S01]  /*8360*/  ISETP.GT.U32.AND P5, PT, R2.reuse, R150, PT ;  /* 0x000000960200720c */ /* 0x040fe20003fa4070 */
[----:B------:R-:W-:Y:S01]  /*8370*/  @!P6 IMAD.MOV R146, RZ, RZ, -R146 ;  /* 0x000000ffff92e224 */ /* 0x000fe200078e0a92 */
[----:B------:R-:W-:Y:S01]  /*8380*/  ISETP.GT.U32.AND P6, PT, R2, R151, PT ;  /* 0x000000970200720c */ /* 0x000fe20003fc4070 */
[----:B------:R-:W-:Y:S01]  /*8390*/  IMAD.HI.U32 R147, R3, R154, RZ ;  /* 0x0000009a03937227 */ /* 0x000fe200078e00ff */
[----:B------:R-:W-:-:S03]  /*83a0*/  IABS R156, R161 ;  /* 0x000000a1009c7213 */ /* 0x000fc60000000000 */
[----:B------:R-:W-:Y:S02]  /*83b0*/  IMAD R153, R2, R152, R153 ;  /* 0x0000009802997224 */ /* 0x000fe400078e0299 */
[----:B------:R-:W-:Y:S02]  /*83c0*/  IMAD.MOV R147, RZ, RZ, -R147 ;  /* 0x000000ffff937224 */ /* 0x000fe400078e0a93 */
[----:B------:R-:W-:Y:S01]  /*83d0*/  @!P0 IMAD.IADD R148, R148, 0x1, -R2 ;  /* 0x0000000194948824 */ /* 0x000fe200078e0a02 */
[C---:B------:R-:W-:Y:S01]  /*83e0*/  ISETP.GT.U32.AND P0, PT, R2.reuse, R153, PT ;  /* 0x000000990200720c */ /* 0x040fe20003f04070 */
[----:B------:R-:W-:Y:S02]  /*83f0*/  IMAD R152, R2, R147, R154 ;  /* 0x0000009302987224 */ /* 0x000fe400078e029a */
[----:B------:R-:W-:Y:S02]  /*8400*/  @!P5 IMAD.IADD R150, R150, 0x1, -R2 ;  /* 0x000000019696d824 */ /* 0x000fe400078e0a02 */
[----:B------:R-:W-:-:S03]  /*8410*/  IMAD.HI.U32 R147, R3, R155, RZ ;  /* 0x0000009b03937227 */ /* 0x000fc600078e00ff */
[C---:B------:R-:W-:Y:S01]  /*8420*/  ISETP.GT.U32.AND P5, PT, R2.reuse, R150, PT ;  /* 0x000000960200720c */ /* 0x040fe20003fa4070 */
[--C-:B------:R-:W-:Y:S01]  /*8430*/  @!P6 IMAD.IADD R151, R151, 0x1, -R2.reuse ;  /* 0x000000019797e824 */ /* 0x100fe200078e0a02 */
[C---:B------:R-:W-:Y:S01]  /*8440*/  ISETP.GT.U32.AND P6, PT, R2.reuse, R152, PT ;  /* 0x000000980200720c */ /* 0x040fe20003fc4070 */
[----:B------:R-:W-:Y:S02]  /*8450*/  IMAD.MOV R147, RZ, RZ, -R147 ;  /* 0x000000ffff937224 */ /* 0x000fe400078e0a93 */
[----:B------:R-:W-:Y:S01]  /*8460*/  @!P0 IMAD.IADD R153, R153, 0x1, -R2 ;  /* 0x0000000199998824 */ /* 0x000fe200078e0a02 */
[----:B------:R-:W-:Y:S01]  /*8470*/  ISETP.GE.AND P0, PT, R159, RZ, PT ;  /* 0x000000ff9f00720c */ /* 0x000fe20003f06270 */
[----:B------:R-:W-:Y:S02]  /*8480*/  IMAD R155, R2, R147, R155 ;  /* 0x00000093029b7224 */ /* 0x000fe400078e029b */
[----:B------:R-:W-:Y:S02]  /*8490*/  IMAD.MOV.U32 R147, RZ, RZ, R149 ;  /* 0x000000ffff937224 */ /* 0x000fe400078e0095 */
[----:B------:R-:W-:-:S04]  /*84a0*/  IMAD.HI.U32 R154, R3, R156, RZ ;  /* 0x0000009c039a7227 */ /* 0x000fc800078e00ff */
[----:B------:R-:W-:Y:S01]  /*84b0*/  @!P4 IMAD.MOV R147, RZ, RZ, -R147 ;  /* 0x000000ffff93c224 */ /* 0x000fe200078e0a93 */
[----:B------:R-:W-:Y:S01]  /*84c0*/  ISETP.GT.U32.AND P4, PT, R2, R153, PT ;  /* 0x000000990200720c */ /* 0x000fe20003f84070 */
[--C-:B------:R-:W-:Y:S01]  /*84d0*/  @!P6 IMAD.IADD R152, R152, 0x1, -R2.reuse ;  /* 0x000000019898e824 */ /* 0x100fe200078e0a02 */
[----:B------:R-:W-:Y:S01]  /*84e0*/  ISETP.GT.U32.AND P6, PT, R2, R155, PT ;  /* 0x0000009b0200720c */ /* 0x000fe20003fc4070 */
[----:B------:R-:W-:Y:S01]  /*84f0*/  @!P5 IMAD.IADD R150, R150, 0x1, -R2 ;  /* 0x000000019696d824 */ /* 0x000fe200078e0a02 */
[----:B------:R-:W-:Y:S01]  /*8500*/  ISETP.GE.AND P5, PT, R158, RZ, PT ;  /* 0x000000ff9e00720c */ /* 0x000fe20003fa6270 */
[----:B------:R-:W-:Y:S01]  /*8510*/  IMAD.MOV R157, RZ, RZ, -R154 ;  /* 0x000000ffff9d7224 */ /* 0x000fe200078e0a9a */
[----:B------:R-:W-:Y:S01]  /*8520*/  IABS R158, R162 ;  /* 0x000000a2009e7213 */ /* 0x000fe20000000000 */
[----:B------:R-:W-:Y:S02]  /*8530*/  IMAD.MOV.U32 R149, RZ, RZ, R151 ;  /* 0x000000ffff957224 */ /* 0x000fe400078e0097 */
[----:B------:R-:W-:Y:S01]  /*8540*/  IMAD R154, R2, R157, R156 ;  /* 0x0000009d029a7224 */ /* 0x000fe200078e029c */
[----:B------:R-:W-:Y:S01]  /*8550*/  LOP3.LUT R157, R242, 0x148, RZ, 0xfc, !PT ;  /* 0x00000148f29d7812 */ /* 0x000fe200078efcff */
[----:B------:R-:W-:-:S03]  /*8560*/  IMAD.HI.U32 R151, R3, R158, RZ ;  /* 0x0000009e03977227 */ /* 0x000fc600078e00ff */
[----:B------:R-:W-:Y:S01]  /*8570*/  IABS R156, R157 ;  /* 0x0000009d009c7213 */ /* 0x000fe20000000000 */
[----:B------:R-:W-:Y:S02]  /*8580*/  IMAD.MOV R151, RZ, RZ, -R151 ;  /* 0x000000ffff977224 */ /* 0x000fe400078e0a97 */
[----:B------:R-:W-:Y:S01]  /*8590*/  @!P3 IMAD.MOV R148, RZ, RZ, -R148 ;  /* 0x000000ffff94b224 */ /* 0x000fe200078e0a94 */
[C---:B------:R-:W-:Y:S01]  /*85a0*/  ISETP.GT.U32.AND P3, PT, R2.reuse, R152, PT ;  /* 0x000000980200720c */ /* 0x040fe20003f64070 */
[--C-:B------:R-:W-:Y:S01]  /*85b0*/  @!P4 IMAD.IADD R153, R153, 0x1, -R2.reuse ;  /* 0x000000019999c824 */ /* 0x100fe200078e0a02 */
[C---:B------:R-:W-:Y:S01]  /*85c0*/  ISETP.GT.U32.AND P4, PT, R2.reuse, R154, PT ;  /* 0x0000009a0200720c */ /* 0x040fe20003f84070 */
[----:B------:R-:W-:Y:S01]  /*85d0*/  @!P6 IMAD.IADD R155, R155, 0x1, -R2 ;  /* 0x000000019b9be824 */ /* 0x000fe200078e0a02 */
[----:B------:R-:W-:Y:S01]  /*85e0*/  ISETP.GE.AND P6, PT, R157, RZ, PT ;  /* 0x000000ff9d00720c */ /* 0x000fe20003fc6270 */
[----:B------:R-:W-:Y:S02]  /*85f0*/  IMAD R157, R2, R151, R158 ;  /* 0x00000097029d7224 */ /* 0x000fe400078e029e */
[----:B------:R-:W-:-:S02]  /*8600*/  IMAD.MOV.U32 R151, RZ, RZ, R153 ;  /* 0x000000ffff977224 */ /* 0x000fc400078e0099 */
[----:B------:R-:W-:-:S04]  /*8610*/  IMAD.HI.U32 R153, R3, R156, RZ ;  /* 0x0000009c03997227 */ /* 0x000fc800078e00ff */
[----:B------:R-:W-:Y:S01]  /*8620*/  @!P5 IMAD.MOV R151, RZ, RZ, -R151 ;  /* 0x000000ffff97d224 */ /* 0x000fe200078e0a97 */
[----:B------:R-:W-:Y:S01]  /*8630*/  ISETP.GT.U32.AND P5, PT, R2, R155, PT ;  /* 0x0000009b0200720c */ /* 0x000fe20003fa4070 */
[----:B------:R-:W-:Y:S01]  /*8640*/  @!P3 IMAD.IADD R152, R152, 0x1, -R2 ;  /* 0x000000019898b824 */ /* 0x000fe200078e0a02 */
[----:B------:R-:W-:Y:S01]  /*8650*/  ISETP.GE.AND P3, PT, R162, RZ, PT ;  /* 0x000000ffa200720c */ /* 0x000fe20003f66270 */
[----:B------:R-:W-:Y:S01]  /*8660*/  IMAD.MOV R153, RZ, RZ, -R153 ;  /* 0x000000ffff997224 */ /* 0x000fe200078e0a99 */
[----:B------:R-:W-:Y:S01]  /*8670*/  IABS R162, R167 ;  /* 0x000000a700a27213 */ /* 0x000fe20000000000 */
[----:B------:R-:W-:Y:S01]  /*8680*/  @!P0 IMAD.MOV R152, RZ, RZ, -R152 ;  /* 0x000000ffff988224 */ /* 0x000fe200078e0a98 */
[C---:B------:R-:W-:Y:S01]  /*8690*/  ISETP.GT.U32.AND P0, PT, R2.reuse, R157, PT ;  /* 0x0000009d0200720c */ /* 0x040fe20003f04070 */
[----:B------:R-:W-:Y:S02]  /*86a0*/  IMAD R156, R2, R153, R156 ;  /* 0x00000099029c7224 */ /* 0x000fe400078e029c */
[----:B------:R-:W-:Y:S01]  /*86b0*/  @!P1 IMAD.MOV R149, RZ, RZ, -R149 ;  /* 0x000000ffff959224 */ /* 0x000fe200078e0a95 */
[----:B------:R-:W-:Y:S01]  /*86c0*/  ISETP.GE.AND P1, PT, R160, RZ, PT ;  /* 0x000000ffa000720c */ /* 0x000fe20003f26270 */
[--C-:B------:R-:W-:Y:S01]  /*86d0*/  @!P4 IMAD.IADD R154, R154, 0x1, -R2.reuse ;  /* 0x000000019a9ac824 */ /* 0x100fe200078e0a02 */
[----:B------:R-:W-:Y:S01]  /*86e0*/  LOP3.LUT R160, R242, 0x14a, RZ, 0xfc, !PT ;  /* 0x0000014af2a07812 */ /* 0x000fe200078efcff */
[----:B------:R-:W-:Y:S01]  /*86f0*/  @!P5 IMAD.IADD R155, R155, 0x1, -R2 ;  /* 0x000000019b9bd824 */ /* 0x000fe200078e0a02 */
[----:B------:R-:W-:Y:S01]  /*8700*/  ISETP.GT.U32.AND P5, PT, R2, R156, PT ;  /* 0x0000009c0200720c */ /* 0x000fe20003fa4070 */
[----:B------:R-:W-:Y:S01]  /*8710*/  @!P2 IMAD.MOV R150, RZ, RZ, -R150 ;  /* 0x000000ffff96a224 */ /* 0x000fe200078e0a96 */
[----:B------:R-:W-:-:S02]  /*8720*/  IABS R159, R160 ;  /* 0x000000a0009f7213 */ /* 0x000fc40000000000 */
[----:B------:R-:W-:Y:S01]  /*8730*/  ISETP.GT.U32.AND P4, PT, R2, R154, PT ;  /* 0x0000009a0200720c */ /* 0x000fe20003f84070 */
[--C-:B------:R-:W-:Y:S01]  /*8740*/  @!P0 IMAD.IADD R157, R157, 0x1, -R2.reuse ;  /* 0x000000019d9d8824 */ /* 0x100fe200078e0a02 */
[----:B------:R-:W-:Y:S01]  /*8750*/  ISETP.GE.AND P2, PT, R161, RZ, PT ;  /* 0x000000ffa100720c */ /* 0x000fe20003f46270 */
[----:B------:R-:W-:Y:S01]  /*8760*/  IMAD.HI.U32 R153, R3, R159, RZ ;  /* 0x0000009f03997227 */ /* 0x000fe200078e00ff */
[----:B------:R-:W-:Y:S02]  /*8770*/  IABS R161, R163 ;  /* 0x000000a300a17213 */ /* 0x000fe40000000000 */
[----:B------:R-:W-:Y:S01]  /*8780*/  ISETP.GE.AND P0, PT, R163, RZ, PT ;  /* 0x000000ffa300720c */ /* 0x000fe20003f06270 */
[----:B------:R-:W-:Y:S02]  /*8790*/  IMAD.MOV R153, RZ, RZ, -R153 ;  /* 0x000000ffff997224 */ /* 0x000fe400078e0a99 */
[----:B------:R-:W-:Y:S01]  /*87a0*/  @!P5 IMAD.IADD R156, R156, 0x1, -R2 ;  /* 0x000000019c9cd824 */ /* 0x000fe200078e0a02 */
[----:B------:R-:W-:Y:S01]  /*87b0*/  ISETP.GT.U32.AND P5, PT, R2, R157, PT ;  /* 0x0000009d0200720c */ /* 0x000fe20003fa4070 */
[----:B------:R-:W-:-:S04]  /*87c0*/  IMAD.HI.U32 R158, R3, R161, RZ ;  /* 0x000000a1039e7227 */ /* 0x000fc800078e00ff */
[----:B------:R-:W-:Y:S01]  /*87d0*/  @!P4 IMAD.IADD R154, R154, 0x1, -R2 ;  /* 0x000000019a9ac824 */ /* 0x000fe200078e0a02 */
[----:B------:R-:W-:Y:S01]  /*87e0*/  ISETP.GE.AND P4, PT, R160, RZ, PT ;  /* 0x000000ffa000720c */ /* 0x000fe20003f86270 */
[----:B------:R-:W-:Y:S02]  /*87f0*/  IMAD.MOV R158, RZ, RZ, -R158 ;  /* 0x000000ffff9e7224 */ /* 0x000fe400078e0a9e */
[----:B------:R-:W-:Y:S02]  /*8800*/  IMAD R159, R2, R153, R159 ;  /* 0x00000099029f7224 */ /* 0x000fe400078e029f */
[----:B------:R-:W-:-:S04]  /*8810*/  IMAD.HI.U32 R160, R3, R162, RZ ;  /* 0x000000a203a07227 */ /* 0x000fc800078e00ff */
[C---:B------:R-:W-:Y:S02]  /*8820*/  IMAD R158, R2.reuse, R158, R161 ;  /* 0x0000009e029e7224 */ /* 0x040fe400078e02a1 */
[----:B------:R-:W-:Y:S01]  /*8830*/  @!P2 IMAD.MOV R154, RZ, RZ, -R154 ;  /* 0x000000ffff9aa224 */ /* 0x000fe200078e0a9a */
[C---:B------:R-:W-:Y:S01]  /*8840*/  ISETP.GT.U32.AND P2, PT, R2.reuse, R159, PT ;  /* 0x0000009f0200720c */ /* 0x040fe20003f44070 */
[----:B------:R-:W-:Y:S02]  /*8850*/  IMAD.MOV.U32 R153, RZ, RZ, R155 ;  /* 0x000000ffff997224 */ /* 0x000fe400078e009b */
[----:B------:R-:W-:Y:S02]  /*8860*/  IMAD.MOV R155, RZ, RZ, -R160 ;  /* 0x000000ffff9b7224 */ /* 0x000fe400078e0aa0 */
[----:B------:R-:W-:Y:S01]  /*8870*/  @!P5 IMAD.IADD R157, R157, 0x1, -R2 ;  /* 0x000000019d9dd824 */ /* 0x000fe200078e0a02 */
[C---:B------:R-:W-:Y:S01]  /*8880*/  ISETP.GT.U32.AND P5, PT, R2.reuse, R158, PT ;  /* 0x0000009e0200720c */ /* 0x040fe20003fa4070 */
[C---:B------:R-:W-:Y:S01]  /*8890*/  IMAD R161, R2.reuse, R155, R162 ;  /* 0x0000009b02a17224 */ /* 0x040fe200078e02a2 */
[----:B------:R-:W-:Y:S01]  /*88a0*/  IABS R162, R168 ;  /* 0x000000a800a27213 */ /* 0x000fe20000000000 */
[----:B------:R-:W-:Y:S01]  /*88b0*/  @!P1 IMAD.MOV R153, RZ, RZ, -R153 ;  /* 0x000000ffff999224 */ /* 0x000fe200078e0a99 */
[----:B------:R-:W-:Y:S01]  /*88c0*/  ISETP.GT.U32.AND P1, PT, R2, R156, PT ;  /* 0x0000009c0200720c */ /* 0x000fe20003f24070 */
[----:B------:R-:W-:-:S04]  /*88d0*/  IMAD.HI.U32 R160, R3, R164, RZ ;  /* 0x000000a403a07227 */ /* 0x000fc800078e00ff */
[----:B------:R-:W-:-:S04]  /*88e0*/  IMAD.HI.U32 R155, R3, R162, RZ ;  /* 0x000000a2039b7227 */ /* 0x000fc800078e00ff */
[--C-:B------:R-:W-:Y:S01]  /*88f0*/  @!P2 IMAD.IADD R159, R159, 0x1, -R2.reuse ;  /* 0x000000019f9fa824 */ /* 0x100fe200078e0a02 */
[----:B------:R-:W-:Y:S01]  /*8900*/  ISETP.GE.AND P2, PT, R167, RZ, PT ;  /* 0x000000ffa700720c */ /* 0x000fe20003f46270 */
[----:B------:R-:W-:Y:S02]  /*8910*/  IMAD.MOV R163, RZ, RZ, -R155 ;  /* 0x000000ffffa37224 */ /* 0x000fe400078e0a9b */
[--C-:B------:R-:W-:Y:S01]  /*8920*/  @!P5 IMAD.IADD R158, R158, 0x1, -R2.reuse ;  /* 0x000000019e9ed824 */ /* 0x100fe200078e0a02 */
[----:B------:R-:W-:Y:S01]  /*8930*/  ISETP.GT.U32.AND P5, PT, R2, R159, PT ;  /* 0x0000009f0200720c */ /* 0x000fe20003fa4070 */
[----:B------:R-:W-:Y:S02]  /*8940*/  IMAD.MOV.U32 R155, RZ, RZ, R157 ;  /* 0x000000ffff9b7224 */ /* 0x000fe400078e009d */
[----:B------:R-:W-:Y:S01]  /*8950*/  @!P1 IMAD.IADD R156, R156, 0x1, -R2 ;  /* 0x000000019c9c9824 */ /* 0x000fe200078e0a02 */
[C---:B------:R-:W-:Y:S01]  /*8960*/  ISETP.GT.U32.AND P1, PT, R2.reuse, R161, PT ;  /* 0x000000a10200720c */ /* 0x040fe20003f24070 */
[----:B------:R-:W-:Y:S01]  /*8970*/  @!P3 IMAD.MOV R155, RZ, RZ, -R155 ;  /* 0x000000ffff9bb224 */ /* 0x000fe200078e0a9b */
[----:B------:R-:W-:Y:S01]  /*8980*/  ISETP.GT.U32.AND P3, PT, R2, R158, PT ;  /* 0x0000009e0200720c */ /* 0x000fe20003f64070 */
[----:B------:R-:W-:-:S02]  /*8990*/  IMAD.MOV R157, RZ, RZ, -R160 ;  /* 0x000000ffff9d7224 */ /* 0x000fc400078e0aa0 */
[C---:B------:R-:W-:Y:S02]  /*89a0*/  IMAD R160, R2.reuse, R163, R162 ;  /* 0x000000a302a07224 */ /* 0x040fe400078e02a2 */
[C---:B------:R-:W-:Y:S02]  /*89b0*/  IMAD R163, R2.reuse, R157, R164 ;  /* 0x0000009d02a37224 */ /* 0x040fe400078e02a4 */
[----:B------:R-:W-:Y:S01]  /*89c0*/  @!P5 IMAD.IADD R159, R159, 0x1, -R2 ;  /* 0x000000019f9fd824 */ /* 0x000fe200078e0a02 */
[----:B------:R-:W-:Y:S01]  /*89d0*/  ISETP.GT.U32.AND P5, PT, R2, R160, PT ;  /* 0x000000a00200720c */ /* 0x000fe20003fa4070 */
[----:B------:R-:W-:-:S04]  /*89e0*/  IMAD.HI.U32 R157, R3, R165, RZ ;  /* 0x000000a5039d7227 */ /* 0x000fc800078e00ff */
[----:B------:R-:W-:Y:S01]  /*89f0*/  @!P3 IMAD.IADD R158, R158, 0x1, -R2 ;  /* 0x000000019e9eb824 */ /* 0x000fe200078e0a02 */
[----:B------:R-:W-:Y:S01]  /*8a00*/  ISETP.GT.U32.AND P3, PT, R2, R163, PT ;  /* 0x000000a30200720c */ /* 0x000fe20003f64070 */
[----:B------:R-:W-:-:S04]  /*8a10*/  IMAD.HI.U32 R162, R3, R166, RZ ;  /* 0x000000a603a27227 */ /* 0x000fc800078e00ff */
[----:B------:R-:W-:Y:S02]  /*8a20*/  @!P1 IMAD.IADD R161, R161, 0x1, -R2 ;  /* 0x00000001a1a19824 */ /* 0x000fe400078e0a02 */
[----:B------:R-:W-:Y:S02]  /*8a30*/  IMAD.MOV R157, RZ, RZ, -R157 ;  /* 0x000000ffff9d7224 */ /* 0x000fe400078e0a9d */
[----:B------:R-:W-:Y:S01]  /*8a40*/  IMAD.MOV R167, RZ, RZ, -R162 ;  /* 0x000000ffffa77224 */ /* 0x000fe200078e0aa2 */
[C---:B------:R-:W-:Y:S01]  /*8a50*/  ISETP.GT.U32.AND P1, PT, R2.reuse, R161, PT ;  /* 0x000000a10200720c */ /* 0x040fe20003f24070 */
[----:B------:R-:W-:Y:S02]  /*8a60*/  IMAD R162, R2, R157, R165 ;  /* 0x0000009d02a27224 */ /* 0x000fe400078e02a5 */
[----:B------:R-:W-:Y:S01]  /*8a70*/  @!P6 IMAD.MOV R156, RZ, RZ, -R156 ;  /* 0x000000ffff9ce224 */ /* 0x000fe200078e0a9c */
[----:B------:R-:W-:Y:S01]  /*8a80*/  ISETP.GE.AND P6, PT, R168, RZ, PT ;  /* 0x000000ffa800720c */ /* 0x000fe20003fc6270 */
[----:B------:R-:W-:Y:S01]  /*8a90*/  IMAD R165, R2, R167, R166 ;  /* 0x000000a702a57224 */ /* 0x000fe200078e02a6 */
[----:B------:R-:W-:Y:S01]  /*8aa0*/  LOP3.LUT R168, R242, 0x158, RZ, 0xfc, !PT ;  /* 0x00000158f2a87812 */ /* 0x000fe200078efcff */
[--C-:B------:R-:W-:Y:S01]  /*8ab0*/  @!P5 IMAD.IADD R160, R160, 0x1, -R2.reuse ;  /* 0x00000001a0a0d824 */ /* 0x100fe200078e0a02 */
[C---:B------:R-:W-:Y:S01]  /*8ac0*/  ISETP.GT.U32.AND P5, PT, R2.reuse, R162, PT ;  /* 0x000000a20200720c */ /* 0x040fe20003fa4070 */
[----:B------:R-:W-:Y:S01]  /*8ad0*/  @!P3 IMAD.IADD R163, R163, 0x1, -R2 ;  /* 0x00000001a3a3b824 */ /* 0x000fe200078e0a02 */
[----:B------:R-:W-:Y:S01]  /*8ae0*/  IABS R164, R168 ;  /* 0x000000a800a47213 */ /* 0x000fe20000000000 */
[----:B------:R-:W-:Y:S01]  /*8af0*/  @!P0 IMAD.MOV R158, RZ, RZ, -R158 ;  /* 0x000000ffff9e8224 */ /* 0x000fe200078e0a9e */
[C---:B------:R-:W-:Y:S01]  /*8b00*/  ISETP.GT.U32.AND P3, PT, R2.reuse, R160, PT ;  /* 0x000000a00200720c */ /* 0x040fe20003f64070 */
[----:B------:R-:W-:Y:S01]  /*8b10*/  IMAD.MOV.U32 R157, RZ, RZ, R159 ;  /* 0x000000ffff9d7224 */ /* 0x000fe200078e009f */
[----:B------:R-:W-:Y:S01]  /*8b20*/  ISETP.GT.U32.AND P0, PT, R2, R165, PT ;  /* 0x000000a50200720c */ /* 0x000fe20003f04070 */
[----:B------:R-:W-:-:S04]  /*8b30*/  IMAD.HI.U32 R159, R3, R164, RZ ;  /* 0x000000a4039f7227 */ /* 0x000fc800078e00ff */
[----:B------:R-:W-:Y:S01]  /*8b40*/  @!P4 IMAD.MOV R157, RZ, RZ, -R157 ;  /* 0x000000ffff9dc224 */ /* 0x000fe200078e0a9d */
[----:B------:R-:W-:Y:S01]  /*8b50*/  ISETP.GT.U32.AND P4, PT, R2, R163, PT ;  /* 0x000000a30200720c */ /* 0x000fe20003f84070 */
[--C-:B------:R-:W-:Y:S01]  /*8b60*/  @!P1 IMAD.IADD R161, R161, 0x1, -R2.reuse ;  /* 0x00000001a1a19824 */ /* 0x100fe200078e0a02 */
[----:B------:R-:W-:Y:S01]  /*8b70*/  ISETP.GE.AND P1, PT, R169, RZ, PT ;  /* 0x000000ffa900720c */ /* 0x000fe20003f26270 */
[----:B------:R-:W-:Y:S01]  /*8b80*/  IMAD.MOV R167, RZ, RZ, -R159 ;  /* 0x000000ffffa77224 */ /* 0x000fe200078e0a9f */
[----:B------:R-:W-:Y:S01]  /*8b90*/  LOP3.LUT R169, R242, 0x15a, RZ, 0xfc, !PT ;  /* 0x0000015af2a97812 */ /* 0x000fe200078efcff */
[--C-:B------:R-:W-:Y:S01]  /*8ba0*/  @!P3 IMAD.IADD R160, R160, 0x1, -R2.reuse ;  /* 0x00000001a0a0b824 */ /* 0x100fe200078e0a02 */
[----:B------:R-:W-:Y:S01]  /*8bb0*/  ISETP.GE.AND P3, PT, R171, RZ, PT ;  /* 0x000000ffab00720c */ /* 0x000fe20003f66270 */
[----:B------:R-:W-:Y:S01]  /*8bc0*/  @!P0 IMAD.IADD R165, R165, 0x1, -R2 ;  /* 0x00000001a5a58824 */ /* 0x000fe200078e0a02 */
[----:B------:R-:W-:Y:S01]  /*8bd0*/  IABS R166, R169 ;  /* 0x000000a900a67213 */ /* 0x000fe20000000000 */
[----:B------:R-:W-:Y:S01]  /*8be0*/  IMAD R164, R2, R167, R164 ;  /* 0x000000a702a47224 */ /* 0x000fe200078e02a4 */
[----:B------:R-:W-:Y:S01]  /*8bf0*/  ISETP.GE.AND P0, PT, R168, RZ, PT ;  /* 0x000000ffa800720c */ /* 0x000fe20003f06270 */
[----:B------:R-:W-:Y:S01]  /*8c00*/  @!P6 IMAD.MOV R160, RZ, RZ, -R160 ;  /* 0x000000ffffa0e224 */ /* 0x000fe200078e0aa0 */
[----:B------:R-:W-:Y:S01]  /*8c10*/  ISETP.GT.U32.AND P6, PT, R2, R165, PT ;  /* 0x000000a50200720c */ /* 0x000fe20003fc4070 */
[----:B------:R-:W-:Y:S01]  /*8c20*/  IMAD.MOV.U32 R159, RZ, RZ, R161 ;  /* 0x000000ffff9f7224 */ /* 0x000fe200078e00a1 */
[----:B------:R-:W-:Y:S01]  /*8c30*/  LOP3.LUT R171, R242, 0x162, RZ, 0xfc, !PT ;  /* 0x00000162f2ab7812 */ /* 0x000fe200078efcff */
[----:B------:R-:W-:Y:S01]  /*8c40*/  @!P4 IMAD.IADD R163, R163, 0x1, -R2 ;  /* 0x00000001a3a3c824 */ /* 0x000fe200078e0a02 */
[----:B------:R-:W-:Y:S01]  /*8c50*/  ISETP.GT.U32.AND P4, PT, R2, R164, PT ;  /* 0x000000a40200720c */ /* 0x000fe20003f84070 */
[----:B------:R-:W-:Y:S01]  /*8c60*/  IMAD.HI.U32 R161, R3, R166, RZ ;  /* 0x000000a603a17227 */ /* 0x000fe200078e00ff */
[----:B------:R-:W-:-:S02]  /*8c70*/  LOP3.LUT R168, R242, 0x15e, RZ, 0xfc, !PT ;  /* 0x0000015ef2a87812 */ /* 0x000fc400078efcff */
[----:B------:R-:W-:Y:S01]  /*8c80*/  IABS R172, R171 ;  /* 0x000000ab00ac7213 */ /* 0x000fe20000000000 */
[----:B------:R-:W-:Y:S01]  /*8c90*/  @!P5 IMAD.IADD R162, R162, 0x1, -R2 ;  /* 0x00000001a2a2d824 */ /* 0x000fe200078e0a02 */
[----:B------:R-:W-:Y:S01]  /*8ca0*/  ISETP.GE.AND P5, PT, R170, RZ, PT ;  /* 0x000000ffaa00720c */ /* 0x000fe20003fa6270 */
[----:B------:R-:W-:Y:S01]  /*8cb0*/  IMAD.MOV R161, RZ, RZ, -R161 ;  /* 0x000000ffffa17224 */ /* 0x000fe200078e0aa1 */
[----:B------:R-:W-:Y:S01]  /*8cc0*/  IABS R170, R168 ;  /* 0x000000a800aa7213 */ /* 0x000fe20000000000 */
[----:B------:R-:W-:Y:S01]  /*8cd0*/  @!P2 IMAD.MOV R159, RZ, RZ, -R159 ;  /* 0x000000ffff9fa224 */ /* 0x000fe200078e0a9f */
[C---:B------:R-:W-:Y:S01]  /*8ce0*/  ISETP.GT.U32.AND P2, PT, R2.reuse, R162, PT ;  /* 0x000000a20200720c */ /* 0x040fe20003f44070 */
[----:B------:R-:W-:Y:S01]  /*8cf0*/  IMAD R167, R2, R161, R166 ;  /* 0x000000a102a77224 */ /* 0x000fe200078e02a6 */
[----:B------:R-:W-:Y:S01]  /*8d00*/  LOP3.LUT R166, R242, 0x15c, RZ, 0xfc, !PT ;  /* 0x0000015cf2a67812 */ /* 0x000fe200078efcff */
[--C-:B------:R-:W-:Y:S02]  /*8d10*/  @!P6 IMAD.IADD R165, R165, 0x1, -R2.reuse ;  /* 0x00000001a5a5e824 */ /* 0x100fe400078e0a02 */
[----:B------:R-:W-:Y:S01]  /*8d20*/  IMAD.MOV.U32 R161, RZ, RZ, R163 ;  /* 0x000000ffffa17224 */ /* 0x000fe200078e00a3 */
[----:B------:R-:W-:Y:S01]  /*8d30*/  ISETP.GT.U32.AND P6, PT, R2, R167, PT ;  /* 0x000000a70200720c */ /* 0x000fe20003fc4070 */
[--C-:B------:R-:W-:Y:S01]  /*8d40*/  @!P4 IMAD.IADD R164, R164, 0x1, -R2.reuse ;  /* 0x00000001a4a4c824 */ /* 0x100fe200078e0a02 */
[----:B------:R-:W-:Y:S01]  /*8d50*/  ISETP.GE.AND P4, PT, R166, RZ, PT ;  /* 0x000000ffa600720c */ /* 0x000fe20003f86270 */
[----:B------:R-:W-:Y:S01]  /*8d60*/  @!P1 IMAD.MOV R161, RZ, RZ, -R161 ;  /* 0x000000ffffa19224 */ /* 0x000fe200078e0aa1 */
[----:B------:R-:W-:Y:S01]  /*8d70*/  IABS R166, R166 ;  /* 0x000000a600a67213 */ /* 0x000fe20000000000 */
[----:B------:R-:W-:Y:S01]  /*8d80*/  IMAD.MOV.U32 R163, RZ, RZ, R165 ;  /* 0x000000ffffa37224 */ /* 0x000fe200078e00a5 */
[----:B------:R-:W-:Y:S01]  /*8d90*/  ISETP.GT.U32.AND P1, PT, R2, R164, PT ;  /* 0x000000a40200720c */ /* 0x000fe20003f24070 */
[----:B------:R-:W-:Y:S01]  /*8da0*/  @!P2 IMAD.IADD R162, R162, 0x1, -R2 ;  /* 0x00000001a2a2a824 */ /* 0x000fe200078e0a02 */
[----:B------:R-:W-:Y:S01]  /*8db0*/  ISETP.GE.AND P2, PT, R169, RZ, PT ;  /* 0x000000ffa900720c */ /* 0x000fe20003f46270 */
[----:B------:R-:W-:Y:S01]  /*8dc0*/  @!P3 IMAD.MOV R163, RZ, RZ, -R163 ;  /* 0x000000ffffa3b224 */ /* 0x000fe200078e0aa3 */
[----:B------:R-:W-:Y:S01]  /*8dd0*/  LOP3.LUT R169, R242, 0x160, RZ, 0xfc, !PT ;  /* 0x00000160f2a97812 */ /* 0x000fe200078efcff */
[----:B------:R-:W-:-:S03]  /*8de0*/  IMAD.HI.U32 R165, R3, R166, RZ ;  /* 0x000000a603a57227 */ /* 0x000fc600078e00ff */
[----:B------:R-:W-:Y:S01]  /*8df0*/  ISETP.GE.AND P3, PT, R169, RZ, PT ;  /* 0x000000ffa900720c */ /* 0x000fe20003f66270 */
[----:B------:R-:W-:Y:S01]  /*8e00*/  @!P6 IMAD.IADD R167, R167, 0x1, -R2 ;  /* 0x00000001a7a7e824 */ /* 0x000fe200078e0a02 */
[----:B------:R-:W-:Y:S01]  /*8e10*/  IABS R169, R169 ;  /* 0x000000a900a97213 */ /* 0x000fe20000000000 */
[----:B------:R-:W-:Y:S01]  /*8e20*/  @!P5 IMAD.MOV R162, RZ, RZ, -R162 ;  /* 0x000000ffffa2d224 */ /* 0x000fe200078e0aa2 */
[----:B------:R-:W-:Y:S01]  /*8e30*/  ISETP.GE.AND P5, PT, R168, RZ, PT ;  /* 0x000000ffa800720c */ /* 0x000fe20003fa6270 */
[----:B------:R-:W-:Y:S01]  /*8e40*/  @!P1 IMAD.IADD R164, R164, 0x1, -R2 ;  /* 0x00000001a4a49824 */ /* 0x000fe200078e0a02 */
[----:B------:R-:W-:Y:S02]  /*8e50*/  ISETP.GT.U32.AND P6, PT, R2, R167, PT ;  /* 0x000000a70200720c */ /* 0x000fe40003fc4070 */
[----:B------:R-:W-:Y:S01]  /*8e60*/  ISETP.GE.AND P1, PT, R171, RZ, PT ;  /* 0x000000ffab00720c */ /* 0x000fe20003f26270 */
[----:B------:R-:W-:Y:S02]  /*8e70*/  IMAD.MOV.U32 R171, RZ, RZ, R169 ;  /* 0x000000ffffab7224 */ /* 0x000fe400078e00a9 */
[----:B------:R-:W-:-:S02]  /*8e80*/  IMAD.MOV R169, RZ, RZ, -R165 ;  /* 0x000000ffffa97224 */ /* 0x000fc400078e0aa5 */
[----:B------:R-:W-:-:S04]  /*8e90*/  IMAD.HI.U32 R165, R3, R170, RZ ;  /* 0x000000aa03a57227 */ /* 0x000fc800078e00ff */
[----:B------:R-:W-:Y:S02]  /*8ea0*/  IMAD R166, R2, R169, R166 ;  /* 0x000000a902a67224 */ /* 0x000fe400078e02a6 */
[----:B------:R-:W-:-:S04]  /*8eb0*/  IMAD.HI.U32 R168, R3, R171, RZ ;  /* 0x000000ab03a87227 */ /* 0x000fc800078e00ff */
[----:B------:R-:W-:Y:S02]  /*8ec0*/  IMAD.MOV R169, RZ, RZ, -R165 ;  /* 0x000000ffffa97224 */ /* 0x000fe400078e0aa5 */
[----:B------:R-:W-:Y:S01]  /*8ed0*/  @!P0 IMAD.MOV R164, RZ, RZ, -R164 ;  /* 0x000000ffffa48224 */ /* 0x000fe200078e0aa4 */
[----:B------:R-:W-:Y:S01]  /*8ee0*/  ISETP.GT.U32.AND P0, PT, R2, R166, PT ;  /* 0x000000a60200720c */ /* 0x000fe20003f04070 */
[----:B------:R-:W-:-:S04]  /*8ef0*/  IMAD.HI.U32 R165, R3, R172, RZ ;  /* 0x000000ac03a57227 */ /* 0x000fc800078e00ff */
[----:B------:R-:W-:Y:S02]  /*8f00*/  IMAD.MOV R168, RZ, RZ, -R168 ;  /* 0x000000ffffa87224 */ /* 0x000fe400078e0aa8 */
[--C-:B------:R-:W-:Y:S02]  /*8f10*/  @!P6 IMAD.IADD R167, R167, 0x1, -R2.reuse ;  /* 0x00000001a7a7e824 */ /* 0x100fe400078e0a02 */
[----:B------:R-:W-:Y:S02]  /*8f20*/  IMAD.MOV R173, RZ, RZ, -R165 ;  /* 0x000000ffffad7224 */ /* 0x000fe400078e0aa5 */
[----:B------:R-:W-:Y:S02]  /*8f30*/  IMAD R168, R2, R168, R171 ;  /* 0x000000a802a87224 */ /* 0x000fe400078e02ab */
[----:B------:R-:W-:Y:S02]  /*8f40*/  IMAD.MOV.U32 R165, RZ, RZ, R167 ;  /* 0x000000ffffa57224 */ /* 0x000fe400078e00a7 */
[----:B------:R-:W-:-:S02]  /*8f50*/  @!P0 IMAD.IADD R166, R166, 0x1, -R2 ;  /* 0x00000001a6a68824 */ /* 0x000fc400078e0a02 */
[----:B------:R-:W-:Y:S01]  /*8f60*/  @!P2 IMAD.MOV R165, RZ, RZ, -R165 ;  /* 0x000000ffffa5a224 */ /* 0x000fe200078e0aa5 */
[C---:B------:R-:W-:Y:S01]  /*8f70*/  ISETP.GT.U32.AND P2, PT, R2.reuse, R168, PT ;  /* 0x000000a80200720c */ /* 0x040fe20003f44070 */
[C---:B------:R-:W-:Y:S01]  /*8f80*/  IMAD R169, R2.reuse, R169, R170 ;  /* 0x000000a902a97224 */ /* 0x040fe200078e02aa */
[C---:B------:R-:W-:Y:S01]  /*8f90*/  ISETP.GT.U32.AND P0, PT, R2.reuse, R166, PT ;  /* 0x000000a60200720c */ /* 0x040fe20003f04070 */
[C---:B------:R-:W-:Y:S01]  /*8fa0*/  IMAD R171, R2.reuse, R173, R172 ;  /* 0x000000ad02ab7224 */ /* 0x040fe200078e02ac */
[----:B------:R-:W-:Y:S02]  /*8fb0*/  IABS R173, R178 ;  /* 0x000000b200ad7213 */ /* 0x000fe40000000000 */
[----:B------:R-:W-:Y:S02]  /*8fc0*/  ISETP.GT.U32.AND P6, PT, R2, R169, PT ;  /* 0x000000a90200720c */ /* 0x000fe40003fc4070 */
[----:B------:R-:W-:Y:S01]  /*8fd0*/  IABS R172, R177 ;  /* 0x000000b100ac7213 */ /* 0x000fe20000000000 */
[----:B------:R-:W-:-:S04]  /*8fe0*/  IMAD.HI.U32 R170, R3, R173, RZ ;  /* 0x000000ad03aa7227 */ /* 0x000fc800078e00ff */
[--C-:B------:R-:W-:Y:S02]  /*8ff0*/  @!P2 IMAD.IADD R168, R168, 0x1, -R2.reuse ;  /* 0x00000001a8a8a824 */ /* 0x100fe400078e0a02 */
[----:B------:R-:W-:Y:S01]  /*9000*/  @!P0 IMAD.IADD R166, R166, 0x1, -R2 ;  /* 0x00000001a6a68824 */ /* 0x000fe200078e0a02 */
[C---:B------:R-:W-:Y:S01]  /*9010*/  ISETP.GT.U32.AND P0, PT, R2.reuse, R171, PT ;  /* 0x000000ab0200720c */ /* 0x040fe20003f04070 */
[----:B------:R-:W-:Y:S01]  /*9020*/  IMAD.MOV R174, RZ, RZ, -R170 ;  /* 0x000000ffffae7224 */ /* 0x000fe200078e0aaa */
[C---:B------:R-:W-:Y:S01]  /*9030*/  ISETP.GT.U32.AND P2, PT, R2.reuse, R168, PT ;  /* 0x000000a80200720c */ /* 0x040fe20003f44070 */
[----:B------:R-:W-:Y:S02]  /*9040*/  @!P6 IMAD.IADD R169, R169, 0x1, -R2 ;  /* 0x00000001a9a9e824 */ /* 0x000fe400078e0a02 */
[C---:B------:R-:W-:Y:S02]  /*9050*/  IMAD R173, R2.reuse, R174, R173 ;  /* 0x000000ae02ad7224 */ /* 0x040fe400078e02ad */
[----:B------:R-:W-:Y:S01]  /*9060*/  IMAD.HI.U32 R167, R3, R172, RZ ;  /* 0x000000ac03a77227 */ /* 0x000fe200078e00ff */
[----:B------:R-:W-:-:S03]  /*9070*/  ISETP.GT.U32.AND P6, PT, R2, R169, PT ;  /* 0x000000a90200720c */ /* 0x000fc60003fc4070 */
[----:B------:R-:W-:Y:S02]  /*9080*/  IMAD.MOV R167, RZ, RZ, -R167 ;  /* 0x000000ffffa77224 */ /* 0x000fe400078e0aa7 */
[--C-:B------:R-:W-:Y:S02]  /*9090*/  @!P0 IMAD.IADD R171, R171, 0x1, -R2.reuse ;  /* 0x00000001abab8824 */ /* 0x100fe400078e0a02 */
[----:B------:R-:W-:Y:S01]  /*90a0*/  @!P2 IMAD.IADD R168, R168, 0x1, -R2 ;  /* 0x00000001a8a8a824 */ /* 0x000fe200078e0a02 */
[C---:B------:R-:W-:Y:S01]  /*90b0*/  ISETP.GT.U32.AND P2, PT, R2.reuse, R173, PT ;  /* 0x000000ad0200720c */ /* 0x040fe20003f44070 */
[----:B------:R-:W-:Y:S01]  /*90c0*/  IMAD.MOV.U32 R174, RZ, RZ, R175 ;  /* 0x000000ffffae7224 */ /* 0x000fe200078e00af */
[C---:B------:R-:W-:Y:S01]  /*90d0*/  ISETP.GT.U32.AND P0, PT, R2.reuse, R171, PT ;  /* 0x000000ab0200720c */ /* 0x040fe20003f04070 */
[----:B------:R-:W-:Y:S02]  /*90e0*/  IMAD R170, R2, R167, R172 ;  /* 0x000000a702aa7224 */ /* 0x000fe400078e02ac */
[----:B------:R-:W-:-:S02]  /*90f0*/  IMAD.MOV.U32 R175, RZ, RZ, R176 ;  /* 0x000000ffffaf7224 */ /* 0x000fc400078e00b0 */
[----:B------:R-:W-:-:S04]  /*9100*/  IMAD.HI.U32 R167, R3, R174, RZ ;  /* 0x000000ae03a77227 */ /* 0x000fc800078e00ff */
[----:B------:R-:W-:-:S04]  /*9110*/  IMAD.HI.U32 R172, R3, R175, RZ ;  /* 0x000000af03ac7227 */ /* 0x000fc800078e00ff */
[----:B------:R-:W-:Y:S01]  /*9120*/  @!P4 IMAD.MOV R166, RZ, RZ, -R166 ;  /* 0x000000ffffa6c224 */ /* 0x000fe200078e0aa6 */
[----:B------:R-:W-:Y:S01]  /*9130*/  ISETP.GE.AND P4, PT, R177, RZ, PT ;  /* 0x000000ffb100720c */ /* 0x000fe20003f86270 */
[----:B------:R-:W-:Y:S01]  /*9140*/  IMAD.MOV R167, RZ, RZ, -R167 ;  /* 0x000000ffffa77224 */ /* 0x000fe200078e0aa7 */
[----:B------:R-:W-:Y:S01]  /*9150*/  IABS R177, R181 ;  /* 0x000000b500b17213 */ /* 0x000fe20000000000 */
[--C-:B------:R-:W-:Y:S02]  /*9160*/  @!P2 IMAD.IADD R173, R173, 0x1, -R2.reuse ;  /* 0x00000001adada824 */ /* 0x100fe400078e0a02 */
[----:B------:R-:W-:Y:S01]  /*9170*/  @!P6 IMAD.IADD R169, R169, 0x1, -R2 ;  /* 0x00000001a9a9e824 */ /* 0x000fe200078e0a02 */
[C---:B------:R-:W-:Y:S01]  /*9180*/  ISETP.GT.U32.AND P6, PT, R2.reuse, R170, PT ;  /* 0x000000aa0200720c */ /* 0x040fe20003fc4070 */
[----:B------:R-:W-:Y:S01]  /*9190*/  IMAD.MOV R176, RZ, RZ, -R172 ;  /* 0x000000ffffb07224 */ /* 0x000fe200078e0aac */
[C---:B------:R-:W-:Y:S01]  /*91a0*/  ISETP.GT.U32.AND P2, PT, R2.reuse, R173, PT ;  /* 0x000000ad0200720c */ /* 0x040fe20003f44070 */
[----:B------:R-:W-:-:S02]  /*91b0*/  IMAD R172, R2, R167, R174 ;  /* 0x000000a702ac7224 */ /* 0x000fc400078e02ae */
[----:B------:R-:W-:Y:S02]  /*91c0*/  IMAD.MOV.U32 R167, RZ, RZ, R169 ;  /* 0x000000ffffa77224 */ /* 0x000fe400078e00a9 */
[----:B------:R-:W-:-:S04]  /*91d0*/  IMAD.HI.U32 R169, R3, R177, RZ ;  /* 0x000000b103a97227 */ /* 0x000fc800078e00ff */
[--C-:B------:R-:W-:Y:S01]  /*91e0*/  @!P0 IMAD.IADD R171, R171, 0x1, -R2.reuse ;  /* 0x00000001abab8824 */ /* 0x100fe200078e0a02 */
[C---:B------:R-:W-:Y:S01]  /*91f0*/  ISETP.GT.U32.AND P0, PT, R2.reuse, R172, PT ;  /* 0x000000ac0200720c */ /* 0x040fe20003f04070 */
[----:B------:R-:W-:Y:S02]  /*9200*/  IMAD.MOV R174, RZ, RZ, -R169 ;  /* 0x000000ffffae7224 */ /* 0x000fe400078e0aa9 */
[C---:B------:R-:W-:Y:S02]  /*9210*/  IMAD R175, R2.reuse, R176, R175 ;  /* 0x000000b002af7224 */ /* 0x040fe400078e02af */
[----:B------:R-:W-:Y:S02]  /*9220*/  IMAD.MOV.U32 R169, RZ, RZ, R171 ;  /* 0x000000ffffa97224 */ /* 0x000fe400078e00ab */
[C---:B------:R-:W-:Y:S01]  /*9230*/  IMAD R174, R2.reuse, R174, R177 ;  /* 0x000000ae02ae7224 */ /* 0x040fe200078e02b1 */
[----:B------:R-:W-:Y:S01]  /*9240*/  IABS R177, R182 ;  /* 0x000000b600b17213 */ /* 0x000fe20000000000 */
[----:B------:R-:W-:Y:S01]  /*9250*/  @!P1 IMAD.MOV R169, RZ, RZ, -R169 ;  /* 0x000000ffffa99224 */ /* 0x000fe200078e0aa9 */
[C---:B------:R-:W-:Y:S01]  /*9260*/  ISETP.GT.U32.AND P1, PT, R2.reuse, R175, PT ;  /* 0x000000af0200720c */ /* 0x040fe20003f24070 */
[--C-:B------:R-:W-:Y:S01]  /*9270*/  @!P2 IMAD.IADD R173, R173, 0x1, -R2.reuse ;  /* 0x00000001adada824 */ /* 0x100fe200078e0a02 */
[----:B------:R-:W-:Y:S01]  /*9280*/  ISETP.GT.U32.AND P2, PT, R2, R174, PT ;  /* 0x000000ae0200720c */ /* 0x000fe20003f44070 */
[--C-:B------:R-:W-:Y:S01]  /*9290*/  @!P6 IMAD.IADD R170, R170, 0x1, -R2.reuse ;  /* 0x00000001aaaae824 */ /* 0x100fe200078e0a02 */
[----:B------:R-:W-:Y:S01]  /*92a0*/  ISETP.GE.AND P6, PT, R178, RZ, PT ;  /* 0x000000ffb200720c */ /* 0x000fe20003fc6270 */
[----:B------:R-:W-:Y:S01]  /*92b0*/  @!P0 IMAD.IADD R172, R172, 0x1, -R2 ;  /* 0x00000001acac8824 */ /* 0x000fe200078e0a02 */
[----:B------:R-:W-:Y:S01]  /*92c0*/  IABS R178, R183 ;  /* 0x000000b700b27213 */ /* 0x000fe20000000000 */
[----:B------:R-:W-:Y:S01]  /*92d0*/  @!P5 IMAD.MOV R167, RZ, RZ, -R167 ;  /* 0x000000ffffa7d224 */ /* 0x000fe200078e0aa7 */
[----:B------:R-:W-:Y:S01]  /*92e0*/  ISETP.GT.U32.AND P5, PT, R2, R170, PT ;  /* 0x000000aa0200720c */ /* 0x000fe20003fa4070 */
[----:B------:R-:W-:Y:S01]  /*92f0*/  IMAD.HI.U32 R171, R3, R177, RZ ;  /* 0x000000b103ab7227 */ /* 0x000fe200078e00ff */
[----:B------:R-:W-:-:S03]  /*9300*/  ISETP.GE.AND P0, PT, R181, RZ, PT ;  /* 0x000000ffb500720c */ /* 0x000fc60003f06270 */
[--C-:B------:R-:W-:Y:S01]  /*9310*/  @!P1 IMAD.IADD R175, R175, 0x1, -R2.reuse ;  /* 0x00000001afaf9824 */ /* 0x100fe200078e0a02 */
[----:B------:R-:W-:Y:S01]  /*9320*/  ISETP.GT.U32.AND P1, PT, R2, R172, PT ;  /* 0x000000ac0200720c */ /* 0x000fe20003f24070 */
[----:B------:R-:W-:Y:S02]  /*9330*/  @!P2 IMAD.IADD R174, R174, 0x1, -R2 ;  /* 0x00000001aeaea824 */ /* 0x000fe400078e0a02 */
[----:B------:R-:W-:Y:S02]  /*9340*/  IMAD.MOV R176, RZ, RZ, -R171 ;  /* 0x000000ffffb07224 */ /* 0x000fe400078e0aab */
[----:B------:R-:W-:Y:S01]  /*9350*/  IMAD.HI.U32 R171, R3, R178, RZ ;  /* 0x000000b203ab7227 */ /* 0x000fe200078e00ff */
[----:B------:R-:W-:-:S03]  /*9360*/  ISETP.GT.U32.AND P2, PT, R2, R174, PT ;  /* 0x000000ae0200720c */ /* 0x000fc60003f44070 */
[----:B------:R-:W-:Y:S02]  /*9370*/  IMAD R177, R2, R176, R177 ;  /* 0x000000b002b17224 */ /* 0x000fe400078e02b1 */
[----:B------:R-:W-:Y:S02]  /*9380*/  IMAD.MOV R171, RZ, RZ, -R171 ;  /* 0x000000ffffab7224 */ /* 0x000fe400078e0aab */
[--C-:B------:R-:W-:Y:S01]  /*9390*/  @!P5 IMAD.IADD R170, R170, 0x1, -R2.reuse ;  /* 0x00000001aaaad824 */ /* 0x100fe200078e0a02 */
[----:B------:R-:W-:Y:S01]  /*93a0*/  ISETP.GE.AND P5, PT, R180, RZ, PT ;  /* 0x000000ffb400720c */ /* 0x000fe20003fa6270 */
[----:B------:R-:W-:Y:S01]  /*93b0*/  @!P1 IMAD.IADD R172, R172, 0x1, -R2 ;  /* 0x00000001acac9824 */ /* 0x000fe200078e0a02 */
[C---:B------:R-:W-:Y:S01]  /*93c0*/  ISETP.GT.U32.AND P1, PT, R2.reuse, R177, PT ;  /* 0x000000b10200720c */ /* 0x040fe20003f24070 */
[C---:B------:R-:W-:Y:S01]  /*93d0*/  IMAD R176, R2.reuse, R171, R178 ;  /* 0x000000ab02b07224 */ /* 0x040fe200078e02b2 */
[----:B------:R-:W-:Y:S01]  /*93e0*/  IABS R180, R185 ;  /* 0x000000b900b47213 */ /* 0x000fe20000000000 */
[----:B------:R-:W-:Y:S01]  /*93f0*/  @!P4 IMAD.MOV R170, RZ, RZ, -R170 ;  /* 0x000000ffffaac224 */ /* 0x000fe200078e0aaa */
[----:B------:R-:W-:Y:S01]  /*9400*/  ISETP.GT.U32.AND P4, PT, R2, R175, PT ;  /* 0x000000af0200720c */ /* 0x000fe20003f84070 */
[----:B------:R-:W-:Y:S01]  /*9410*/  @!P2 IMAD.IADD R174, R174, 0x1, -R2 ;  /* 0x00000001aeaea824 */ /* 0x000fe200078e0a02 */
[----:B------:R-:W-:Y:S01]  /*9420*/  ISETP.GT.U32.AND P2, PT, R2, R176, PT ;  /* 0x000000b00200720c */ /* 0x000fe20003f44070 */
[----:B------:R-:W-:Y:S01]  /*9430*/  @!P3 IMAD.MOV R168, RZ, RZ, -R168 ;  /* 0x000000ffffa8b224 */ /* 0x000fe200078e0aa8 */
[----:B------:R-:W-:Y:S01]  /*9440*/  ISETP.GE.AND P3, PT, R179, RZ, PT ;  /* 0x000000ffb300720c */ /* 0x000fe20003f66270 */
[----:B------:R-:W-:Y:S01]  /*9450*/  IMAD.HI.U32 R178, R3, R180, RZ ;  /* 0x000000b403b27227 */ /* 0x000fe200078e00ff */
[----:B------:R-:W-:-:S03]  /*9460*/  IABS R179, R184 ;  /* 0x000000b800b37213 */ /* 0x000fc60000000000 */
[----:B------:R-:W-:Y:S01]  /*9470*/  @!P1 IMAD.IADD R177, R177, 0x1, -R2 ;  /* 0x00000001b1b19824 */ /* 0x000fe200078e0a02 */
[----:B------:R-:W-:Y:S01]  /*9480*/  ISETP.GE.AND P1, PT, R183, RZ, PT ;  /* 0x000000ffb700720c */ /* 0x000fe20003f26270 */
[----:B------:R-:W-:Y:S01]  /*9490*/  IMAD.MOV R181, RZ, RZ, -R178 ;  /* 0x000000ffffb57224 */ /* 0x000fe200078e0ab2 */
[----:B------:R-:W-:Y:S01]  /*94a0*/  LOP3.LUT R183, R242, 0x178, RZ, 0xfc, !PT ;  /* 0x00000178f2b77812 */ /* 0x000fe200078efcff */
[----:B------:R-:W-:Y:S01]  /*94b0*/  @!P4 IMAD.IADD R175, R175, 0x1, -R2 ;  /* 0x00000001afafc824 */ /* 0x000fe200078e0a02 */
[----:B------:R-:W-:Y:S01]  /*94c0*/  ISETP.GE.AND P4, PT, R182, RZ, PT ;  /* 0x000000ffb600720c */ /* 0x000fe20003f86270 */
[----:B------:R-:W-:Y:S01]  /*94d0*/  IMAD.HI.U32 R171, R3, R179, RZ ;  /* 0x000000b303ab7227 */ /* 0x000fe200078e00ff */
[----:B------:R-:W-:-:S03]  /*94e0*/  IABS R182, R186 ;  /* 0x000000ba00b67213 */ /* 0x000fc60000000000 */
[----:B------:R-:W-:Y:S01]  /*94f0*/  IMAD R178, R2, R181, R180 ;  /* 0x000000b502b27224 */ /* 0x000fe200078e02b4 */
[----:B------:R-:W-:Y:S01]  /*9500*/  IABS R180, R183 ;  /* 0x000000b700b47213 */ /* 0x000fe20000000000 */
[----:B------:R-:W-:Y:S01]  /*9510*/  @!P2 IMAD.IADD R176, R176, 0x1, -R2 ;  /* 0x00000001b0b0a824 */ /* 0x000fe200078e0a02 */
[C---:B------:R-:W-:Y:S01]  /*9520*/  ISETP.GT.U32.AND P2, PT, R2.reuse, R177, PT ;  /* 0x000000b10200720c */ /* 0x040fe20003f44070 */
[----:B------:R-:W-:Y:S02]  /*9530*/  IMAD.MOV R171, RZ, RZ, -R171 ;  /* 0x000000ffffab7224 */ /* 0x000fe400078e0aab */
[----:B------:R-:W-:Y:S02]  /*9540*/  IMAD.MOV.U32 R181, RZ, RZ, R182 ;  /* 0x000000ffffb57224 */ /* 0x000fe400078e00b6 */
[----:B------:R-:W-:Y:S02]  /*9550*/  IMAD.MOV.U32 R182, RZ, RZ, R180 ;  /* 0x000000ffffb67224 */ /* 0x000fe400078e00b4 */
[----:B------:R-:W-:-:S02]  /*9560*/  IMAD R179, R2, R171, R179 ;  /* 0x000000ab02b37224 */ /* 0x000fc400078e02b3 */
[----:B------:R-:W-:Y:S02]  /*9570*/  IMAD.MOV.U32 R171, RZ, RZ, R173 ;  /* 0x000000ffffab7224 */ /* 0x000fe400078e00ad */
[----:B------:R-:W-:-:S04]  /*9580*/  IMAD.HI.U32 R180, R3, R181, RZ ;  /* 0x000000b503b47227 */ /* 0x000fc800078e00ff */
[----:B------:R-:W-:Y:S02]  /*9590*/  IMAD.MOV.U32 R173, RZ, RZ, R175 ;  /* 0x000000ffffad7224 */ /* 0x000fe400078e00af */
[----:B------:R-:W-:-:S04]  /*95a0*/  IMAD.HI.U32 R175, R3, R182, RZ ;  /* 0x000000b603af7227 */ /* 0x000fc800078e00ff */
[----:B------:R-:W-:Y:S01]  /*95b0*/  @!P3 IMAD.MOV R172, RZ, RZ, -R172 ;  /* 0x000000ffffacb224 */ /* 0x000fe200078e0aac */
[C---:B------:R-:W-:Y:S01]  /*95c0*/  ISETP.GT.U32.AND P3, PT, R2.reuse, R179, PT ;  /* 0x000000b30200720c */ /* 0x040fe20003f64070 */
[----:B------:R-:W-:Y:S02]  /*95d0*/  IMAD.MOV R180, RZ, RZ, -R180 ;  /* 0x000000ffffb47224 */ /* 0x000fe400078e0ab4 */
[----:B------:R-:W-:Y:S02]  /*95e0*/  IMAD.MOV R175, RZ, RZ, -R175 ;  /* 0x000000ffffaf7224 */ /* 0x000fe400078e0aaf */
[----:B------:R-:W-:Y:S01]  /*95f0*/  @!P2 IMAD.IADD R177, R177, 0x1, -R2 ;  /* 0x00000001b1b1a824 */ /* 0x000fe200078e0a02 */
[----:B------:R-:W-:Y:S01]  /*9600*/  ISETP.GE.AND P2, PT, R185, RZ, PT ;  /* 0x000000ffb900720c */ /* 0x000fe20003f46270 */
[C---:B------:R-:W-:Y:S01]  /*9610*/  IMAD R181, R2.reuse, R180, R181 ;  /* 0x000000b402b57224 */ /* 0x040fe200078e02b5 */
[----:B------:R-:W-:Y:S01]  /*9620*/  IABS R185, R188 ;  /* 0x000000bc00b97213 */ /* 0x000fe20000000000 */
[----:B------:R-:W-:Y:S01]  /*9630*/  IMAD R180, R2, R175, R182 ;  /* 0x000000af02b47224 */ /* 0x000fe200078e02b6 */
[----:B------:R-:W-:Y:S01]  /*9640*/  LOP3.LUT R182, R242, 0x17a, RZ, 0xfc, !PT ;  /* 0x0000017af2b67812 */ /* 0x000fe200078efcff */
[----:B------:R-:W-:-:S02]  /*9650*/  IMAD.MOV.U32 R175, RZ, RZ, R177 ;  /* 0x000000ffffaf7224 */ /* 0x000fc400078e00b1 */
[----:B------:R-:W-:Y:S01]  /*9660*/  @!P5 IMAD.MOV R173, RZ, RZ, -R173 ;  /* 0x000000ffffadd224 */ /* 0x000fe200078e0aad */
[C---:B------:R-:W-:Y:S01]  /*9670*/  ISETP.GT.U32.AND P5, PT, R2.reuse, R178, PT ;  /* 0x000000b20200720c */ /* 0x040fe20003fa4070 */
[----:B------:R-:W-:Y:S01]  /*9680*/  @!P4 IMAD.MOV R175, RZ, RZ, -R175 ;  /* 0x000000ffffafc224 */ /* 0x000fe200078e0aaf */
[C---:B------:R-:W-:Y:S01]  /*9690*/  ISETP.GT.U32.AND P4, PT, R2.reuse, R181, PT ;  /* 0x000000b50200720c */ /* 0x040fe20003f84070 */
[----:B------:R-:W-:Y:S01]  /*96a0*/  @!P3 IMAD.IADD R179, R179, 0x1, -R2 ;  /* 0x00000001b3b3b824 */ /* 0x000fe200078e0a02 */
[----:B------:R-:W-:Y:S01]  /*96b0*/  IABS R187, R182 ;  /* 0x000000b600bb7213 */ /* 0x000fe20000000000 */
[----:B------:R-:W-:Y:S01]  /*96c0*/  @!P6 IMAD.MOV R171, RZ, RZ, -R171 ;  /* 0x000000ffffabe224 */ /* 0x000fe200078e0aab */
[C---:B------:R-:W-:Y:S01]  /*96d0*/  ISETP.GT.U32.AND P6, PT, R2.reuse, R176, PT ;  /* 0x000000b00200720c */ /* 0x040fe20003fc4070 */
[----:B------:R-:W-:Y:S01]  /*96e0*/  @!P0 IMAD.MOV R174, RZ, RZ, -R174 ;  /* 0x000000ffffae8224 */ /* 0x000fe200078e0aae */
[----:B------:R-:W-:Y:S01]  /*96f0*/  ISETP.GT.U32.AND P3, PT, R2, R179, PT ;  /* 0x000000b30200720c */ /* 0x000fe20003f64070 */
[----:B------:R-:W-:Y:S01]  /*9700*/  IMAD.HI.U32 R177, R3, R187, RZ ;  /* 0x000000bb03b17227 */ /* 0x000fe200078e00ff */
[----:B------:R-:W-:-:S03]  /*9710*/  ISETP.GE.AND P0, PT, R184, RZ, PT ;  /* 0x000000ffb800720c */ /* 0x000fc60003f06270 */
[--C-:B------:R-:W-:Y:S02]  /*9720*/  @!P5 IMAD.IADD R178, R178, 0x1, -R2.reuse ;  /* 0x00000001b2b2d824 */ /* 0x100fe400078e0a02 */
[----:B------:R-:W-:-:S03]  /*9730*/  @!P4 IMAD.IADD R181, R181, 0x1, -R2 ;  /* 0x00000001b5b5c824 */ /* 0x000fc600078e0a02 */
[----:B------:R-:W-:Y:S01]  /*9740*/  ISETP.GT.U32.AND P5, PT, R2, R178, PT ;  /* 0x000000b20200720c */ /* 0x000fe20003fa4070 */
[--C-:B------:R-:W-:Y:S01]  /*9750*/  @!P6 IMAD.IADD R176, R176, 0x1, -R2.reuse ;  /* 0x00000001b0b0e824 */ /* 0x100fe200078e0a02 */
[----:B------:R-:W-:Y:S01]  /*9760*/  ISETP.GT.U32.AND P4, PT, R2, R181, PT ;  /* 0x000000b50200720c */ /* 0x000fe20003f84070 */
[----:B------:R-:W-:Y:S01]  /*9770*/  @!P3 IMAD.IADD R179, R179, 0x1, -R2 ;  /* 0x00000001b3b3b824 */ /* 0x000fe200078e0a02 */
[----:B------:R-:W-:Y:S01]  /*9780*/  ISETP.GE.AND P3, PT, R183, RZ, PT ;  /* 0x000000ffb700720c */ /* 0x000fe20003f66270 */
[----:B------:R-:W-:Y:S01]  /*9790*/  IMAD.MOV R183, RZ, RZ, -R177 ;  /* 0x000000ffffb77224 */ /* 0x000fe200078e0ab1 */
[----:B------:R-:W-:Y:S01]  /*97a0*/  ISETP.GE.AND P6, PT, R186, RZ, PT ;  /* 0x000000ffba00720c */ /* 0x000fe20003fc6270 */
[----:B------:R-:W-:Y:S01]  /*97b0*/  @!P1 IMAD.MOV R176, RZ, RZ, -R176 ;  /* 0x000000ffffb09224 */ /* 0x000fe200078e0ab0 */
[----:B------:R-:W-:Y:S01]  /*97c0*/  LOP3.LUT R186, R242, 0x17c, RZ, 0xfc, !PT ;  /* 0x0000017cf2ba7812 */ /* 0x000fe200078efcff */
[C---:B------:R-:W-:Y:S01]  /*97d0*/  IMAD R187, R2.reuse, R183, R187 ;  /* 0x000000b702bb7224 */ /* 0x040fe200078e02bb */
[----:B------:R-:W-:Y:S01]  /*97e0*/  ISETP.GT.U32.AND P1, PT, R2, R180, PT ;  /* 0x000000b40200720c */ /* 0x000fe20003f24070 */
[----:B------:R-:W-:Y:S01]  /*97f0*/  IMAD.MOV.U32 R177, RZ, RZ, R179 ;  /* 0x000000ffffb17224 */ /* 0x000fe200078e00b3 */
[----:B------:R-:W-:Y:S01]  /*9800*/  IABS R184, R186 ;  /* 0x000000ba00b87213 */ /* 0x000fe20000000000 */
[--C-:B------:R-:W-:Y:S01]  /*9810*/  @!P5 IMAD.IADD R178, R178, 0x1, -R2.reuse ;  /* 0x00000001b2b2d824 */ /* 0x100fe200078e0a02 */
[----:B------:R-:W-:Y:S01]  /*9820*/  ISETP.GE.AND P5, PT, R182, RZ, PT ;  /* 0x000000ffb600720c */ /* 0x000fe20003fa6270 */
[----:B------:R-:W-:Y:S01]  /*9830*/  @!P4 IMAD.IADD R181, R181, 0x1, -R2 ;  /* 0x00000001b5b5c824 */ /* 0x000fe200078e0a02 */
[----:B------:R-:W-:Y:S01]  /*9840*/  ISETP.GT.U32.AND P4, PT, R2, R187, PT ;  /* 0x000000bb0200720c */ /* 0x000fe20003f84070 */
[----:B------:R-:W-:-:S04]  /*9850*/  IMAD.HI.U32 R182, R3, R184, RZ ;  /* 0x000000b803b67227 */ /* 0x000fc800078e00ff */
[----:B------:R-:W-:Y:S02]  /*9860*/  IMAD.MOV R179, RZ, RZ, -R182 ;  /* 0x000000ffffb37224 */ /* 0x000fe400078e0ab6 */
[----:B------:R-:W-:Y:S01]  /*9870*/  IMAD.MOV.U32 R183, RZ, RZ, R185 ;  /* 0x000000ffffb77224 */ /* 0x000fe200078e00b9 */
[----:B------:R-:W-:Y:S01]  /*9880*/  IABS R185, R191 ;  /* 0x000000bf00b97213 */ /* 0x000fe20000000000 */
[----:B------:R-:W-:Y:S02]  /*9890*/  @!P1 IMAD.IADD R180, R180, 0x1, -R2 ;  /* 0x00000001b4b49824 */ /* 0x000fe400078e0a02 */
[C---:B------:R-:W-:Y:S02]  /*98a0*/  IMAD R182, R2.reuse, R179, R184 ;  /* 0x000000b302b67224 */ /* 0x040fe400078e02b8 */
[----:B------:R-:W-:Y:S01]  /*98b0*/  IMAD.HI.U32 R179, R3, R183, RZ ;  /* 0x000000b703b37227 */ /* 0x000fe200078e00ff */
[----:B------:R-:W-:-:S03]  /*98c0*/  ISETP.GT.U32.AND P1, PT, R2, R180, PT ;  /* 0x000000b40200720c */ /* 0x000fc60003f24070 */
[----:B------:R-:W-:Y:S02]  /*98d0*/  @!P4 IMAD.IADD R187, R187, 0x1, -R2 ;  /* 0x00000001bbbbc824 */ /* 0x000fe400078e0a02 */
[----:B------:R-:W-:Y:S02]  /*98e0*/  IMAD.MOV R179, RZ, RZ, -R179 ;  /* 0x000000ffffb37224 */ /* 0x000fe400078e0ab3 */
[----:B------:R-:W-:Y:S01]  /*98f0*/  @!P0 IMAD.MOV R177, RZ, RZ, -R177 ;  /* 0x000000ffffb18224 */ /* 0x000fe200078e0ab1 */
[----:B------:R-:W-:Y:S01]  /*9900*/  ISETP.GE.AND P0, PT, R186, RZ, PT ;  /* 0x000000ffba00720c */ /* 0x000fe20003f06270 */
[----:B------:R-:W-:Y:S01]  /*9910*/  @!P2 IMAD.MOV R178, RZ, RZ, -R178 ;  /* 0x000000ffffb2a224 */ /* 0x000fe200078e0ab2 */
[----:B------:R-:W-:Y:S01]  /*9920*/  IABS R186, R192 ;  /* 0x000000c000ba7213 */ /* 0x000fe20000000000 */
[C---:B------:R-:W-:Y:S01]  /*9930*/  IMAD R183, R2.reuse, R179, R183 ;  /* 0x000000b302b77224 */ /* 0x040fe200078e02b7 */
[----:B------:R-:W-:Y:S01]  /*9940*/  ISETP.GT.U32.AND P2, PT, R2, R187, PT ;  /* 0x000000bb0200720c */ /* 0x000fe20003f44070 */
[----:B------:R-:W-:-:S03]  /*9950*/  IMAD.HI.U32 R179, R3, R185, RZ ;  /* 0x000000b903b37227 */ /* 0x000fc600078e00ff */
[----:B------:R-:W-:Y:S01]  /*9960*/  ISETP.GT.U32.AND P4, PT, R2, R183, PT ;  /* 0x000000b70200720c */ /* 0x000fe20003f84070 */
[----:B------:R-:W-:-:S04]  /*9970*/  IMAD.HI.U32 R184, R3, R186, RZ ;  /* 0x000000ba03b87227 */ /* 0x000fc800078e00ff */
[----:B------:R-:W-:Y:S02]  /*9980*/  IMAD.MOV R179, RZ, RZ, -R179 ;  /* 0x000000ffffb37224 */ /* 0x000fe400078e0ab3 */
[----:B------:R-:W-:Y:S01]  /*9990*/  @!P1 IMAD.IADD R180, R180, 0x1, -R2 ;  /* 0x00000001b4b49824 */ /* 0x000fe200078e0a02 */
[C---:B------:R-:W-:Y:S01]  /*99a0*/  ISETP.GT.U32.AND P1, PT, R2.reuse, R182, PT ;  /* 0x000000b60200720c */ /* 0x040fe20003f24070 */
[----:B------:R-:W-:Y:S02]  /*99b0*/  IMAD.MOV R189, RZ, RZ, -R184 ;  /* 0x000000ffffbd7224 */ /* 0x000fe400078e0ab8 */
[C---:B------:R-:W-:Y:S02]  /*99c0*/  IMAD R184, R2.reuse, R179, R185 ;  /* 0x000000b302b87224 */ /* 0x040fe400078e02b9 */
[----:B------:R-:W-:Y:S02]  /*99d0*/  @!P2 IMAD.IADD R187, R187, 0x1, -R2 ;  /* 0x00000001bbbba824 */ /* 0x000fe400078e0a02 */
[C---:B------:R-:W-:Y:S01]  /*99e0*/  IMAD R185, R2.reuse, R189, R186 ;  /* 0x000000bd02b97224 */ /* 0x040fe200078e02ba */
[----:B------:R-:W-:Y:S01]  /*99f0*/  ISETP.GT.U32.AND P2, PT, R2, R184, PT ;  /* 0x000000b80200720c */ /* 0x000fe20003f44070 */
[----:B------:R-:W-:-:S04]  /*9a00*/  IMAD.HI.U32 R186, R3, R190, RZ ;  /* 0x000000be03ba7227 */ /* 0x000fc800078e00ff */
[----:B------:R-:W-:Y:S02]  /*9a10*/  IMAD.MOV.U32 R179, RZ, RZ, R181 ;  /* 0x000000ffffb37224 */ /* 0x000fe400078e00b5 */
[----:B------:R-:W-:Y:S02]  /*9a20*/  IMAD.MOV.U32 R181, RZ, RZ, R187 ;  /* 0x000000ffffb57224 */ /* 0x000fe400078e00bb */
[----:B------:R-:W-:Y:S02]  /*9a30*/  IMAD.MOV R187, RZ, RZ, -R186 ;  /* 0x000000ffffbb7224 */ /* 0x000fe400078e0aba */
[----:B------:R-:W-:Y:S01]  /*9a40*/  @!P1 IMAD.IADD R182, R182, 0x1, -R2 ;  /* 0x00000001b6b69824 */ /* 0x000fe200078e0a02 */
[----:B------:R-:W-:Y:S01]  /*9a50*/  ISETP.GE.AND P1, PT, R188, RZ, PT ;  /* 0x000000ffbc00720c */ /* 0x000fe20003f26270 */
[----:B------:R-:W-:Y:S01]  /*9a60*/  IMAD R186, R2, R187, R190 ;  /* 0x000000bb02ba7224 */ /* 0x000fe200078e02be */
[----:B------:R-:W-:Y:S01]  /*9a70*/  IABS R188, R195 ;  /* 0x000000c300bc7213 */ /* 0x000fe20000000000 */
[----:B------:R-:W-:-:S02]  /*9a80*/  @!P2 IMAD.IADD R184, R184, 0x1, -R2 ;  /* 0x00000001b8b8a824 */ /* 0x000fc400078e0a02 */
[----:B------:R-:W-:Y:S01]  /*9a90*/  @!P5 IMAD.MOV R181, RZ, RZ, -R181 ;  /* 0x000000ffffb5d224 */ /* 0x000fe200078e0ab5 */
[C---:B------:R-:W-:Y:S01]  /*9aa0*/  ISETP.GT.U32.AND P2, PT, R2.reuse, R186, PT ;  /* 0x000000ba0200720c */ /* 0x040fe20003f44070 */
[----:B------:R-:W-:Y:S01]  /*9ab0*/  IMAD.MOV.U32 R189, RZ, RZ, R188 ;  /* 0x000000ffffbd7224 */ /* 0x000fe200078e00bc */
[----:B------:R-:W-:Y:S01]  /*9ac0*/  ISETP.GT.U32.AND P5, PT, R2, R185, PT ;  /* 0x000000b90200720c */ /* 0x000fe20003fa4070 */
[----:B------:R-:W-:Y:S02]  /*9ad0*/  @!P4 IMAD.IADD R183, R183, 0x1, -R2 ;  /* 0x00000001b7b7c824 */ /* 0x000fe400078e0a02 */
[----:B------:R-:W-:-:S03]  /*9ae0*/  IMAD.HI.U32 R188, R3, R189, RZ ;  /* 0x000000bd03bc7227 */ /* 0x000fc600078e00ff */
[C---:B------:R-:W-:Y:S01]  /*9af0*/  ISETP.GT.U32.AND P4, PT, R2.reuse, R183, PT ;  /* 0x000000b70200720c */ /* 0x040fe20003f84070 */
[----:B------:R-:W-:Y:S02]  /*9b00*/  IMAD.MOV R188, RZ, RZ, -R188 ;  /* 0x000000ffffbc7224 */ /* 0x000fe400078e0abc */
[----:B------:R-:W-:Y:S01]  /*9b10*/  @!P6 IMAD.MOV R179, RZ, RZ, -R179 ;  /* 0x000000ffffb3e224 */ /* 0x000fe200078e0ab3 */
[C---:B------:R-:W-:Y:S01]  /*9b20*/  ISETP.GT.U32.AND P6, PT, R2.reuse, R182, PT ;  /* 0x000000b60200720c */ /* 0x040fe20003fc4070 */
[----:B------:R-:W-:Y:S01]  /*9b30*/  IMAD R187, R2, R188, R189 ;  /* 0x000000bc02bb7224 */ /* 0x000fe200078e02bd */
[----:B------:R-:W-:Y:S01]  /*9b40*/  IABS R189, R196 ;  /* 0x000000c400bd7213 */ /* 0x000fe20000000000 */
[--C-:B------:R-:W-:Y:S02]  /*9b50*/  @!P2 IMAD.IADD R186, R186, 0x1, -R2.reuse ;  /* 0x00000001babaa824 */ /* 0x100fe400078e0a02 */
[----:B------:R-:W-:Y:S01]  /*9b60*/  @!P5 IMAD.IADD R185, R185, 0x1, -R2 ;  /* 0x00000001b9b9d824 */ /* 0x000fe200078e0a02 */
[C---:B------:R-:W-:Y:S01]  /*9b70*/  ISETP.GT.U32.AND P5, PT, R2.reuse, R184, PT ;  /* 0x000000b80200720c */ /* 0x040fe20003fa4070 */
[----:B------:R-:W-:Y:S01]  /*9b80*/  IMAD.HI.U32 R188, R3, R189, RZ ;  /* 0x000000bd03bc7227 */ /* 0x000fe200078e00ff */
[----:B------:R-:W-:-:S03]  /*9b90*/  ISETP.GT.U32.AND P2, PT, R2, R186, PT ;  /* 0x000000ba0200720c */ /* 0x000fc60003f44070 */
[----:B------:R-:W-:Y:S02]  /*9ba0*/  IMAD.MOV R188, RZ, RZ, -R188 ;  /* 0x000000ffffbc7224 */ /* 0x000fe400078e0abc */
[--C-:B------:R-:W-:Y:S01]  /*9bb0*/  @!P6 IMAD.IADD R182, R182, 0x1, -R2.reuse ;  /* 0x00000001b6b6e824 */ /* 0x100fe200078e0a02 */
[----:B------:R-:W-:Y:S01]  /*9bc0*/  ISETP.GE.AND P6, PT, R192, RZ, PT ;  /* 0x000000ffc000720c */ /* 0x000fe20003fc6270 */
[C---:B------:R-:W-:Y:S01]  /*9bd0*/  IMAD R188, R2.reuse, R188, R189 ;  /* 0x000000bc02bc7224 */ /* 0x040fe200078e02bd */
[----:B------:R-:W-:Y:S01]  /*9be0*/  IABS R192, R197 ;  /* 0x000000c500c07213 */ /* 0x000fe20000000000 */
[----:B------:R-:W-:Y:S01]  /*9bf0*/  @!P4 IMAD.IADD R183, R183, 0x1, -R2 ;  /* 0x00000001b7b7c824 */ /* 0x000fe200078e0a02 */
[----:B------:R-:W-:Y:S01]  /*9c00*/  ISETP.GE.AND P4, PT, R193, RZ, PT ;  /* 0x000000ffc100720c */ /* 0x000fe20003f86270 */
[----:B------:R-:W-:Y:S01]  /*9c10*/  @!P0 IMAD.MOV R182, RZ, RZ, -R182 ;  /* 0x000000ffffb68224 */ /* 0x000fe200078e0ab6 */
[----:B------:R-:W-:Y:S01]  /*9c20*/  ISETP.GT.U32.AND P0, PT, R2, R185, PT ;  /* 0x000000b90200720c */ /* 0x000fe20003f04070 */
[--C-:B------:R-:W-:Y:S01]  /*9c30*/  @!P2 IMAD.IADD R186, R186, 0x1, -R2.reuse ;  /* 0x00000001babaa824 */ /* 0x100fe200078e0a02 */
[----:B------:R-:W-:Y:S01]  /*9c40*/  ISETP.GT.U32.AND P2, PT, R2, R188, PT ;  /* 0x000000bc0200720c */ /* 0x000fe20003f44070 */
[----:B------:R-:W-:Y:S01]  /*9c50*/  @!P5 IMAD.IADD R184, R184, 0x1, -R2 ;  /* 0x00000001b8b8d824 */ /* 0x000fe200078e0a02 */
[----:B------:R-:W-:Y:S01]  /*9c60*/  IABS R193, R198 ;  /* 0x000000c600c17213 */ /* 0x000fe20000000000 */
[----:B------:R-:W-:Y:S01]  /*9c70*/  @!P3 IMAD.MOV R180, RZ, RZ, -R180 ;  /* 0x000000ffffb4b224 */ /* 0x000fe200078e0ab4 */
[----:B------:R-:W-:Y:S01]  /*9c80*/  ISETP.GT.U32.AND P5, PT, R2, R187, PT ;  /* 0x000000bb0200720c */ /* 0x000fe20003fa4070 */
[----:B------:R-:W-:Y:S01]  /*9c90*/  IMAD.HI.U32 R189, R3, R192, RZ ;  /* 0x000000c003bd7227 */ /* 0x000fe200078e00ff */
[----:B------:R-:W-:-:S03]  /*9ca0*/  ISETP.GE.AND P3, PT, R191, RZ, PT ;  /* 0x000000ffbf00720c */ /* 0x000fc60003f66270 */
[----:B------:R-:W-:-:S04]  /*9cb0*/  IMAD.HI.U32 R190, R3, R193, RZ ;  /* 0x000000c103be7227 */ /* 0x000fc800078e00ff */
[----:B------:R-:W-:-:S04]  /*9cc0*/  IMAD.HI.U32 R191, R3, R194, RZ ;  /* 0x000000c203bf7227 */ /* 0x000fc800078e00ff */
[----:B------:R-:W-:Y:S02]  /*9cd0*/  IMAD.MOV R189, RZ, RZ, -R189 ;  /* 0x000000ffffbd7224 */ /* 0x000fe400078e0abd */
[----:B------:R-:W-:Y:S02]  /*9ce0*/  IMAD.MOV R190, RZ, RZ, -R190 ;  /* 0x000000ffffbe7224 */ /* 0x000fe400078e0abe */
[----:B------:R-:W-:Y:S02]  /*9cf0*/  IMAD.MOV R191, RZ, RZ, -R191 ;  /* 0x000000ffffbf7224 */ /* 0x000fe400078e0abf */
[----:B------:R-:W-:Y:S02]  /*9d00*/  IMAD R189, R2, R189, R192 ;  /* 0x000000bd02bd7224 */ /* 0x000fe400078e02c0 */
[--C-:B------:R-:W-:Y:S02]  /*9d10*/  @!P2 IMAD.IADD R188, R188, 0x1, -R2.reuse ;  /* 0x00000001bcbca824 */ /* 0x100fe400078e0a02 */
[--C-:B------:R-:W-:Y:S01]  /*9d20*/  @!P0 IMAD.IADD R185, R185, 0x1, -R2.reuse ;  /* 0x00000001b9b98824 */ /* 0x100fe200078e0a02 */
[----:B------:R-:W-:Y:S01]  /*9d30*/  ISETP.GT.U32.AND P2, PT, R2, R189, PT ;  /* 0x000000bd0200720c */ /* 0x000fe20003f44070 */
[----:B------:R-:W-:Y:S01]  /*9d40*/  @!P5 IMAD.IADD R187, R187, 0x1, -R2 ;  /* 0x00000001bbbbd824 */ /* 0x000fe200078e0a02 */
[----:B------:R-:W-:Y:S01]  /*9d50*/  ISETP.GE.AND P5, PT, R196, RZ, PT ;  /* 0x000000ffc400720c */ /* 0x000fe20003fa6270 */
[C---:B------:R-:W-:Y:S01]  /*9d60*/  IMAD R190, R2.reuse, R190, R193 ;  /* 0x000000be02be7224 */ /* 0x040fe200078e02c1 */
[----:B------:R-:W-:Y:S01]  /*9d70*/  ISETP.GE.AND P0, PT, R195, RZ, PT ;  /* 0x000000ffc300720c */ /* 0x000fe20003f06270 */
[C---:B------:R-:W-:Y:S01]  /*9d80*/  IMAD R191, R2.reuse, R191, R194 ;  /* 0x000000bf02bf7224 */ /* 0x040fe200078e02c2 */
[----:B------:R-:W-:Y:S01]  /*9d90*/  IABS R194, R200 ;  /* 0x000000c800c27213 */ /* 0x000fe20000000000 */
[----:B------:R-:W-:Y:S01]  /*9da0*/  @!P3 IMAD.MOV R184, RZ, RZ, -R184 ;  /* 0x000000ffffb8b224 */ /* 0x000fe200078e0ab8 */
[C---:B------:R-:W-:Y:S01]  /*9db0*/  ISETP.GT.U32.AND P3, PT, R2.reuse, R188, PT ;  /* 0x000000bc0200720c */ /* 0x040fe20003f64070 */
[----:B------:R-:W-:Y:S01]  /*9dc0*/  @!P1 IMAD.MOV R183, RZ, RZ, -R183 ;  /* 0x000000ffffb79224 */ /* 0x000fe200078e0ab7 */
[C---:B------:R-:W-:Y:S01]  /*9dd0*/  ISETP.GT.U32.AND P1, PT, R2.reuse, R187, PT ;  /* 0x000000bb0200720c */ /* 0x040fe20003f24070 */
[----:B------:R-:W-:Y:S01]  /*9de0*/  @!P6 IMAD.MOV R185, RZ, RZ, -R185 ;  /* 0x000000ffffb9e224 */ /* 0x000fe200078e0ab9 */
[----:B------:R-:W-:Y:S01]  /*9df0*/  ISETP.GT.U32.AND P6, PT, R2, R190, PT ;  /* 0x000000be0200720c */ /* 0x000fe20003fc4070 */
[----:B------:R-:W-:Y:S01]  /*9e00*/  IMAD.HI.U32 R192, R3, R194, RZ ;  /* 0x000000c203c07227 */ /* 0x000fe200078e00ff */
[----:B------:R-:W-:-:S03]  /*9e10*/  IABS R196, R201 ;  /* 0x000000c900c47213 */ /* 0x000fc60000000000 */
[----:B------:R-:W-:Y:S02]  /*9e20*/  IMAD.MOV R195, RZ, RZ, -R192 ;  /* 0x000000ffffc37224 */ /* 0x000fe400078e0ac0 */
[--C-:B------:R-:W-:Y:S01]  /*9e30*/  @!P2 IMAD.IADD R189, R189, 0x1, -R2.reuse ;  /* 0x00000001bdbda824 */ /* 0x100fe200078e0a02 */
[----:B------:R-:W-:Y:S01]  /*9e40*/  ISETP.GE.AND P2, PT, R199, RZ, PT ;  /* 0x000000ffc700720c */ /* 0x000fe20003f46270 */
[----:B------:R-:W-:Y:S01]  /*9e50*/  @!P3 IMAD.IADD R188, R188, 0x1, -R2 ;  /* 0x00000001bcbcb824 */ /* 0x000fe200078e0a02 */
[----:B------:R-:W-:Y:S01]  /*9e60*/  ISETP.GE.AND P3, PT, R198, RZ, PT ;  /* 0x000000ffc600720c */ /* 0x000fe20003f66270 */
[C---:B------:R-:W-:Y:S01]  /*9e70*/  IMAD R192, R2.reuse, R195, R194 ;  /* 0x000000c302c07224 */ /* 0x040fe200078e02c2 */
[----:B------:R-:W-:Y:S01]  /*9e80*/  IABS R198, R202 ;  /* 0x000000ca00c67213 */ /* 0x000fe20000000000 */
[--C-:B------:R-:W-:Y:S01]  /*9e90*/  @!P1 IMAD.IADD R187, R187, 0x1, -R2.reuse ;  /* 0x00000001bbbb9824 */ /* 0x100fe200078e0a02 */
[----:B------:R-:W-:Y:S01]  /*9ea0*/  ISETP.GT.U32.AND P1, PT, R2, R191, PT ;  /* 0x000000bf0200720c */ /* 0x000fe20003f24070 */
[----:B------:R-:W-:Y:S01]  /*9eb0*/  @!P6 IMAD.IADD R190, R190, 0x1, -R2 ;  /* 0x00000001bebee824 */ /* 0x000fe200078e0a02 */
[C---:B------:R-:W-:Y:S01]  /*9ec0*/  ISETP.GT.U32.AND P6, PT, R2.reuse, R189, PT ;  /* 0x000000bd0200720c */ /* 0x040fe20003fc4070 */
[----:B------:R-:W-:Y:S01]  /*9ed0*/  @!P5 IMAD.MOV R188, RZ, RZ, -R188 ;  /* 0x000000ffffbcd224 */ /* 0x000fe200078e0abc */
[C---:B------:R-:W-:Y:S01]  /*9ee0*/  ISETP.GT.U32.AND P5, PT, R2.reuse, R192, PT ;  /* 0x000000c00200720c */ /* 0x040fe20003fa4070 */
[----:B------:R-:W-:Y:S01]  /*9ef0*/  @!P0 IMAD.MOV R187, RZ, RZ, -R187 ;  /* 0x000000ffffbb8224 */ /* 0x000fe200078e0abb */
[----:B------:R-:W-:Y:S01]  /*9f00*/  ISETP.GT.U32.AND P0, PT, R2, R190, PT ;  /* 0x000000be0200720c */ /* 0x000fe20003f04070 */
[----:B------:R-:W-:Y:S01]  /*9f10*/  @!P4 IMAD.MOV R186, RZ, RZ, -R186 ;  /* 0x000000ffffbac224 */ /* 0x000fe200078e0aba */
[----:B------:R-:W-:Y:S01]  /*9f20*/  ISETP.GE.AND P4, PT, R197, RZ, PT ;  /* 0x000000ffc500720c */ /* 0x000fe20003f86270 */
[----:B------:R-:W-:Y:S01]  /*9f30*/  IMAD.HI.U32 R193, R3, R196, RZ ;  /* 0x000000c403c17227 */ /* 0x000fe200078e00ff */
[----:B------:R-:W-:-:S03]  /*9f40*/  LOP3.LUT R197, R242, 0x194, RZ, 0xfc, !PT ;  /* 0x00000194f2c57812 */ /* 0x000fc600078efcff */
[----:B------:R-:W-:Y:S02]  /*9f50*/  IMAD.MOV R193, RZ, RZ, -R193 ;  /* 0x000000ffffc17224 */ /* 0x000fe400078e0ac1 */
[----:B------:R-:W-:Y:S01]  /*9f60*/  @!P6 IMAD.IADD R189, R189, 0x1, -R2 ;  /* 0x00000001bdbde824 */ /* 0x000fe200078e0a02 */
[----:B------:R-:W-:Y:S01]  /*9f70*/  ISETP.GE.AND P6, PT, R200, RZ, PT ;  /* 0x000000ffc800720c */ /* 0x000fe20003fc6270 */
[----:B------:R-:W-:Y:S01]  /*9f80*/  IMAD R193, R2, R193, R196 ;  /* 0x000000c102c17224 */ /* 0x000fe200078e02c4 */
[----:B------:R-:W-:Y:S01]  /*9f90*/  IABS R196, R197 ;  /* 0x000000c500c47213 */ /* 0x000fe20000000000 */
[--C-:B------:R-:W-:Y:S01]  /*9fa0*/  @!P5 IMAD.IADD R192, R192, 0x1, -R2.reuse ;  /* 0x00000001c0c0d824 */ /* 0x100fe200078e0a02 */
[----:B------:R-:W-:Y:S01]  /*9fb0*/  LOP3.LUT R200, R242, 0x198, RZ, 0xfc, !PT ;  /* 0x00000198f2c87812 */ /* 0x000fe200078efcff */
[----:B------:R-:W-:Y:S01]  /*9fc0*/  @!P0 IMAD.IADD R190, R190, 0x1, -R2 ;  /* 0x00000001bebe8824 */ /* 0x000fe200078e0a02 */
[C---:B------:R-:W-:Y:S01]  /*9fd0*/  ISETP.GT.U32.AND P0, PT, R2.reuse, R193, PT ;  /* 0x000000c10200720c */ /* 0x040fe20003f04070 */
[----:B------:R-:W-:Y:S01]  /*9fe0*/  @!P4 IMAD.MOV R189, RZ, RZ, -R189 ;  /* 0x000000ffffbdc224 */ /* 0x000fe200078e0abd */
[----:B------:R-:W-:Y:S01]  /*9ff0*/  ISETP.GT.U32.AND P4, PT, R2, R192, PT ;  /* 0x000000c00200720c */ /* 0x000fe20003f84070 */
[----:B------:R-:W-:Y:S01]  /*a000*/  IMAD.HI.U32 R195, R3, R198, RZ ;  /* 0x000000c603c37227 */ /* 0x000fe200078e00ff */
[----:B------:R-:W-:-:S02]  /*a010*/  ISETP.GE.AND P5, PT, R197, RZ, PT ;  /* 0x000000ffc500720c */ /* 0x000fc40003fa6270 */
[----:B------:R-:W-:Y:S01]  /*a020*/  IABS R199, R200 ;  /* 0x000000c800c77213 */ /* 0x000fe20000000000 */
[----:B------:R-:W-:Y:S02]  /*a030*/  IMAD.MOV R195, RZ, RZ, -R195 ;  /* 0x000000ffffc37224 */ /* 0x000fe400078e0ac3 */
[----:B------:R-:W-:Y:S02]  /*a040*/  @!P1 IMAD.IADD R191, R191, 0x1, -R2 ;  /* 0x00000001bfbf9824 */ /* 0x000fe400078e0a02 */
[C---:B------:R-:W-:Y:S02]  /*a050*/  IMAD R195, R2.reuse, R195, R198 ;  /* 0x000000c302c37224 */ /* 0x040fe400078e02c6 */
[--C-:B------:R-:W-:Y:S01]  /*a060*/  @!P0 IMAD.IADD R193, R193, 0x1, -R2.reuse ;  /* 0x00000001c1c18824 */ /* 0x100fe200078e0a02 */
[----:B------:R-:W-:Y:S01]  /*a070*/  ISETP.GT.U32.AND P1, PT, R2, R191, PT ;  /* 0x000000bf0200720c */ /* 0x000fe20003f24070 */
[----:B------:R-:W-:Y:S01]  /*a080*/  @!P4 IMAD.IADD R192, R192, 0x1, -R2 ;  /* 0x00000001c0c0c824 */ /* 0x000fe200078e0a02 */
[C---:B------:R-:W-:Y:S01]  /*a090*/  ISETP.GT.U32.AND P4, PT, R2.reuse, R195, PT ;  /* 0x000000c30200720c */ /* 0x040fe20003f84070 */
[----:B------:R-:W-:Y:S01]  /*a0a0*/  IMAD.HI.U32 R194, R3, R196, RZ ;  /* 0x000000c403c27227 */ /* 0x000fe200078e00ff */
[----:B------:R-:W-:-:S03]  /*a0b0*/  ISETP.GT.U32.AND P0, PT, R2, R193, PT ;  /* 0x000000c10200720c */ /* 0x000fc60003f04070 */
[----:B------:R-:W-:Y:S02]  /*a0c0*/  IMAD.MOV R197, RZ, RZ, -R194 ;  /* 0x000000ffffc57224 */ /* 0x000fe400078e0ac2 */
[----:B------:R-:W-:Y:S02]  /*a0d0*/  @!P3 IMAD.MOV R190, RZ, RZ, -R190 ;  /* 0x000000ffffbeb224 */ /* 0x000fe400078e0abe */
[----:B------:R-:W-:Y:S01]  /*a0e0*/  IMAD R194, R2, R197, R196 ;  /* 0x000000c502c27224 */ /* 0x000fe200078e02c4 */
[----:B------:R-:W-:Y:S01]  /*a0f0*/  LOP3.LUT R197, R242, 0x19a, RZ, 0xfc, !PT ;  /* 0x0000019af2c57812 */ /* 0x000fe200078efcff */
[--C-:B------:R-:W-:Y:S01]  /*a100*/  @!P1 IMAD.IADD R191, R191, 0x1, -R2.reuse ;  /* 0x00000001bfbf9824 */ /* 0x100fe200078e0a02 */
[----:B------:R-:W-:Y:S01]  /*a110*/  ISETP.GE.AND P1, PT, R201, RZ, PT ;  /* 0x000000ffc900720c */ /* 0x000fe20003f26270 */
[----:B------:R-:W-:Y:S01]  /*a120*/  @!P4 IMAD.IADD R195, R195, 0x1, -R2 ;  /* 0x00000001c3c3c824 */ /* 0x000fe200078e0a02 */
[----:B------:R-:W-:Y:S01]  /*a130*/  ISETP.GT.U32.AND P3, PT, R2, R194, PT ;  /* 0x000000c20200720c */ /* 0x000fe20003f64070 */
[----:B------:R-:W-:Y:S01]  /*a140*/  IMAD.HI.U32 R196, R3, R199, RZ ;  /* 0x000000c703c47227 */ /* 0x000fe200078e00ff */
[----:B------:R-:W-:-:S02]  /*a150*/  IABS R201, R203 ;  /* 0x000000cb00c97213 */ /* 0x000fc40000000000 */
[----:B------:R-:W-:Y:S01]  /*a160*/  ISETP.GT.U32.AND P4, PT, R2, R195, PT ;  /* 0x000000c30200720c */ /* 0x000fe20003f84070 */
[----:B------:R-:W-:Y:S01]  /*a170*/  @!P0 IMAD.IADD R193, R193, 0x1, -R2 ;  /* 0x00000001c1c18824 */ /* 0x000fe200078e0a02 */
[----:B------:R-:W-:Y:S01]  /*a180*/  ISETP.GE.AND P0, PT, R200, RZ, PT ;  /* 0x000000ffc800720c */ /* 0x000fe20003f06270 */
[----:B------:R-:W-:Y:S01]  /*a190*/  IMAD.MOV R196, RZ, RZ, -R196 ;  /* 0x000000ffffc47224 */ /* 0x000fe200078e0ac4 */
[----:B------:R-:W-:Y:S01]  /*a1a0*/  IABS R200, R197 ;  /* 0x000000c500c87213 */ /* 0x000fe20000000000 */
[----:B------:R-:W-:Y:S01]  /*a1b0*/  @!P2 IMAD.MOV R191, RZ, RZ, -R191 ;  /* 0x000000ffffbfa224 */ /* 0x000fe200078e0abf */
[----:B------:R-:W-:Y:S01]  /*a1c0*/  ISETP.GE.AND P2, PT, R202, RZ, PT ;  /* 0x000000ffca00720c */ /* 0x000fe20003f46270 */
[----:B------:R-:W-:Y:S01]  /*a1d0*/  @!P6 IMAD.MOV R192, RZ, RZ, -R192 ;  /* 0x000000ffffc0e224 */ /* 0x000fe200078e0ac0 */
[----:B------:R-:W-:Y:S01]  /*a1e0*/  ISETP.GE.AND P6, PT, R197, RZ, PT ;  /* 0x000000ffc500720c */ /* 0x000fe20003fc6270 */
[----:B------:R-:W-:Y:S01]  /*a1f0*/  IMAD R196, R2, R196, R199 ;  /* 0x000000c402c47224 */ /* 0x000fe200078e02c7 */
[----:B------:R-:W-:Y:S01]  /*a200*/  IABS R202, R204 ;  /* 0x000000cc00ca7213 */ /* 0x000fe20000000000 */
[----:B------:R-:W-:-:S04]  /*a210*/  IMAD.HI.U32 R197, R3, R200, RZ ;  /* 0x000000c803c57227 */ /* 0x000fc800078e00ff */
[----:B------:R-:W-:Y:S01]  /*a220*/  @!P1 IMAD.MOV R193, RZ, RZ, -R193 ;  /* 0x000000ffffc19224 */ /* 0x000fe200078e0ac1 */
[----:B------:R-:W-:Y:S01]  /*a230*/  ISETP.GT.U32.AND P1, PT, R2, R196, PT ;  /* 0x000000c40200720c */ /* 0x000fe20003f24070 */
[----:B------:R-:W-:Y:S02]  /*a240*/  IMAD.MOV R197, RZ, RZ, -R197 ;  /* 0x000000ffffc57224 */ /* 0x000fe400078e0ac5 */
[--C-:B------:R-:W-:Y:S02]  /*a250*/  @!P3 IMAD.IADD R194, R194, 0x1, -R2.reuse ;  /* 0x00000001c2c2b824 */ /* 0x100fe400078e0a02 */
[----:B------:R-:W-:Y:S01]  /*a260*/  @!P4 IMAD.IADD R195, R195, 0x1, -R2 ;  /* 0x00000001c3c3c824 */ /* 0x000fe200078e0a02 */
[----:B------:R-:W-:Y:S01]  /*a270*/  ISETP.GE.AND P4, PT, R204, RZ, PT ;  /* 0x000000ffcc00720c */ /* 0x000fe20003f86270 */
[C---:B------:R-:W-:Y:S01]  /*a280*/  IMAD R197, R2.reuse, R197, R200 ;  /* 0x000000c502c57224 */ /* 0x040fe200078e02c8 */
[----:B------:R-:W-:Y:S01]  /*a290*/  ISETP.GT.U32.AND P3, PT, R2, R194, PT ;  /* 0x000000c20200720c */ /* 0x000fe20003f64070 */
[----:B------:R-:W-:Y:S01]  /*a2a0*/  @!P2 IMAD.MOV R195, RZ, RZ, -R195 ;  /* 0x000000ffffc3a224 */ /* 0x000fe200078e0ac3 */
[----:B------:R-:W-:Y:S01]  /*a2b0*/  LOP3.LUT R200, R242, 0x1a0, RZ, 0xfc, !PT ;  /* 0x000001a0f2c87812 */ /* 0x000fe200078efcff */
[----:B------:R-:W-:Y:S01]  /*a2c0*/  IMAD.HI.U32 R198, R3, R201, RZ ;  /* 0x000000c903c67227 */ /* 0x000fe200078e00ff */
[----:B------:R-:W-:-:S02]  /*a2d0*/  ISETP.GT.U32.AND P2, PT, R2, R197, PT ;  /* 0x000000c50200720c */ /* 0x000fc40003f44070 */
[----:B------:R-:W-:Y:S01]  /*a2e0*/  IABS R204, R206 ;  /* 0x000000ce00cc7213 */ /* 0x000fe20000000000 */
[----:B------:R-:W-:Y:S02]  /*a2f0*/  @!P1 IMAD.IADD R196, R196, 0x1, -R2 ;  /* 0x00000001c4c49824 */ /* 0x000fe400078e0a02 */
[----:B------:R-:W-:Y:S02]  /*a300*/  IMAD.MOV R198, RZ, RZ, -R198 ;  /* 0x000000ffffc67224 */ /* 0x000fe400078e0ac6 */
[----:B------:R-:W-:Y:S01]  /*a310*/  IMAD.HI.U32 R199, R3, R202, RZ ;  /* 0x000000ca03c77227 */ /* 0x000fe200078e00ff */
[----:B------:R-:W-:-:S03]  /*a320*/  ISETP.GT.U32.AND P1, PT, R2, R196, PT ;  /* 0x000000c40200720c */ /* 0x000fc60003f24070 */
[--C-:B------:R-:W-:Y:S01]  /*a330*/  @!P3 IMAD.IADD R194, R194, 0x1, -R2.reuse ;  /* 0x00000001c2c2b824 */ /* 0x100fe200078e0a02 */
[----:B------:R-:W-:Y:S01]  /*a340*/  ISETP.GE.AND P3, PT, R203, RZ, PT ;  /* 0x000000ffcb00720c */ /* 0x000fe20003f66270 */
[----:B------:R-:W-:Y:S01]  /*a350*/  @!P2 IMAD.IADD R197, R197, 0x1, -R2 ;  /* 0x00000001c5c5a824 */ /* 0x000fe200078e0a02 */
[----:B------:R-:W-:Y:S01]  /*a360*/  IABS R203, R200 ;  /* 0x000000c800cb7213 */ /* 0x000fe20000000000 */
[----:B------:R-:W-:Y:S01]  /*a370*/  @!P5 IMAD.MOV R194, RZ, RZ, -R194 ;  /* 0x000000ffffc2d224 */ /* 0x000fe200078e0ac2 */
[----:B------:R-:W-:Y:S01]  /*a380*/  ISETP.GE.AND P5, PT, R200, RZ, PT ;  /* 0x000000ffc800720c */ /* 0x000fe20003fa6270 */
[C---:B------:R-:W-:Y:S01]  /*a390*/  IMAD R198, R2.reuse, R198, R201 ;  /* 0x000000c602c67224 */ /* 0x040fe200078e02c9 */
[----:B------:R-:W-:Y:S01]  /*a3a0*/  ISETP.GT.U32.AND P2, PT, R2, R197, PT ;  /* 0x000000c50200720c */ /* 0x000fe20003f44070 */
[----:B------:R-:W-:Y:S02]  /*a3b0*/  IMAD.MOV R199, RZ, RZ, -R199 ;  /* 0x000000ffffc77224 */ /* 0x000fe400078e0ac7 */
[----:B------:R-:W-:-:S04]  /*a3c0*/  IMAD.HI.U32 R200, R3, R203, RZ ;  /* 0x000000cb03c87227 */ /* 0x000fc800078e00ff */
[----:B------:R-:W-:Y:S01]  /*a3d0*/  @!P1 IMAD.IADD R196, R196, 0x1, -R2 ;  /* 0x00000001c4c49824 */ /* 0x000fe200078e0a02 */
[C---:B------:R-:W-:Y:S01]  /*a3e0*/  ISETP.GT.U32.AND P1, PT, R2.reuse, R198, PT ;  /* 0x000000c60200720c */ /* 0x040fe20003f24070 */
[C---:B------:R-:W-:Y:S02]  /*a3f0*/  IMAD R199, R2.reuse, R199, R202 ;  /* 0x000000c702c77224 */ /* 0x040fe400078e02ca */
[----:B------:R-:W-:Y:S02]  /*a400*/  IMAD.MOV R200, RZ, RZ, -R200 ;  /* 0x000000ffffc87224 */ /* 0x000fe400078e0ac8 */
[----:B------:R-:W-:Y:S01]  /*a410*/  @!P0 IMAD.MOV R196, RZ, RZ, -R196 ;  /* 0x000000ffffc48224 */ /* 0x000fe200078e0ac4 */
[C---:B------:R-:W-:Y:S01]  /*a420*/  ISETP.GT.U32.AND P0, PT, R2.reuse, R199, PT ;  /* 0x000000c70200720c */ /* 0x040fe20003f04070 */
[----:B------:R-:W-:Y:S02]  /*a430*/  IMAD R200, R2, R200, R203 ;  /* 0x000000c802c87224 */ /* 0x000fe400078e02cb */
[----:B------:R-:W-:-:S02]  /*a440*/  @!P2 IMAD.IADD R197, R197, 0x1, -R2 ;  /* 0x00000001c5c5a824 */ /* 0x000fc400078e0a02 */
[----:B------:R-:W-:Y:S01]  /*a450*/  IMAD.HI.U32 R202, R3, R205, RZ ;  /* 0x000000cd03ca7227 */ /* 0x000fe200078e00ff */
[----:B------:R-:W-:-:S03]  /*a460*/  ISETP.GT.U32.AND P2, PT, R2, R200, PT ;  /* 0x000000c80200720c */ /* 0x000fc60003f44070 */
[----:B------:R-:W-:Y:S02]  /*a470*/  @!P1 IMAD.IADD R198, R198, 0x1, -R2 ;  /* 0x00000001c6c69824 */ /* 0x000fe400078e0a02 */
[----:B------:R-:W-:-:S03]  /*a480*/  IMAD.HI.U32 R201, R3, R204, RZ ;  /* 0x000000cc03c97227 */ /* 0x000fc600078e00ff */
[----:B------:R-:W-:Y:S01]  /*a490*/  ISETP.GT.U32.AND P1, PT, R2, R198, PT ;  /* 0x000000c60200720c */ /* 0x000fe20003f24070 */
[----:B------:R-:W-:Y:S02]  /*a4a0*/  @!P0 IMAD.IADD R199, R199, 0x1, -R2 ;  /* 0x00000001c7c78824 */ /* 0x000fe400078e0a02 */
[----:B------:R-:W-:Y:S02]  /*a4b0*/  IMAD.MOV R202, RZ, RZ, -R202 ;  /* 0x000000ffffca7224 */ /* 0x000fe400078e0aca */
[----:B------:R-:W-:Y:S01]  /*a4c0*/  @!P2 IMAD.IADD R200, R200, 0x1, -R2 ;  /* 0x00000001c8c8a824 */ /* 0x000fe200078e0a02 */
[----:B------:R-:W-:Y:S01]  /*a4d0*/  ISETP.GT.U32.AND P2, PT, R2, R199, PT ;  /* 0x000000c70200720c */ /* 0x000fe20003f44070 */
[----:B------:R-:W-:Y:S02]  /*a4e0*/  IMAD.MOV R201, RZ, RZ, -R201 ;  /* 0x000000ffffc97224 */ /* 0x000fe400078e0ac9 */
[----:B------:R-:W-:-:S04]  /*a4f0*/  IMAD.HI.U32 R203, R3, R207, RZ ;  /* 0x000000cf03cb7227 */ /* 0x000fc800078e00ff */
[C---:B------:R-:W-:Y:S02]  /*a500*/  IMAD R202, R2.reuse, R202, R205 ;  /* 0x000000ca02ca7224 */ /* 0x040fe400078e02cd */
[C---:B------:R-:W-:Y:S02]  /*a510*/  IMAD R201, R2.reuse, R201, R204 ;  /* 0x000000c902c97224 */ /* 0x040fe400078e02cc */
[----:B------:R-:W-:Y:S01]  /*a520*/  IMAD.MOV R203, RZ, RZ, -R203 ;  /* 0x000000ffffcb7224 */ /* 0x000fe200078e0acb */
[----:B------:R-:W-:Y:S01]  /*a530*/  ISETP.GT.U32.AND P0, PT, R2, R202, PT ;  /* 0x000000ca0200720c */ /* 0x000fe20003f04070 */
[----:B------:R-:W-:Y:S01]  /*a540*/  @!P1 IMAD.IADD R198, R198, 0x1, -R2 ;  /* 0x00000001c6c69824 */ /* 0x000fe200078e0a02 */
[C---:B------:R-:W-:Y:S01]  /*a550*/  ISETP.GT.U32.AND P1, PT, R2.reuse, R201, PT ;  /* 0x000000c90200720c */ /* 0x040fe20003f24070 */
[----:B------:R-:W-:Y:S01]  /*a560*/  IMAD R203, R2, R203, R207 ;  /* 0x000000cb02cb7224 */ /* 0x000fe200078e02cf */
[----:B------:R-:W-:Y:S01]  /*a570*/  IABS R207, R212 ;  /* 0x000000d400cf7213 */ /* 0x000fe20000000000 */
[----:B------:R-:W-:-:S04]  /*a580*/  IMAD.HI.U32 R204, R3, R211, RZ ;  /* 0x000000d303cc7227 */ /* 0x000fc800078e00ff */
[----:B------:R-:W-:Y:S01]  /*a590*/  @!P2 IMAD.IADD R199, R199, 0x1, -R2 ;  /* 0x00000001c7c7a824 */ /* 0x000fe200078e0a02 */
[----:B------:R-:W-:Y:S01]  /*a5a0*/  ISETP.GT.U32.AND P2, PT, R2, R203, PT ;  /* 0x000000cb0200720c */ /* 0x000fe20003f44070 */
[----:B------:R-:W-:Y:S02]  /*a5b0*/  IMAD.MOV R204, RZ, RZ, -R204 ;  /* 0x000000ffffcc7224 */ /* 0x000fe400078e0acc */
[----:B------:R-:W-:Y:S02]  /*a5c0*/  @!P0 IMAD.IADD R202, R202, 0x1, -R2 ;  /* 0x00000001caca8824 */ /* 0x000fe400078e0a02 */
[----:B------:R-:W-:Y:S01]  /*a5d0*/  IMAD R204, R2, R204, R211 ;  /* 0x000000cc02cc7224 */ /* 0x000fe200078e02d3 */
[----:B------:R-:W-:Y:S01]  /*a5e0*/  LOP3.LUT R211, R242, 0x1ae, RZ, 0xfc, !PT ;  /* 0x000001aef2d37812 */ /* 0x000fe200078efcff */
[----:B------:R-:W-:-:S03]  /*a5f0*/  IMAD.HI.U32 R205, R3, R207, RZ ;  /* 0x000000cf03cd7227 */ /* 0x000fc600078e00ff */
[----:B------:R-:W-:Y:S01]  /*a600*/  IABS R215, R211 ;  /* 0x000000d300d77213 */ /* 0x000fe20000000000 */
[--C-:B------:R-:W-:Y:S01]  /*a610*/  @!P1 IMAD.IADD R201, R201, 0x1, -R2.reuse ;  /* 0x00000001c9c99824 */ /* 0x100fe200078e0a02 */
[C---:B------:R-:W-:Y:S01]  /*a620*/  ISETP.GT.U32.AND P1, PT, R2.reuse, R200, PT ;  /* 0x000000c80200720c */ /* 0x040fe20003f24070 */
[----:B------:R-:W-:Y:S01]  /*a630*/  @!P6 IMAD.MOV R197, RZ, RZ, -R197 ;  /* 0x000000ffffc5e224 */ /* 0x000fe200078e0ac5 */
[C---:B------:R-:W-:Y:S01]  /*a640*/  ISETP.GT.U32.AND P6, PT, R2.reuse, R202, PT ;  /* 0x000000ca0200720c */ /* 0x040fe20003fc4070 */
[----:B------:R-:W-:Y:S01]  /*a650*/  IMAD.MOV R205, RZ, RZ, -R205 ;  /* 0x000000ffffcd7224 */ /* 0x000fe200078e0acd */
[C---:B------:R-:W-:Y:S01]  /*a660*/  ISETP.GT.U32.AND P0, PT, R2.reuse, R201, PT ;  /* 0x000000c90200720c */ /* 0x040fe20003f04070 */
[----:B------:R-:W-:Y:S01]  /*a670*/  @!P2 IMAD.IADD R203, R203, 0x1, -R2 ;  /* 0x00000001cbcba824 */ /* 0x000fe200078e0a02 */
[----:B------:R-:W-:Y:S01]  /*a680*/  ISETP.GE.AND P2, PT, R209, RZ, PT ;  /* 0x000000ffd100720c */ /* 0x000fe20003f46270 */
[----:B------:R-:W-:Y:S02]  /*a690*/  IMAD R205, R2, R205, R207 ;  /* 0x000000cd02cd7224 */ /* 0x000fe400078e02cf */
[----:B------:R-:W-:-:S04]  /*a6a0*/  IMAD.HI.U32 R207, R3, R215, RZ ;  /* 0x000000d703cf7227 */ /* 0x000fc800078e00ff */
[----:B------:R-:W-:Y:S02]  /*a6b0*/  IMAD.MOV R207, RZ, RZ, -R207 ;  /* 0x000000ffffcf7224 */ /* 0x000fe400078e0acf */
[--C-:B------:R-:W-:Y:S01]  /*a6c0*/  @!P1 IMAD.IADD R200, R200, 0x1, -R2.reuse ;  /* 0x00000001c8c89824 */ /* 0x100fe200078e0a02 */
[----:B------:R-:W-:Y:S01]  /*a6d0*/  ISETP.GT.U32.AND P1, PT, R2, R204, PT ;  /* 0x000000cc0200720c */ /* 0x000fe20003f24070 */
[--C-:B------:R-:W-:Y:S01]  /*a6e0*/  @!P6 IMAD.IADD R202, R202, 0x1, -R2.reuse ;  /* 0x00000001cacae824 */ /* 0x100fe200078e0a02 */
[C---:B------:R-:W-:Y:S01]  /*a6f0*/  ISETP.GT.U32.AND P6, PT, R2.reuse, R205, PT ;  /* 0x000000cd0200720c */ /* 0x040fe20003fc4070 */
[----:B------:R-:W-:Y:S01]  /*a700*/  IMAD R207, R2, R207, R215 ;  /* 0x000000cf02cf7224 */ /* 0x000fe200078e02d7 */
[----:B------:R-:W-:Y:S01]  /*a710*/  LOP3.LUT R215, R242, 0x1b8, RZ, 0xfc, !PT ;  /* 0x000001b8f2d77812 */ /* 0x000fe200078efcff */
[----:B------:R-:W-:Y:S01]  /*a720*/  @!P0 IMAD.IADD R201, R201, 0x1, -R2 ;  /* 0x00000001c9c98824 */ /* 0x000fe200078e0a02 */
[----:B------:R-:W-:Y:S01]  /*a730*/  ISETP.GE.AND P0, PT, R206, RZ, PT ;  /* 0x000000ffce00720c */ /* 0x000fe20003f06270 */
[----:B------:R-:W-:Y:S01]  /*a740*/  @!P2 IMAD.MOV R202, RZ, RZ, -R202 ;  /* 0x000000ffffcaa224 */ /* 0x000fe200078e0aca */
[----:B------:R-:W-:Y:S01]  /*a750*/  ISETP.GT.U32.AND P2, PT, R2, R207, PT ;  /* 0x000000cf0200720c */ /* 0x000fe20003f44070 */
[----:B------:R-:W-:-:S04]  /*a760*/  IMAD.HI.U32 R206, R3, R214, RZ ;  /* 0x000000d603ce7227 */ /* 0x000fc800078e00ff */
[----:B------:R-:W-:Y:S02]  /*a770*/  IMAD.MOV R209, RZ, RZ, -R206 ;  /* 0x000000ffffd17224 */ /* 0x000fe400078e0ace */
[----:B------:R-:W-:Y:S01]  /*a780*/  @!P1 IMAD.IADD R204, R204, 0x1, -R2 ;  /* 0x00000001cccc9824 */ /* 0x000fe200078e0a02 */
[----:B------:R-:W-:Y:S01]  /*a790*/  ISETP.GE.AND P1, PT, R210, RZ, PT ;  /* 0x000000ffd200720c */ /* 0x000fe20003f26270 */
[C---:B------:R-:W-:Y:S01]  /*a7a0*/  IMAD R206, R2.reuse, R209, R214 ;  /* 0x000000d102ce7224 */ /* 0x040fe200078e02d6 */
[----:B------:R-:W-:Y:S01]  /*a7b0*/  IABS R210, R216 ;  /* 0x000000d800d27213 */ /* 0x000fe20000000000 */
[----:B------:R-:W-:Y:S02]  /*a7c0*/  @!P6 IMAD.IADD R205, R205, 0x1, -R2 ;  /* 0x00000001cdcde824 */ /* 0x000fe400078e0a02 */
[----:B------:R-:W-:Y:S01]  /*a7d0*/  @!P3 IMAD.MOV R198, RZ, RZ, -R198 ;  /* 0x000000ffffc6b224 */ /* 0x000fe200078e0ac6 */
[C---:B------:R-:W-:Y:S01]  /*a7e0*/  ISETP.GT.U32.AND P3, PT, R2.reuse, R203, PT ;  /* 0x000000cb0200720c */ /* 0x040fe20003f64070 */
[----:B------:R-:W-:Y:S01]  /*a7f0*/  @!P2 IMAD.IADD R207, R207, 0x1, -R2 ;  /* 0x00000001cfcfa824 */ /* 0x000fe200078e0a02 */
[----:B------:R-:W-:Y:S01]  /*a800*/  ISETP.GT.U32.AND P6, PT, R2, R206, PT ;  /* 0x000000ce0200720c */ /* 0x000fe20003fc4070 */
[----:B------:R-:W-:Y:S01]  /*a810*/  IMAD.MOV.U32 R209, RZ, RZ, R210 ;  /* 0x000000ffffd17224 */ /* 0x000fe200078e00d2 */
[----:B------:R-:W-:Y:S01]  /*a820*/  LOP3.LUT R210, R242, 0x1b4, RZ, 0xfc, !PT ;  /* 0x000001b4f2d27812 */ /* 0x000fe200078efcff */
[----:B------:R-:W-:Y:S01]  /*a830*/  @!P0 IMAD.MOV R201, RZ, RZ, -R201 ;  /* 0x000000ffffc98224 */ /* 0x000fe200078e0ac9 */
[----:B------:R-:W-:Y:S01]  /*a840*/  ISETP.GE.AND P0, PT, R208, RZ, PT ;  /* 0x000000ffd000720c */ /* 0x000fe20003f06270 */
[----:B------:R-:W-:Y:S01]  /*a850*/  IMAD.HI.U32 R208, R3, R209, RZ ;  /* 0x000000d103d07227 */ /* 0x000fe200078e00ff */
[----:B------:R-:W-:-:S02]  /*a860*/  ISETP.GT.U32.AND P2, PT, R2, R207, PT ;  /* 0x000000cf0200720c */ /* 0x000fc40003f44070 */
[----:B------:R-:W-:Y:S01]  /*a870*/  IABS R214, R210 ;  /* 0x000000d200d67213 */ /* 0x000fe20000000000 */
[----:B------:R-:W-:Y:S02]  /*a880*/  IMAD.MOV R208, RZ, RZ, -R208 ;  /* 0x000000ffffd07224 */ /* 0x000fe400078e0ad0 */
[----:B------:R-:W-:Y:S01]  /*a890*/  @!P4 IMAD.MOV R199, RZ, RZ, -R199 ;  /* 0x000000ffffc7c224 */ /* 0x000fe200078e0ac7 */
[C---:B------:R-:W-:Y:S01]  /*a8a0*/  ISETP.GT.U32.AND P4, PT, R2.reuse, R204, PT ;  /* 0x000000cc0200720c */ /* 0x040fe20003f84070 */
[----:B------:R-:W-:Y:S01]  /*a8b0*/  @!P5 IMAD.MOV R200, RZ, RZ, -R200 ;  /* 0x000000ffffc8d224 */ /* 0x000fe200078e0ac8 */
[----:B------:R-:W-:Y:S01]  /*a8c0*/  ISETP.GT.U32.AND P5, PT, R2, R205, PT ;  /* 0x000000cd0200720c */ /* 0x000fe20003fa4070 */
[--C-:B------:R-:W-:Y:S01]  /*a8d0*/  @!P3 IMAD.IADD R203, R203, 0x1, -R2.reuse ;  /* 0x00000001cbcbb824 */ /* 0x100fe200078e0a02 */
[----:B------:R-:W-:Y:S01]  /*a8e0*/  ISETP.GE.AND P3, PT, R212, RZ, PT ;  /* 0x000000ffd400720c */ /* 0x000fe20003f66270 */
[--C-:B------:R-:W-:Y:S01]  /*a8f0*/  @!P6 IMAD.IADD R206, R206, 0x1, -R2.reuse ;  /* 0x00000001cecee824 */ /* 0x100fe200078e0a02 */
[----:B------:R-:W-:Y:S01]  /*a900*/  ISETP.GE.AND P6, PT, R216, RZ, PT ;  /* 0x000000ffd800720c */ /* 0x000fe20003fc6270 */
[----:B------:R-:W-:Y:S01]  /*a910*/  IMAD R208, R2, R208, R209 ;  /* 0x000000d002d07224 */ /* 0x000fe200078e02d1 */
[----:B------:R-:W-:Y:S01]  /*a920*/  LOP3.LUT R209, R242, 0x1b2, RZ, 0xfc, !PT ;  /* 0x000001b2f2d17812 */ /* 0x000fe200078efcff */
[----:B------:R-:W-:Y:S01]  /*a930*/  @!P1 IMAD.MOV R203, RZ, RZ, -R203 ;  /* 0x000000ffffcb9224 */ /* 0x000fe200078e0acb */
[C---:B------:R-:W-:Y:S01]  /*a940*/  ISETP.GT.U32.AND P1, PT, R2.reuse, R206, PT ;  /* 0x000000ce0200720c */ /* 0x040fe20003f24070 */
[--C-:B------:R-:W-:Y:S01]  /*a950*/  @!P2 IMAD.IADD R207, R207, 0x1, -R2.reuse ;  /* 0x00000001cfcfa824 */ /* 0x100fe200078e0a02 */
[----:B------:R-:W-:Y:S01]  /*a960*/  ISETP.GT.U32.AND P2, PT, R2, R208, PT ;  /* 0x000000d00200720c */ /* 0x000fe20003f44070 */
[--C-:B------:R-:W-:Y:S01]  /*a970*/  @!P4 IMAD.IADD R204, R204, 0x1, -R2.reuse ;  /* 0x00000001ccccc824 */ /* 0x100fe200078e0a02 */
[----:B------:R-:W-:Y:S01]  /*a980*/  IABS R212, R209 ;  /* 0x000000d100d47213 */ /* 0x000fe20000000000 */
[----:B------:R-:W-:Y:S01]  /*a990*/  @!P5 IMAD.IADD R205, R205, 0x1, -R2 ;  /* 0x00000001cdcdd824 */ /* 0x000fe200078e0a02 */
[----:B------:R-:W-:Y:S01]  /*a9a0*/  ISETP.GE.AND P5, PT, R211, RZ, PT ;  /* 0x000000ffd300720c */ /* 0x000fe20003fa6270 */
[----:B------:R-:W-:Y:S01]  /*a9b0*/  @!P0 IMAD.MOV R204, RZ, RZ, -R204 ;  /* 0x000000ffffcc8224 */ /* 0x000fe200078e0acc */
[----:B------:R-:W-:Y:S01]  /*a9c0*/  LOP3.LUT R211, R242, 0x1b6, RZ, 0xfc, !PT ;  /* 0x000001b6f2d37812 */ /* 0x000fe200078efcff */
[----:B------:R-:W-:Y:S01]  /*a9d0*/  @!P3 IMAD.MOV R205, RZ, RZ, -R205 ;  /* 0x000000ffffcdb224 */ /* 0x000fe200078e0acd */
[----:B------:R-:W-:Y:S01]  /*a9e0*/  ISETP.GE.AND P0, PT, R209, RZ, PT ;  /* 0x000000ffd100720c */ /* 0x000fe20003f06270 */
[----:B------:R-:W-:Y:S01]  /*a9f0*/  IMAD.HI.U32 R209, R3, R212, RZ ;  /* 0x000000d403d17227 */ /* 0x000fe200078e00ff */
[----:B------:R-:W-:-:S02]  /*aa00*/  ISETP.GE.AND P4, PT, R213, RZ, PT ;  /* 0x000000ffd500720c */ /* 0x000fc40003f86270 */
[----:B------:R-:W-:Y:S01]  /*aa10*/  ISETP.GE.AND P3, PT, R210, RZ, PT ;  /* 0x000000ffd200720c */ /* 0x000fe20003f66270 */
[--C-:B------:R-:W-:Y:S01]  /*aa20*/  @!P1 IMAD.IADD R206, R206, 0x1, -R2.reuse ;  /* 0x00000001cece9824 */ /* 0x100fe200078e0a02 */
[----:B------:R-:W-:Y:S01]  /*aa30*/  ISETP.GE.AND P1, PT, R211, RZ, PT ;  /* 0x000000ffd300720c */ /* 0x000fe20003f26270 */
[----:B------:R-:W-:Y:S01]  /*aa40*/  @!P2 IMAD.IADD R208, R208, 0x1, -R2 ;  /* 0x00000001d0d0a824 */ /* 0x000fe200078e0a02 */
[----:B------:R-:W-:Y:S01]  /*aa50*/  IABS R211, R211 ;  /* 0x000000d300d37213 */ /* 0x000fe20000000000 */
[C---:B------:R-:W-:Y:S01]  /*aa60*/  IMAD.HI.U32 R210, R3.reuse, R214, RZ ;  /* 0x000000d603d27227 */ /* 0x040fe200078e00ff */
[----:B------:R-:W-:Y:S02]  /*aa70*/  IABS R216, R215 ;  /* 0x000000d700d87213 */ /* 0x000fe40000000000 */
[----:B------:R-:W-:Y:S01]  /*aa80*/  ISETP.GT.U32.AND P2, PT, R2, R208, PT ;  /* 0x000000d00200720c */ /* 0x000fe20003f44070 */
[----:B------:R-:W-:Y:S02]  /*aa90*/  IMAD.MOV R209, RZ, RZ, -R209 ;  /* 0x000000ffffd17224 */ /* 0x000fe400078e0ad1 */
[----:B------:R-:W-:-:S04]  /*aaa0*/  IMAD.HI.U32 R213, R3, R211, RZ ;  /* 0x000000d303d57227 */ /* 0x000fc800078e00ff */
[----:B------:R-:W-:Y:S02]  /*aab0*/  IMAD.MOV R219, RZ, RZ, -R210 ;  /* 0x000000ffffdb7224 */ /* 0x000fe400078e0ad2 */
[C---:B------:R-:W-:Y:S02]  /*aac0*/  IMAD R209, R2.reuse, R209, R212 ;  /* 0x000000d102d17224 */ /* 0x040fe400078e02d4 */
[----:B------:R-:W-:Y:S02]  /*aad0*/  IMAD.MOV.U32 R212, RZ, RZ, R216 ;  /* 0x000000ffffd47224 */ /* 0x000fe400078e00d8 */
[----:B------:R-:W-:Y:S02]  /*aae0*/  IMAD.MOV R216, RZ, RZ, -R213 ;  /* 0x000000ffffd87224 */ /* 0x000fe400078e0ad5 */
[C---:B------:R-:W-:Y:S02]  /*aaf0*/  IMAD R210, R2.reuse, R219, R214 ;  /* 0x000000db02d27224 */ /* 0x040fe400078e02d6 */
[----:B------:R-:W-:-:S02]  /*ab00*/  IMAD R211, R2, R216, R211 ;  /* 0x000000d802d37224 */ /* 0x000fc400078e02d3 */
[----:B------:R-:W-:Y:S01]  /*ab10*/  @!P4 IMAD.MOV R206, RZ, RZ, -R206 ;  /* 0x000000ffffcec224 */ /* 0x000fe200078e0ace */
[C---:B------:R-:W-:Y:S01]  /*ab20*/  ISETP.GT.U32.AND P4, PT, R2.reuse, R209, PT ;  /* 0x000000d10200720c */ /* 0x040fe20003f84070 */
[----:B------:R-:W-:Y:S01]  /*ab30*/  @!P5 IMAD.MOV R207, RZ, RZ, -R207 ;  /* 0x000000ffffcfd224 */ /* 0x000fe200078e0acf */
[----:B------:R-:W-:Y:S01]  /*ab40*/  ISETP.GT.U32.AND P5, PT, R2, R210, PT ;  /* 0x000000d20200720c */ /* 0x000fe20003fa4070 */
[----:B------:R-:W-:Y:S01]  /*ab50*/  IMAD.MOV.U32 R213, RZ, RZ, R218 ;  /* 0x000000ffffd57224 */ /* 0x000fe200078e00da */
[----:B------:R-:W-:Y:S01]  /*ab60*/  LOP3.LUT R218, R242, 0x1bc, RZ, 0xfc, !PT ;  /* 0x000001bcf2da7812 */ /* 0x000fe200078efcff */
[----:B------:R-:W-:Y:S01]  /*ab70*/  @!P2 IMAD.IADD R208, R208, 0x1, -R2 ;  /* 0x00000001d0d0a824 */ /* 0x000fe200078e0a02 */
[----:B------:R-:W-:Y:S01]  /*ab80*/  ISETP.GT.U32.AND P2, PT, R2, R211, PT ;  /* 0x000000d30200720c */ /* 0x000fe20003f44070 */
[----:B------:R-:W-:-:S04]  /*ab90*/  IMAD.HI.U32 R214, R3, R212, RZ ;  /* 0x000000d403d67227 */ /* 0x000fc800078e00ff */
[----:B------:R-:W-:-:S04]  /*aba0*/  IMAD.HI.U32 R216, R3, R213, RZ ;  /* 0x000000d503d87227 */ /* 0x000fc800078e00ff */
[----:B------:R-:W-:Y:S01]  /*abb0*/  IMAD.MOV R219, RZ, RZ, -R214 ;  /* 0x000000ffffdb7224 */ /* 0x000fe200078e0ad6 */
[----:B------:R-:W-:Y:S01]  /*abc0*/  IABS R214, R218 ;  /* 0x000000da00d67213 */ /* 0x000fe20000000000 */
[----:B------:R-:W-:Y:S02]  /*abd0*/  IMAD.MOV R216, RZ, RZ, -R216 ;  /* 0x000000ffffd87224 */ /* 0x000fe400078e0ad8 */
[--C-:B------:R-:W-:Y:S02]  /*abe0*/  @!P4 IMAD.IADD R209, R209, 0x1, -R2.reuse ;  /* 0x00000001d1d1c824 */ /* 0x100fe400078e0a02 */
[----:B------:R-:W-:Y:S02]  /*abf0*/  @!P5 IMAD.IADD R210, R210, 0x1, -R2 ;  /* 0x00000001d2d2d824 */ /* 0x000fe400078e0a02 */
[C---:B------:R-:W-:Y:S01]  /*ac00*/  IMAD R213, R2.reuse, R216, R213 ;  /* 0x000000d802d57224 */ /* 0x040fe200078e02d5 */
[----:B------:R-:W-:Y:S01]  /*ac10*/  ISETP.GT.U32.AND P5, PT, R2, R209, PT ;  /* 0x000000d10200720c */ /* 0x000fe20003fa4070 */
[----:B------:R-:W-:-:S02]  /*ac20*/  IMAD.MOV.U32 R216, RZ, RZ, R214 ;  /* 0x000000ffffd87224 */ /* 0x000fc400078e00d6 */
[----:B------:R-:W-:Y:S01]  /*ac30*/  @!P2 IMAD.IADD R211, R211, 0x1, -R2 ;  /* 0x00000001d3d3a824 */ /* 0x000fe200078e0a02 */
[----:B------:R-:W-:Y:S01]  /*ac40*/  ISETP.GT.U32.AND P2, PT, R2, R210, PT ;  /* 0x000000d20200720c */ /* 0x000fe20003f44070 */
[----:B------:R-:W-:-:S04]  /*ac50*/  IMAD.HI.U32 R214, R3, R216, RZ ;  /* 0x000000d803d67227 */ /* 0x000fc800078e00ff */
[C---:B------:R-:W-:Y:S02]  /*ac60*/  IMAD R212, R2.reuse, R219, R212 ;  /* 0x000000db02d47224 */ /* 0x040fe400078e02d4 */
[----:B------:R-:W-:Y:S02]  /*ac70*/  IMAD.MOV R219, RZ, RZ, -R214 ;  /* 0x000000ffffdb7224 */ /* 0x000fe400078e0ad6 */
[----:B------:R-:W-:Y:S01]  /*ac80*/  @!P6 IMAD.MOV R208, RZ, RZ, -R208 ;  /* 0x000000ffffd0e224 */ /* 0x000fe200078e0ad0 */
[C---:B------:R-:W-:Y:S01]  /*ac90*/  ISETP.GT.U32.AND P6, PT, R2.reuse, R211, PT ;  /* 0x000000d30200720c */ /* 0x040fe20003fc4070 */
[C---:B------:R-:W-:Y:S01]  /*aca0*/  IMAD R214, R2.reuse, R219, R216 ;  /* 0x000000db02d67224 */ /* 0x040fe200078e02d8 */
[C---:B------:R-:W-:Y:S01]  /*acb0*/  ISETP.GT.U32.AND P4, PT, R2.reuse, R212, PT ;  /* 0x000000d40200720c */ /* 0x040fe20003f84070 */
[--C-:B------:R-:W-:Y:S01]  /*acc0*/  @!P5 IMAD.IADD R209, R209, 0x1, -R2.reuse ;  /* 0x00000001d1d1d824 */ /* 0x100fe200078e0a02 */
[----:B------:R-:W-:Y:S01]  /*acd0*/  ISETP.GT.U32.AND P5, PT, R2, R213, PT ;  /* 0x000000d50200720c */ /* 0x000fe20003fa4070 */
[----:B------:R-:W-:Y:S01]  /*ace0*/  @!P2 IMAD.IADD R210, R210, 0x1, -R2 ;  /* 0x00000001d2d2a824 */ /* 0x000fe200078e0a02 */
[----:B------:R-:W-:Y:S01]  /*acf0*/  ISETP.GT.U32.AND P2, PT, R2, R214, PT ;  /* 0x000000d60200720c */ /* 0x000fe20003f44070 */
[----:B------:R-:W-:Y:S01]  /*ad00*/  @!P0 IMAD.MOV R209, RZ, RZ, -R209 ;  /* 0x000000ffffd18224 */ /* 0x000fe200078e0ad1 */
[----:B------:R-:W-:Y:S01]  /*ad10*/  LOP3.LUT R219, R242, 0x1c2, RZ, 0xfc, !PT ;  /* 0x000001c2f2db7812 */ /* 0x000fe200078efcff */
[----:B------:R-:W-:Y:S01]  /*ad20*/  @!P3 IMAD.MOV R210, RZ, RZ, -R210 ;  /* 0x000000ffffd2b224 */ /* 0x000fe200078e0ad2 */
[----:B------:R-:W-:-:S03]  /*ad30*/  IABS R216, R221 ;  /* 0x000000dd00d87213 */ /* 0x000fc60000000000 */
[----:B------:R-:W-:Y:S01]  /*ad40*/  @!P6 IMAD.IADD R211, R211, 0x1, -R2 ;  /* 0x00000001d3d3e824 */ /* 0x000fe200078e0a02 */
[----:B------:R-:W-:Y:S01]  /*ad50*/  ISETP.GE.AND P6, PT, R215, RZ, PT ;  /* 0x000000ffd700720c */ /* 0x000fe20003fc6270 */
[----:B------:R-:W-:Y:S01]  /*ad60*/  IMAD R215, R2, R223, R220 ;  /* 0x000000df02d77224 */ /* 0x000fe200078e02dc */
[----:B------:R-:W-:Y:S01]  /*ad70*/  IABS R223, R219 ;  /* 0x000000db00df7213 */ /* 0x000fe20000000000 */
[----:B------:R-:W-:Y:S01]  /*ad80*/  IMAD.HI.U32 R224, R3, R216, RZ ;  /* 0x000000d803e07227 */ /* 0x000fe200078e00ff */
[----:B------:R-:W-:-:S03]  /*ad90*/  LOP3.LUT R220, R242, 0x1c4, RZ, 0xfc, !PT ;  /* 0x000001c4f2dc7812 */ /* 0x000fc600078efcff */
[--C-:B------:R-:W-:Y:S02]  /*ada0*/  @!P4 IMAD.IADD R212, R212, 0x1, -R2.reuse ;  /* 0x00000001d4d4c824 */ /* 0x100fe400078e0a02 */
[--C-:B------:R-:W-:Y:S01]  /*adb0*/  @!P5 IMAD.IADD R213, R213, 0x1, -R2.reuse ;  /* 0x00000001d5d5d824 */ /* 0x100fe200078e0a02 */
[----:B------:R-:W-:Y:S01]  /*adc0*/  ISETP.GE.AND P5, PT, R217, RZ, PT ;  /* 0x000000ffd900720c */ /* 0x000fe20003fa6270 */
[----:B------:R-:W-:Y:S01]  /*add0*/  @!P2 IMAD.IADD R214, R214, 0x1, -R2 ;  /* 0x00000001d6d6a824 */ /* 0x000fe200078e0a02 */
[----:B------:R-:W-:Y:S01]  /*ade0*/  ISETP.GT.U32.AND P4, PT, R2, R212, PT ;  /* 0x000000d40200720c */ /* 0x000fe20003f84070 */
[----:B------:R-:W-:Y:S01]  /*adf0*/  IMAD.MOV.U32 R217, RZ, RZ, R223 ;  /* 0x000000ffffd97224 */ /* 0x000fe200078e00df */
[----:B------:R-:W-:Y:S01]  /*ae00*/  ISETP.GE.AND P2, PT, R218, RZ, PT ;  /* 0x000000ffda00720c */ /* 0x000fe20003f46270 */
[----:B------:R-:W-:Y:S01]  /*ae10*/  IMAD.MOV R225, RZ, RZ, -R224 ;  /* 0x000000ffffe17224 */ /* 0x000fe200078e0ae0 */
[----:B------:R-:W-:Y:S01]  /*ae20*/  IABS R224, R220 ;  /* 0x000000dc00e07213 */ /* 0x000fe20000000000 */
[----:B------:R-:W-:Y:S01]  /*ae30*/  IMAD.HI.U32 R223, R3, R217, RZ ;  /* 0x000000d903df7227 */ /* 0x000fe200078e00ff */
[----:B------:R-:W-:-:S02]  /*ae40*/  ISETP.GT.U32.AND P3, PT, R2, R214, PT ;  /* 0x000000d60200720c */ /* 0x000fc40003f64070 */
[----:B------:R-:W-:Y:S01]  /*ae50*/  ISETP.GT.U32.AND P0, PT, R2, R213, PT ;  /* 0x000000d50200720c */ /* 0x000fe20003f04070 */
[----:B------:R-:W-:Y:S02]  /*ae60*/  IMAD.MOV.U32 R218, RZ, RZ, R224 ;  /* 0x000000ffffda7224 */ /* 0x000fe400078e00e0 */
[----:B------:R-:W-:Y:S02]  /*ae70*/  IMAD.MOV R224, RZ, RZ, -R223 ;  /* 0x000000ffffe07224 */ /* 0x000fe400078e0adf */
[----:B------:R-:W-:Y:S01]  /*ae80*/  @!P4 IMAD.IADD R212, R212, 0x1, -R2 ;  /* 0x00000001d4d4c824 */ /* 0x000fe200078e0a02 */
[C---:B------:R-:W-:Y:S01]  /*ae90*/  ISETP.GT.U32.AND P4, PT, R2.reuse, R215, PT ;  /* 0x000000d70200720c */ /* 0x040fe20003f84070 */
[C---:B------:R-:W-:Y:S02]  /*aea0*/  IMAD R217, R2.reuse, R224, R217 ;  /* 0x000000e002d97224 */ /* 0x040fe400078e02d9 */
[----:B------:R-:W-:Y:S01]  /*aeb0*/  IMAD R216, R2, R225, R216 ;  /* 0x000000e102d87224 */ /* 0x000fe200078e02d8 */
[----:B------:R-:W-:Y:S01]  /*aec0*/  LOP3.LUT R225, R242, 0x1ce, RZ, 0xfc, !PT ;  /* 0x000001cef2e17812 */ /* 0x000fe200078efcff */
[----:B------:R-:W-:Y:S01]  /*aed0*/  @!P3 IMAD.IADD R214, R214, 0x1, -R2 ;  /* 0x00000001d6d6b824 */ /* 0x000fe200078e0a02 */
[C---:B------:R-:W-:Y:S01]  /*aee0*/  ISETP.GT.U32.AND P3, PT, R2.reuse, R217, PT ;  /* 0x000000d90200720c */ /* 0x040fe20003f64070 */
[----:B------:R-:W-:Y:S01]  /*aef0*/  @!P1 IMAD.MOV R211, RZ, RZ, -R211 ;  /* 0x000000ffffd39224 */ /* 0x000fe200078e0ad3 */
[----:B------:R-:W-:Y:S01]  /*af00*/  ISETP.GT.U32.AND P1, PT, R2, R216, PT ;  /* 0x000000d80200720c */ /* 0x000fe20003f24070 */
[----:B------:R-:W-:-:S02]  /*af10*/  @!P2 IMAD.MOV R214, RZ, RZ, -R214 ;  /* 0x000000ffffd6a224 */ /* 0x000fc400078e0ad6 */
[----:B------:R-:W-:-:S04]  /*af20*/  IMAD.HI.U32 R223, R3, R218, RZ ;  /* 0x000000da03df7227 */ /* 0x000fc800078e00ff */
[----:B------:R-:W-:Y:S02]  /*af30*/  @!P4 IMAD.IADD R215, R215, 0x1, -R2 ;  /* 0x00000001d7d7c824 */ /* 0x000fe400078e0a02 */
[----:B------:R-:W-:Y:S01]  /*af40*/  @!P6 IMAD.MOV R212, RZ, RZ, -R212 ;  /* 0x000000ffffd4e224 */ /* 0x000fe200078e0ad4 */
[----:B------:R-:W-:Y:S01]  /*af50*/  ISETP.GE.AND P6, PT, R222, RZ, PT ;  /* 0x000000ffde00720c */ /* 0x000fe20003fc6270 */
[--C-:B------:R-:W-:Y:S01]  /*af60*/  @!P3 IMAD.IADD R217, R217, 0x1, -R2.reuse ;  /* 0x00000001d9d9b824 */ /* 0x100fe200078e0a02 */
[C---:B------:R-:W-:Y:S01]  /*af70*/  ISETP.GT.U32.AND P4, PT, R2.reuse, R215, PT ;  /* 0x000000d70200720c */ /* 0x040fe20003f84070 */
[----:B------:R-:W-:Y:S01]  /*af80*/  IMAD.MOV R223, RZ, RZ, -R223 ;  /* 0x000000ffffdf7224 */ /* 0x000fe200078e0adf */
[----:B------:R-:W-:Y:S01]  /*af90*/  IABS R222, R227 ;  /* 0x000000e300de7213 */ /* 0x000fe20000000000 */
[--C-:B------:R-:W-:Y:S01]  /*afa0*/  @!P0 IMAD.IADD R213, R213, 0x1, -R2.reuse ;  /* 0x00000001d5d58824 */ /* 0x100fe200078e0a02 */
[----:B------:R-:W-:Y:S01]  /*afb0*/  ISETP.GT.U32.AND P2, PT, R2, R217, PT ;  /* 0x000000d90200720c */ /* 0x000fe20003f44070 */
[----:B------:R-:W-:Y:S01]  /*afc0*/  @!P1 IMAD.IADD R216, R216, 0x1, -R2 ;  /* 0x00000001d8d89824 */ /* 0x000fe200078e0a02 */
[----:B------:R-:W-:Y:S01]  /*afd0*/  ISETP.GE.AND P1, PT, R220, RZ, PT ;  /* 0x000000ffdc00720c */ /* 0x000fe20003f26270 */
[----:B------:R-:W-:Y:S01]  /*afe0*/  IMAD R218, R2, R223, R218 ;  /* 0x000000df02da7224 */ /* 0x000fe200078e02da */
[----:B------:R-:W-:Y:S01]  /*aff0*/  LOP3.LUT R220, R242, 0x1c8, RZ, 0xfc, !PT ;  /* 0x000001c8f2dc7812 */ /* 0x000fe200078efcff */
[----:B------:R-:W-:Y:S01]  /*b000*/  @!P5 IMAD.MOV R213, RZ, RZ, -R213 ;  /* 0x000000ffffd5d224 */ /* 0x000fe200078e0ad5 */
[----:B------:R-:W-:Y:S01]  /*b010*/  ISETP.GT.U32.AND P5, PT, R2, R216, PT ;  /* 0x000000d80200720c */ /* 0x000fe20003fa4070 */
[----:B------:R-:W-:Y:S01]  /*b020*/  IMAD.HI.U32 R229, R3, R222, RZ ;  /* 0x000000de03e57227 */ /* 0x000fe200078e00ff */
[----:B------:R-:W-:-:S02]  /*b030*/  ISETP.GE.AND P0, PT, R221, RZ, PT ;  /* 0x000000ffdd00720c */ /* 0x000fc40003f06270 */
[----:B------:R-:W-:Y:S01]  /*b040*/  LOP3.LUT R221, R242, 0x1ca, RZ, 0xfc, !PT ;  /* 0x000001caf2dd7812 */ /* 0x000fe200078efcff */
[--C-:B------:R-:W-:Y:S01]  /*b050*/  @!P4 IMAD.IADD R215, R215, 0x1, -R2.reuse ;  /* 0x00000001d7d7c824 */ /* 0x100fe200078e0a02 */
[----:B------:R-:W-:Y:S01]  /*b060*/  ISETP.GE.AND P4, PT, R219, RZ, PT ;  /* 0x000000ffdb00720c */ /* 0x000fe20003f86270 */
[--C-:B------:R-:W-:Y:S01]  /*b070*/  @!P2 IMAD.IADD R217, R217, 0x1, -R2.reuse ;  /* 0x00000001d9d9a824 */ /* 0x100fe200078e0a02 */
[----:B------:R-:W-:Y:S01]  /*b080*/  ISETP.GT.U32.AND P2, PT, R2, R218, PT ;  /* 0x000000da0200720c */ /* 0x000fe20003f44070 */
[----:B------:R-:W-:Y:S01]  /*b090*/  @!P6 IMAD.MOV R215, RZ, RZ, -R215 ;  /* 0x000000ffffd7e224 */ /* 0x000fe200078e0ad7 */
[----:B------:R-:W-:Y:S01]  /*b0a0*/  LOP3.LUT R219, R242, 0x1c6, RZ, 0xfc, !PT ;  /* 0x000001c6f2db7812 */ /* 0x000fe200078efcff */
[----:B------:R-:W-:Y:S01]  /*b0b0*/  IMAD.MOV R229, RZ, RZ, -R229 ;  /* 0x000000ffffe57224 */ /* 0x000fe200078e0ae5 */
[----:B------:R-:W-:Y:S01]  /*b0c0*/  ISETP.GE.AND P6, PT, R220, RZ, PT ;  /* 0x000000ffdc00720c */ /* 0x000fe20003fc6270 */
[----:B------:R-:W-:Y:S01]  /*b0d0*/  @!P5 IMAD.IADD R216, R216, 0x1, -R2 ;  /* 0x00000001d8d8d824 */ /* 0x000fe200078e0a02 */
[----:B------:R-:W-:Y:S01]  /*b0e0*/  ISETP.GE.AND P3, PT, R219, RZ, PT ;  /* 0x000000ffdb00720c */ /* 0x000fe20003f66270 */
[----:B------:R-:W-:Y:S01]  /*b0f0*/  IMAD R222, R2, R229, R222 ;  /* 0x000000e502de7224 */ /* 0x000fe200078e02de */
[----:B------:R-:W-:Y:S01]  /*b100*/  IABS R219, R219 ;  /* 0x000000db00db7213 */ /* 0x000fe20000000000 */
[----:B------:R-:W-:Y:S01]  /*b110*/  @!P0 IMAD.MOV R216, RZ, RZ, -R216 ;  /* 0x000000ffffd88224 */ /* 0x000fe200078e0ad8 */
[----:B------:R-:W-:Y:S01]  /*b120*/  IABS R220, R220 ;  /* 0x000000dc00dc7213 */ /* 0x000fe20000000000 */
[----:B------:R-:W-:Y:S01]  /*b130*/  @!P4 IMAD.MOV R217, RZ, RZ, -R217 ;  /* 0x000000ffffd9c224 */ /* 0x000fe200078e0ad9 */
[----:B------:R-:W-:Y:S01]  /*b140*/  ISETP.GE.AND P5, PT, R221, RZ, PT ;  /* 0x000000ffdd00720c */ /* 0x000fe20003fa6270 */
[----:B------:R-:W-:Y:S01]  /*b150*/  IMAD.HI.U32 R228, R3, R219, RZ ;  /* 0x000000db03e47227 */ /* 0x000fe200078e00ff */
[----:B------:R-:W-:-:S02]  /*b160*/  IABS R221, R221 ;  /* 0x000000dd00dd7213 */ /* 0x000fc40000000000 */
[----:B------:R-:W-:Y:S01]  /*b170*/  IABS R223, R225 ;  /* 0x000000e100df7213 */ /* 0x000fe20000000000 */
[----:B------:R-:W-:Y:S01]  /*b180*/  IMAD.HI.U32 R226, R3, R220, RZ ;  /* 0x000000dc03e27227 */ /* 0x000fe200078e00ff */
[----:B------:R-:W-:-:S03]  /*b190*/  IABS R229, R231 ;  /* 0x000000e700e57213 */ /* 0x000fc60000000000 */
[----:B------:R-:W-:Y:S02]  /*b1a0*/  @!P2 IMAD.IADD R218, R218, 0x1, -R2 ;  /* 0x00000001dadaa824 */ /* 0x000fe400078e0a02 */
[----:B------:R-:W-:Y:S02]  /*b1b0*/  IMAD.MOV R228, RZ, RZ, -R228 ;  /* 0x000000ffffe47224 */ /* 0x000fe400078e0ae4 */
[----:B------:R-:W-:Y:S01]  /*b1c0*/  IMAD.MOV R226, RZ, RZ, -R226 ;  /* 0x000000ffffe27224 */ /* 0x000fe200078e0ae2 */
[----:B------:R-:W-:Y:S01]  /*b1d0*/  ISETP.GT.U32.AND P2, PT, R2, R218, PT ;  /* 0x000000da0200720c */ /* 0x000fe20003f44070 */
[----:B------:R-:W-:-:S04]  /*b1e0*/  IMAD.HI.U32 R224, R3, R221, RZ ;  /* 0x000000dd03e07227 */ /* 0x000fc800078e00ff */
[----:B------:R-:W-:Y:S01]  /*b1f0*/  IMAD R219, R2, R228, R219 ;  /* 0x000000e402db7224 */ /* 0x000fe200078e02db */
[----:B------:R-:W-:Y:S01]  /*b200*/  LOP3.LUT R228, R242, 0x1d0, RZ, 0xfc, !PT ;  /* 0x000001d0f2e47812 */ /* 0x000fe200078efcff */
[C---:B------:R-:W-:Y:S02]  /*b210*/  IMAD R220, R2.reuse, R226, R220 ;  /* 0x000000e202dc7224 */ /* 0x040fe400078e02dc */
[----:B------:R-:W-:Y:S01]  /*b220*/  IMAD.MOV R224, RZ, RZ, -R224 ;  /* 0x000000ffffe07224 */ /* 0x000fe200078e0ae0 */
[C---:B------:R-:W-:Y:S01]  /*b230*/  ISETP.GT.U32.AND P0, PT, R2.reuse, R219, PT ;  /* 0x000000db0200720c */ /* 0x040fe20003f04070 */
[----:B------:R-:W-:Y:S01]  /*b240*/  IMAD.HI.U32 R226, R3, R223, RZ ;  /* 0x000000df03e27227 */ /* 0x000fe200078e00ff */
[----:B------:R-:W-:-:S03]  /*b250*/  ISETP.GT.U32.AND P4, PT, R2, R220, PT ;  /* 0x000000dc0200720c */ /* 0x000fc60003f84070 */
[----:B------:R-:W-:Y:S01]  /*b260*/  IMAD R221, R2, R224, R221 ;  /* 0x000000e002dd7224 */ /* 0x000fe200078e02dd */
[----:B------:R-:W-:Y:S01]  /*b270*/  IABS R224, R228 ;  /* 0x000000e400e07213 */ /* 0x000fe20000000000 */
[----:B------:R-:W-:Y:S02]  /*b280*/  @!P2 IMAD.IADD R218, R218, 0x1, -R2 ;  /* 0x00000001dadaa824 */ /* 0x000fe400078e0a02 */
[----:B------:R-:W-:Y:S01]  /*b290*/  IMAD.MOV R226, RZ, RZ, -R226 ;  /* 0x000000ffffe27224 */ /* 0x000fe200078e0ae2 */
[C---:B------:R-:W-:Y:S01]  /*b2a0*/  ISETP.GT.U32.AND P2, PT, R2.reuse, R221, PT ;  /* 0x000000dd0200720c */ /* 0x040fe20003f44070 */
[----:B------:R-:W-:Y:S01]  /*b2b0*/  @!P1 IMAD.MOV R218, RZ, RZ, -R218 ;  /* 0x000000ffffda9224 */ /* 0x000fe200078e0ada */
[----:B------:R-:W-:Y:S01]  /*b2c0*/  ISETP.GT.U32.AND P1, PT, R2, R222, PT ;  /* 0x000000de0200720c */ /* 0x000fe20003f24070 */
[--C-:B------:R-:W-:Y:S02]  /*b2d0*/  @!P0 IMAD.IADD R219, R219, 0x1, -R2.reuse ;  /* 0x00000001dbdb8824 */ /* 0x100fe400078e0a02 */
[----:B------:R-:W-:-:S02]  /*b2e0*/  @!P4 IMAD.IADD R220, R220, 0x1, -R2 ;  /* 0x00000001dcdcc824 */ /* 0x000fc400078e0a02 */
[C---:B------:R-:W-:Y:S01]  /*b2f0*/  IMAD R223, R2.reuse, R226, R223 ;  /* 0x000000e202df7224 */ /* 0x040fe200078e02df */
[C---:B------:R-:W-:Y:S01]  /*b300*/  ISETP.GT.U32.AND P0, PT, R2.reuse, R219, PT ;  /* 0x000000db0200720c */ /* 0x040fe20003f04070 */
[----:B------:R-:W-:Y:S01]  /*b310*/  IMAD.HI.U32 R226, R3, R224, RZ ;  /* 0x000000e003e27227 */ /* 0x000fe200078e00ff */
[----:B------:R-:W-:-:S03]  /*b320*/  ISETP.GT.U32.AND P4, PT, R2, R220, PT ;  /* 0x000000dc0200720c */ /* 0x000fc60003f84070 */
[----:B------:R-:W-:Y:S02]  /*b330*/  @!P2 IMAD.IADD R221, R221, 0x1, -R2 ;  /* 0x00000001dddda824 */ /* 0x000fe400078e0a02 */
[----:B------:R-:W-:Y:S02]  /*b340*/  IMAD.MOV R226, RZ, RZ, -R226 ;  /* 0x000000ffffe27224 */ /* 0x000fe400078e0ae2 */
[----:B------:R-:W-:Y:S01]  /*b350*/  @!P1 IMAD.IADD R222, R222, 0x1, -R2 ;  /* 0x00000001dede9824 */ /* 0x000fe200078e0a02 */
[C---:B------:R-:W-:Y:S01]  /*b360*/  ISETP.GT.U32.AND P2, PT, R2.reuse, R221, PT ;  /* 0x000000dd0200720c */ /* 0x040fe20003f44070 */
[C---:B------:R-:W-:Y:S02]  /*b370*/  IMAD R224, R2.reuse, R226, R224 ;  /* 0x000000e202e07224 */ /* 0x040fe400078e02e0 */
[--C-:B------:R-:W-:Y:S01]  /*b380*/  @!P0 IMAD.IADD R219, R219, 0x1, -R2.reuse ;  /* 0x00000001dbdb8824 */ /* 0x100fe200078e0a02 */
[----:B------:R-:W-:Y:S01]  /*b390*/  ISETP.GT.U32.AND P0, PT, R2, R223, PT ;  /* 0x000000df0200720c */ /* 0x000fe20003f04070 */
[----:B------:R-:W-:Y:S01]  /*b3a0*/  @!P4 IMAD.IADD R220, R220, 0x1, -R2 ;  /* 0x00000001dcdcc824 */ /* 0x000fe200078e0a02 */
[C---:B------:R-:W-:Y:S01]  /*b3b0*/  ISETP.GT.U32.AND P4, PT, R2.reuse, R224, PT ;  /* 0x000000e00200720c */ /* 0x040fe20003f84070 */
[----:B------:R-:W-:Y:S01]  /*b3c0*/  IMAD.MOV.U32 R226, RZ, RZ, R230 ;  /* 0x000000ffffe27224 */ /* 0x000fe200078e00e6 */
[----:B------:R-:W-:Y:S01]  /*b3d0*/  ISETP.GT.U32.AND P1, PT, R2, R222, PT ;  /* 0x000000de0200720c */ /* 0x000fe20003f24070 */
[----:B------:R-:W-:-:S04]  /*b3e0*/  IMAD.HI.U32 R230, R3, R229, RZ ;  /* 0x000000e503e67227 */ /* 0x000fc800078e00ff */
[----:B------:R-:W-:Y:S01]  /*b3f0*/  @!P3 IMAD.MOV R219, RZ, RZ, -R219 ;  /* 0x000000ffffdbb224 */ /* 0x000fe200078e0adb */
[----:B------:R-:W-:Y:S01]  /*b400*/  ISETP.GE.AND P3, PT, R227, RZ, PT ;  /* 0x000000ffe300720c */ /* 0x000fe20003f66270 */
[----:B------:R-:W-:-:S04]  /*b410*/  IMAD.HI.U32 R232, R3, R226, RZ ;  /* 0x000000e203e87227 */ /* 0x000fc800078e00ff */
[----:B------:R-:W-:Y:S02]  /*b420*/  IMAD.MOV R230, RZ, RZ, -R230 ;  /* 0x000000ffffe67224 */ /* 0x000fe400078e0ae6 */
[----:B------:R-:W-:Y:S01]  /*b430*/  @!P2 IMAD.IADD R221, R221, 0x1, -R2 ;  /* 0x00000001dddda824 */ /* 0x000fe200078e0a02 */
[----:B------:R-:W-:Y:S01]  /*b440*/  ISETP.GE.AND P2, PT, R225, RZ, PT ;  /* 0x000000ffe100720c */ /* 0x000fe20003f46270 */
[----:B------:R-:W-:Y:S01]  /*b450*/  IMAD.MOV R227, RZ, RZ, -R232 ;  /* 0x000000ffffe37224 */ /* 0x000fe200078e0ae8 */
[----:B------:R-:W-:Y:S01]  /*b460*/  LOP3.LUT R232, R242, 0x1de, RZ, 0xfc, !PT ;  /* 0x000001def2e87812 */ /* 0x000fe200078efcff */
[----:B------:R-:W-:Y:S01]  /*b470*/  IMAD R225, R2, R230, R229 ;  /* 0x000000e602e17224 */ /* 0x000fe200078e02e5 */
[C---:B------:R-:W-:Y:S01]  /*b480*/  LOP3.LUT R229, R242.reuse, 0x1d6, RZ, 0xfc, !PT ;  /* 0x000001d6f2e57812 */ /* 0x040fe200078efcff */
[----:B------:R-:W-:Y:S01]  /*b490*/  @!P0 IMAD.IADD R223, R223, 0x1, -R2 ;  /* 0x00000001dfdf8824 */ /* 0x000fe200078e0a02 */
[----:B------:R-:W-:Y:S01]  /*b4a0*/  LOP3.LUT R230, R242, 0x1d8, RZ, 0xfc, !PT ;  /* 0x000001d8f2e67812 */ /* 0x000fe200078efcff */
[----:B------:R-:W-:Y:S01]  /*b4b0*/  IMAD R226, R2, R227, R226 ;  /* 0x000000e302e27224 */ /* 0x000fe200078e02e2 */
        /* <DEDUP_REMOVED lines=10> */
[----:B------:R-:W-:-:S02]  /*b560*/  ISETP.GE.AND P0, PT, R228, RZ, PT ;  /* 0x000000ffe400720c */ /* 0x000fc40003f06270 */
[----:B------:R-:W-:Y:S02]  /*b570*/  IABS R228, R230 ;  /* 0x000000e600e47213 */ /* 0x000fe40000000000 */
[----:B------:R-:W-:Y:S01]  /*b580*/  ISETP.GE.AND P5, PT, R231, RZ, PT ;  /* 0x000000ffe700720c */ /* 0x000fe20003fa6270 */
[--C-:B------:R-:W-:Y:S01]  /*b590*/  @!P4 IMAD.IADD R223, R223, 0x1, -R2.reuse ;  /* 0x00000001dfdfc824 */ /* 0x100fe200078e0a02 */
[----:B------:R-:W-:Y:S01]  /*b5a0*/  ISETP.GE.AND P4, PT, R233, RZ, PT ;  /* 0x000000ffe900720c */ /* 0x000fe20003f86270 */
[--C-:B------:R-:W-:Y:S01]  /*b5b0*/  @!P1 IMAD.IADD R225, R225, 0x1, -R2.reuse ;  /* 0x00000001e1e19824 */ /* 0x100fe200078e0a02 */
[----:B------:R-:W-:Y:S01]  /*b5c0*/  ISETP.GE.AND P1, PT, R230, RZ, PT ;  /* 0x000000ffe600720c */ /* 0x000fe20003f26270 */
[--C-:B------:R-:W-:Y:S01]  /*b5d0*/  @!P6 IMAD.IADD R224, R224, 0x1, -R2.reuse ;  /* 0x00000001e0e0e824 */ /* 0x100fe200078e0a02 */
[----:B------:R-:W-:Y:S01]  /*b5e0*/  ISETP.GE.AND P6, PT, R229, RZ, PT ;  /* 0x000000ffe500720c */ /* 0x000fe20003fc6270 */
        /* <DEDUP_REMOVED lines=9> */
[----:B------:R-:W-:Y:S02]  /*b680*/  IMAD.MOV R229, RZ, RZ, -R231 ;  /* 0x000000ffffe57224 */ /* 0x000fe400078e0ae7 */
[----:B------:R-:W-:Y:S01]  /*b690*/  @!P3 IMAD.IADD R225, R225, 0x1, -R2 ;  /* 0x00000001e1e1b824 */ /* 0x000fe200078e0a02 */
[C---:B------:R-:W-:Y:S01]  /*b6a0*/  ISETP.GT.U32.AND P3, PT, R2.reuse, R227, PT ;  /* 0x000000e30200720c */ /* 0x040fe20003f64070 */
[----:B------:R-:W-:Y:S01]  /*b6b0*/  IMAD R228, R2, R229, R228 ;  /* 0x000000e502e47224 */ /* 0x000fe200078e02e4 */
[----:B------:R-:W-:Y:S01]  /*b6c0*/  LOP3.LUT R229, R242, 0x1dc, RZ, 0xfc, !PT ;  /* 0x000001dcf2e57812 */ /* 0x000fe200078efcff */
[----:B------:R-:W-:Y:S01]  /*b6d0*/  @!P2 IMAD.IADD R226, R226, 0x1, -R2 ;  /* 0x00000001e2e2a824 */ /* 0x000fe200078e0a02 */
[----:B------:R-:W-:Y:S01]  /*b6e0*/  IABS R231, R230 ;  /* 0x000000e600e77213 */ /* 0x000fe20000000000 */
[----:B------:R-:W-:Y:S01]  /*b6f0*/  @!P0 IMAD.MOV R224, RZ, RZ, -R224 ;  /* 0x000000ffffe08224 */ /* 0x000fe200078e0ae0 */
[----:B------:R-:W-:Y:S01]  /*b700*/  ISETP.GE.AND P0, PT, R230, RZ, PT ;  /* 0x000000ffe600720c */ /* 0x000fe20003f06270 */
[----:B------:R-:W-:Y:S01]  /*b710*/  @!P4 IMAD.MOV R226, RZ, RZ, -R226 ;  /* 0x000000ffffe2c224 */ /* 0x000fe200078e0ae2 */
[----:B------:R-:W-:Y:S01]  /*b720*/  ISETP.GT.U32.AND P4, PT, R2, R228, PT ;  /* 0x000000e40200720c */ /* 0x000fe20003f84070 */
[----:B------:R-:W-:Y:S01]  /*b730*/  @!P5 IMAD.MOV R225, RZ, RZ, -R225 ;  /* 0x000000ffffe1d224 */ /* 0x000fe200078e0ae1 */
[----:B------:R-:W-:-:S02]  /*b740*/  ISETP.GE.AND P2, PT, R229, RZ, PT ;  /* 0x000000ffe500720c */ /* 0x000fc40003f46270 */
[----:B------:R-:W-:Y:S01]  /*b750*/  IABS R230, R229 ;  /* 0x000000e500e67213 */ /* 0x000fe20000000000 */
[----:B------:R-:W-:Y:S01]  /*b760*/  IMAD.MOV.U32 R229, RZ, RZ, R231 ;  /* 0x000000ffffe57224 */ /* 0x000fe200078e00e7 */
[----:B------:R-:W-:Y:S01]  /*b770*/  ISETP.GE.AND P5, PT, R232, RZ, PT ;  /* 0x000000ffe800720c */ /* 0x000fe20003fa6270 */
[--C-:B------:R-:W-:Y:S01]  /*b780*/  @!P3 IMAD.IADD R227, R227, 0x1, -R2.reuse ;  /* 0x00000001e3e3b824 */ /* 0x100fe200078e0a02 */
[----:B------:R-:W-:Y:S01]  /*b790*/  IABS R232, R232 ;  /* 0x000000e800e87213 */ /* 0x000fe20000000000 */
[----:B------:R-:W-:Y:S01]  /*b7a0*/  IMAD.HI.U32 R231, R3, R229, RZ ;  /* 0x000000e503e77227 */ /* 0x000fe200078e00ff */
[----:B------:R-:W-:Y:S02]  /*b7b0*/  IABS R242, R0 ;  /* 0x0000000000f27213 */ /* 0x000fe40000000000 */
[----:B------:R-:W-:Y:S01]  /*b7c0*/  ISETP.GT.U32.AND P3, PT, R2, R227, PT ;  /* 0x000000e30200720c */ /* 0x000fe20003f64070 */
[----:B------:R-:W-:Y:S02]  /*b7d0*/  IMAD.MOV R231, RZ, RZ, -R231 ;  /* 0x000000ffffe77224 */ /* 0x000fe400078e0ae7 */
[----:B------:R-:W-:-:S02]  /*b7e0*/  @!P4 IMAD.IADD R228, R228, 0x1, -R2 ;  /* 0x00000001e4e4c824 */ /* 0x000fc400078e0a02 */
[C---:B------:R-:W-:Y:S02]  /*b7f0*/  IMAD R229, R2.reuse, R231, R229 ;  /* 0x000000e702e57224 */ /* 0x040fe400078e02e5 */
[----:B------:R-:W-:Y:S01]  /*b800*/  IMAD.HI.U32 R233, R3, R230, RZ ;  /* 0x000000e603e97227 */ /* 0x000fe200078e00ff */
[----:B------:R-:W-:-:S03]  /*b810*/  ISETP.GT.U32.AND P4, PT, R2, R228, PT ;  /* 0x000000e40200720c */ /* 0x000fc60003f84070 */
[----:B------:R-:W-:Y:S02]  /*b820*/  IMAD.MOV.U32 R231, RZ, RZ, R232 ;  /* 0x000000ffffe77224 */ /* 0x000fe400078e00e8 */
[----:B------:R-:W-:Y:S02]  /*b830*/  IMAD.MOV.U32 R232, RZ, RZ, R234 ;  /* 0x000000ffffe87224 */ /* 0x000fe400078e00ea */
[----:B------:R-:W-:Y:S02]  /*b840*/  IMAD.MOV R233, RZ, RZ, -R233 ;  /* 0x000000ffffe97224 */ /* 0x000fe400078e0ae9 */
[----:B------:R-:W-:-:S04]  /*b850*/  IMAD.HI.U32 R234, R3, R231, RZ ;  /* 0x000000e703ea7227 */ /* 0x000fc800078e00ff */
[C---:B------:R-:W-:Y:S02]  /*b860*/  IMAD R230, R2.reuse, R233, R230 ;  /* 0x000000e902e67224 */ /* 0x040fe400078e02e6 */
[----:B------:R-:W-:Y:S01]  /*b870*/  @!P3 IMAD.IADD R227, R227, 0x1, -R2 ;  /* 0x00000001e3e3b824 */ /* 0x000fe200078e0a02 */
[C---:B------:R-:W-:Y:S01]  /*b880*/  ISETP.GT.U32.AND P3, PT, R2.reuse, R229, PT ;  /* 0x000000e50200720c */ /* 0x040fe20003f64070 */
[----:B------:R-:W-:Y:S02]  /*b890*/  IMAD.MOV R234, RZ, RZ, -R234 ;  /* 0x000000ffffea7224 */ /* 0x000fe400078e0aea */
[----:B------:R-:W-:Y:S01]  /*b8a0*/  @!P6 IMAD.MOV R227, RZ, RZ, -R227 ;  /* 0x000000ffffe3e224 */ /* 0x000fe200078e0ae3 */
[C---:B------:R-:W-:Y:S01]  /*b8b0*/  ISETP.GT.U32.AND P6, PT, R2.reuse, R230, PT ;  /* 0x000000e60200720c */ /* 0x040fe20003fc4070 */
[----:B------:R-:W-:Y:S02]  /*b8c0*/  IMAD R231, R2, R234, R231 ;  /* 0x000000ea02e77224 */ /* 0x000fe400078e02e7 */
[----:B------:R-:W-:-:S02]  /*b8d0*/  @!P4 IMAD.IADD R228, R228, 0x1, -R2 ;  /* 0x00000001e4e4c824 */ /* 0x000fc400078e0a02 */
[----:B------:R-:W-:Y:S01]  /*b8e0*/  IMAD.MOV.U32 R233, RZ, RZ, R235 ;  /* 0x000000ffffe97224 */ /* 0x000fe200078e00eb */
[----:B------:R-:W-:Y:S01]  /*b8f0*/  ISETP.GT.U32.AND P4, PT, R2, R231, PT ;  /* 0x000000e70200720c */ /* 0x000fe20003f84070 */
[----:B------:R-:W-:-:S04]  /*b900*/  IMAD.HI.U32 R235, R3, R232, RZ ;  /* 0x000000e803eb7227 */ /* 0x000fc800078e00ff */
[----:B------:R-:W-:-:S04]  /*b910*/  IMAD.HI.U32 R236, R3, R233, RZ ;  /* 0x000000e903ec7227 */ /* 0x000fc800078e00ff */
[----:B------:R-:W-:Y:S01]  /*b920*/  IMAD.MOV R234, RZ, RZ, -R236 ;  /* 0x000000ffffea7224 */ /* 0x000fe200078e0aec */
[----:B------:R-:W-:Y:S01]  /*b930*/  IABS R236, R4 ;  /* 0x0000000400ec7213 */ /* 0x000fe20000000000 */
[--C-:B------:R-:W-:Y:S02]  /*b940*/  @!P6 IMAD.IADD R230, R230, 0x1, -R2.reuse ;  /* 0x00000001e6e6e824 */ /* 0x100fe400078e0a02 */
[C---:B------:R-:W-:Y:S01]  /*b950*/  IMAD R233, R2.reuse, R234, R233 ;  /* 0x000000ea02e97224 */ /* 0x040fe200078e02e9 */
[----:B------:R-:W-:Y:S01]  /*b960*/  IABS R234, R252 ;  /* 0x000000fc00ea7213 */ /* 0x000fe20000000000 */
[----:B------:R-:W-:Y:S01]  /*b970*/  @!P4 IMAD.IADD R231, R231, 0x1, -R2 ;  /* 0x00000001e7e7c824 */ /* 0x000fe200078e0a02 */
[C---:B------:R-:W-:Y:S01]  /*b980*/  ISETP.GT.U32.AND P6, PT, R2.reuse, R230, PT ;  /* 0x000000e60200720c */ /* 0x040fe20003fc4070 */
[----:B------:R-:W-:Y:S02]  /*b990*/  IMAD.MOV R235, RZ, RZ, -R235 ;  /* 0x000000ffffeb7224 */ /* 0x000fe400078e0aeb */
[----:B------:R-:W-:Y:S01]  /*b9a0*/  IMAD.HI.U32 R237, R3, R234, RZ ;  /* 0x000000ea03ed7227 */ /* 0x000fe200078e00ff */
[----:B------:R-:W-:-:S03]  /*b9b0*/  ISETP.GT.U32.AND P4, PT, R2, R231, PT ;  /* 0x000000e70200720c */ /* 0x000fc60003f84070 */
[----:B------:R-:W-:Y:S02]  /*b9c0*/  IMAD.MOV R237, RZ, RZ, -R237 ;  /* 0x000000ffffed7224 */ /* 0x000fe400078e0aed */
[C---:B------:R-:W-:Y:S01]  /*b9d0*/  IMAD R232, R2.reuse, R235, R232 ;  /* 0x000000eb02e87224 */ /* 0x040fe200078e02e8 */
[----:B------:R-:W-:Y:S01]  /*b9e0*/  IABS R235, R13 ;  /* 0x0000000d00eb7213 */ /* 0x000fe20000000000 */
[----:B------:R-:W-:Y:S02]  /*b9f0*/  IMAD R234, R2, R237, R234 ;  /* 0x000000ed02ea7224 */ /* 0x000fe400078e02ea */
[----:B------:R-:W-:Y:S01]  /*ba00*/  @!P6 IMAD.IADD R230, R230, 0x1, -R2 ;  /* 0x00000001e6e6e824 */ /* 0x000fe200078e0a02 */
[C---:B------:R-:W-:Y:S01]  /*ba10*/  ISETP.GT.U32.AND P6, PT, R2.reuse, R233, PT ;  /* 0x000000e90200720c */ /* 0x040fe20003fc4070 */
[----:B------:R-:W-:Y:S02]  /*ba20*/  IMAD.MOV.U32 R237, RZ, RZ, R238 ;  /* 0x000000ffffed7224 */ /* 0x000fe400078e00ee */
[----:B------:R-:W-:Y:S01]  /*ba30*/  @!P4 IMAD.IADD R231, R231, 0x1, -R2 ;  /* 0x00000001e7e7c824 */ /* 0x000fe200078e0a02 */
[----:B------:R-:W-:Y:S01]  /*ba40*/  ISETP.GT.U32.AND P4, PT, R2, R234, PT ;  /* 0x000000ea0200720c */ /* 0x000fe20003f84070 */
[----:B------:R-:W-:-:S04]  /*ba50*/  IMAD.HI.U32 R238, R3, R235, RZ ;  /* 0x000000eb03ee7227 */ /* 0x000fc800078e00ff */
[----:B------:R-:W-:-:S04]  /*ba60*/  IMAD.HI.U32 R239, R3, R236, RZ ;  /* 0x000000ec03ef7227 */ /* 0x000fc800078e00ff */
[----:B------:R-:W-:Y:S02]  /*ba70*/  @!P6 IMAD.IADD R233, R233, 0x1, -R2 ;  /* 0x00000001e9e9e824 */ /* 0x000fe400078e0a02 */
[----:B------:R-:W-:Y:S02]  /*ba80*/  IMAD.MOV R238, RZ, RZ, -R238 ;  /* 0x000000ffffee7224 */ /* 0x000fe400078e0aee */
[----:B------:R-:W-:Y:S01]  /*ba90*/  @!P4 IMAD.IADD R234, R234, 0x1, -R2 ;  /* 0x00000001eaeac824 */ /* 0x000fe200078e0a02 */
[C---:B------:R-:W-:Y:S01]  /*baa0*/  ISETP.GT.U32.AND P4, PT, R2.reuse, R233, PT ;  /* 0x000000e90200720c */ /* 0x040fe20003f84070 */
[----:B------:R-:W-:Y:S02]  /*bab0*/  IMAD.MOV R239, RZ, RZ, -R239 ;  /* 0x000000ffffef7224 */ /* 0x000fe400078e0aef */
[C---:B------:R-:W-:Y:S01]  /*bac0*/  IMAD R235, R2.reuse, R238, R235 ;  /* 0x000000ee02eb7224 */ /* 0x040fe200078e02eb */
[----:B------:R-:W-:Y:S01]  /*bad0*/  IABS R238, R250 ;  /* 0x000000fa00ee7213 */ /* 0x000fe20000000000 */
[----:B------:R-:W-:Y:S01]  /*bae0*/  IMAD R236, R2, R239, R236 ;  /* 0x000000ef02ec7224 */ /* 0x000fe200078e02ec */
[----:B------:R-:W-:Y:S01]  /*baf0*/  IABS R239, R14 ;  /* 0x0000000e00ef7213 */ /* 0x000fe20000000000 */
[----:B------:R-:W-:-:S04]  /*bb00*/  IMAD.HI.U32 R240, R3, R237, RZ ;  /* 0x000000ed03f07227 */ /* 0x000fc800078e00ff */
[----:B------:R-:W-:-:S04]  /*bb10*/  IMAD.HI.U32 R243, R3, R238, RZ ;  /* 0x000000ee03f37227 */ /* 0x000fc800078e00ff */
[----:B------:R-:W-:Y:S01]  /*bb20*/  @!P4 IMAD.IADD R233, R233, 0x1, -R2 ;  /* 0x00000001e9e9c824 */ /* 0x000fe200078e0a02 */
[----:B------:R-:W-:Y:S01]  /*bb30*/  ISETP.GT.U32.AND P4, PT, R2, R236, PT ;  /* 0x000000ec0200720c */ /* 0x000fe20003f84070 */
[----:B------:R-:W-:Y:S02]  /*bb40*/  IMAD.MOV R243, RZ, RZ, -R243 ;  /* 0x000000fffff37224 */ /* 0x000fe400078e0af3 */
[----:B------:R-:W-:-:S04]  /*bb50*/  IMAD.HI.U32 R244, R3, R239, RZ ;  /* 0x000000ef03f47227 */ /* 0x000fc800078e00ff */
[----:B------:R-:W-:Y:S02]  /*bb60*/  IMAD R238, R2, R243, R238 ;  /* 0x000000f302ee7224 */ /* 0x000fe400078e02ee */
[----:B------:R-:W-:Y:S02]  /*bb70*/  IMAD.MOV R243, RZ, RZ, -R244 ;  /* 0x000000fffff37224 */ /* 0x000fe400078e0af4 */
[----:B------:R-:W-:Y:S02]  /*bb80*/  IMAD.MOV R240, RZ, RZ, -R240 ;  /* 0x000000fffff07224 */ /* 0x000fe400078e0af0 */
[----:B------:R-:W-:Y:S01]  /*bb90*/  @!P4 IMAD.IADD R236, R236, 0x1, -R2 ;  /* 0x00000001ececc824 */ /* 0x000fe200078e0a02 */
[C---:B------:R-:W-:Y:S01]  /*bba0*/  ISETP.GT.U32.AND P4, PT, R2.reuse, R238, PT ;  /* 0x000000ee0200720c */ /* 0x040fe20003f84070 */
[C---:B------:R-:W-:Y:S01]  /*bbb0*/  IMAD R239, R2.reuse, R243, R239 ;  /* 0x000000f302ef7224 */ /* 0x040fe200078e02ef */
[----:B------:R-:W-:Y:S01]  /*bbc0*/  IABS R243, R245 ;  /* 0x000000f500f37213 */ /* 0x000fe20000000000 */
[----:B------:R-:W-:Y:S01]  /*bbd0*/  IMAD R237, R2, R240, R237 ;  /* 0x000000f002ed7224 */ /* 0x000fe200078e02ed */
[----:B------:R-:W-:Y:S01]  /*bbe0*/  IABS R240, R11 ;  /* 0x0000000b00f07213 */ /* 0x000fe20000000000 */
[----:B------:R-:W-:-:S02]  /*bbf0*/  @!P5 IMAD.MOV R231, RZ, RZ, -R231 ;  /* 0x000000ffffe7d224 */ /* 0x000fc400078e0ae7 */
[----:B--2---:R-:W-:-:S04]  /*bc00*/  IMAD.HI.U32 R6, R3, R243, RZ ;  /* 0x000000f303067227 */ /* 0x004fc800078e00ff */
[----:B------:R-:W-:-:S04]  /*bc10*/  IMAD.HI.U32 R251, R3, R240, RZ ;  /* 0x000000f003fb7227 */ /* 0x000fc800078e00ff */
[----:B------:R-:W-:Y:S01]  /*bc20*/  @!P4 IMAD.IADD R238, R238, 0x1, -R2 ;  /* 0x00000001eeeec824 */ /* 0x000fe200078e0a02 */
[C---:B------:R-:W-:Y:S01]  /*bc30*/  ISETP.GT.U32.AND P4, PT, R2.reuse, R239, PT ;  /* 0x000000ef0200720c */ /* 0x040fe20003f84070 */
[----:B------:R-:W-:Y:S01]  /*bc40*/  IMAD.MOV R244, RZ, RZ, -R251 ;  /* 0x000000fffff47224 */ /* 0x000fe200078e0afb */
[----:B------:R-:W-:Y:S01]  /*bc50*/  IABS R251, R248 ;  /* 0x000000f800fb7213 */ /* 0x000fe20000000000 */
[----:B------:R-:W-:Y:S02]  /*bc60*/  IMAD.MOV R6, RZ, RZ, -R6 ;  /* 0x000000ffff067224 */ /* 0x000fe400078e0a06 */
[C---:B------:R-:W-:Y:S01]  /*bc70*/  IMAD R240, R2.reuse, R244, R240 ;  /* 0x000000f402f07224 */ /* 0x040fe200078e02f0 */
[----:B------:R-:W-:Y:S01]  /*bc80*/  IABS R244, R247 ;  /* 0x000000f700f47213 */ /* 0x000fe20000000000 */
[----:B------:R-:W-:Y:S02]  /*bc90*/  IMAD R243, R2, R6, R243 ;  /* 0x0000000602f37224 */ /* 0x000fe400078e02f3 */
[----:B------:R-:W2:Y:S01]  /*bca0*/  LDL.LU R6, [R1+0x31fc] ;  /* 0x0031fc0001067983 */ /* 0x000ea20000300800 */
[----:B------:R-:W-:-:S02]  /*bcb0*/  @!P3 IMAD.IADD R229, R229, 0x1, -R2 ;  /* 0x00000001e5e5b824 */ /* 0x000fc400078e0a02 */
[----:B------:R-:W-:-:S03]  /*bcc0*/  IMAD.HI.U32 R5, R3, R244, RZ ;  /* 0x000000f403057227 */ /* 0x000fc600078e00ff */
[C---:B------:R-:W-:Y:S01]  /*bcd0*/  ISETP.GT.U32.AND P3, PT, R2.reuse, R229, PT ;  /* 0x000000e50200720c */ /* 0x040fe20003f64070 */
[----:B------:R-:W-:Y:S01]  /*bce0*/  @!P4 IMAD.IADD R239, R239, 0x1, -R2 ;  /* 0x00000001efefc824 */ /* 0x000fe200078e0a02 */
[C---:B------:R-:W-:Y:S01]  /*bcf0*/  ISETP.GT.U32.AND P4, PT, R2.reuse, R240, PT ;  /* 0x000000f00200720c */ /* 0x040fe20003f84070 */
[----:B------:R-:W-:Y:S02]  /*bd00*/  IMAD.MOV R5, RZ, RZ, -R5 ;  /* 0x000000ffff057224 */ /* 0x000fe400078e0a05 */
[----:B------:R-:W-:Y:S01]  /*bd10*/  @!P1 IMAD.MOV R228, RZ, RZ, -R228 ;  /* 0x000000ffffe49224 */ /* 0x000fe200078e0ae4 */
[C---:B------:R-:W-:Y:S01]  /*bd20*/  ISETP.GT.U32.AND P5, PT, R2.reuse, R239, PT ;  /* 0x000000ef0200720c */ /* 0x040fe20003fa4070 */
[C---:B------:R-:W-:Y:S01]  /*bd30*/  IMAD R244, R2.reuse, R5, R244 ;  /* 0x0000000502f47224 */ /* 0x040fe200078e02f4 */
[C---:B------:R-:W-:Y:S01]  /*bd40*/  ISETP.GT.U32.AND P1, PT, R2.reuse, R234, PT ;  /* 0x000000ea0200720c */ /* 0x040fe20003f24070 */
[----:B------:R-:W3:Y:S04]  /*bd50*/  LDL.LU R5, [R1+0x31f8] ;  /* 0x0031f80001057983 */ /* 0x000ee80000300800 */
[----:B------:R-:W-:Y:S01]  /*bd60*/  @!P3 IMAD.IADD R229, R229, 0x1, -R2 ;  /* 0x00000001e5e5b824 */ /* 0x000fe200078e0a02 */
[----:B------:R-:W-:-:S05]  /*bd70*/  ISETP.GT.U32.AND P3, PT, R2, R232, PT ;  /* 0x000000e80200720c */ /* 0x000fca0003f64070 */
[--C-:B------:R-:W-:Y:S01]  /*bd80*/  @!P5 IMAD.IADD R239, R239, 0x1, -R2.reuse ;  /* 0x00000001efefd824 */ /* 0x100fe200078e0a02 */
[----:B------:R-:W-:Y:S01]  /*bd90*/  ISETP.GE.AND P5, PT, R13, RZ, PT ;  /* 0x000000ff0d00720c */ /* 0x000fe20003fa6270 */
[----:B------:R-:W-:Y:S01]  /*bda0*/  @!P1 IMAD.IADD R234, R234, 0x1, -R2 ;  /* 0x00000001eaea9824 */ /* 0x000fe200078e0a02 */
[----:B------:R-:W4:Y:S01]  /*bdb0*/  LDL.LU R13, [R1+0x7c] ;  /* 0x00007c00010d7983 */ /* 0x000f220000300800 */
[----:B------:R-:W-:-:S04]  /*bdc0*/  ISETP.GT.U32.AND P1, PT, R2, R237, PT ;  /* 0x000000ed0200720c */ /* 0x000fc80003f24070 */
[----:B------:R-:W-:Y:S01]  /*bdd0*/  @!P3 IMAD.IADD R232, R232, 0x1, -R2 ;  /* 0x00000001e8e8b824 */ /* 0x000fe200078e0a02 */
[----:B------:R-:W-:Y:S02]  /*bde0*/  ISETP.GE.AND P3, PT, R241, RZ, PT ;  /* 0x000000fff100720c */ /* 0x000fe40003f66270 */
[----:B------:R-:W-:Y:S02]  /*bdf0*/  IABS R241, R12 ;  /* 0x0000000c00f17213 */ /* 0x000fe40000000000 */
[----:B------:R-:W-:-:S04]  /*be00*/  ISETP.GT.U32.AND P6, PT, R2, R232, PT ;  /* 0x000000e80200720c */ /* 0x000fc80003fc4070 */
[----:B------:R-:W-:Y:S01]  /*be10*/  @!P1 IMAD.IADD R237, R237, 0x1, -R2 ;  /* 0x00000001eded9824 */ /* 0x000fe200078e0a02 */
[----:B------:R-:W-:Y:S02]  /*be20*/  ISETP.GE.AND P1, PT, R252, RZ, PT ;  /* 0x000000fffc00720c */ /* 0x000fe40003f26270 */
[----:B------:R-:W-:-:S06]  /*be30*/  IABS R252, R246 ;  /* 0x000000f600fc7213 */ /* 0x000fcc0000000000 */
[----:B------:R-:W-:Y:S01]  /*be40*/  @!P6 IMAD.IADD R232, R232, 0x1, -R2 ;  /* 0x00000001e8e8e824 */ /* 0x000fe200078e0a02 */
[----:B------:R-:W-:-:S13]  /*be50*/  ISETP.GT.U32.AND P6, PT, R2, R235, PT ;  /* 0x000000eb0200720c */ /* 0x000fda0003fc4070 */
[----:B------:R-:W-:Y:S01]  /*be60*/  @!P6 IMAD.IADD R235, R235, 0x1, -R2 ;  /* 0x00000001ebebe824 */ /* 0x000fe200078e0a02 */
[----:B------:R-:W-:Y:S01]  /*be70*/  ISETP.GE.AND P6, PT, R249, RZ, PT ;  /* 0x000000fff900720c */ /* 0x000fe20003fc6270 */
[----:B------:R-:W-:-:S04]  /*be80*/  IMAD.HI.U32 R249, R3, R241, RZ ;  /* 0x000000f103f97227 */ /* 0x000fc800078e00ff */
[----:B------:R-:W-:-:S04]  /*be90*/  IMAD.MOV R249, RZ, RZ, -R249 ;  /* 0x000000fffff97224 */ /* 0x000fc800078e0af9 */
[----:B------:R-:W-:Y:S02]  /*bea0*/  IMAD R241, R2, R249, R241 ;  /* 0x000000f902f17224 */ /* 0x000fe400078e02f1 */
[----:B------:R-:W-:-:S04]  /*beb0*/  IMAD.HI.U32 R249, R3, R242, RZ ;  /* 0x000000f203f97227 */ /* 0x000fc800078e00ff */
[----:B------:R-:W-:-:S04]  /*bec0*/  IMAD.MOV R249, RZ, RZ, -R249 ;  /* 0x000000fffff97224 */ /* 0x000fc800078e0af9 */
[----:B------:R-:W-:Y:S02]  /*bed0*/  IMAD R242, R2, R249, R242 ;  /* 0x000000f902f27224 */ /* 0x000fe400078e02f2 */
[----:B------:R-:W-:-:S04]  /*bee0*/  IMAD.HI.U32 R249, R3, R252, RZ ;  /* 0x000000fc03f97227 */ /* 0x000fc800078e00ff */
[----:B------:R-:W-:Y:S02]  /*bef0*/  IMAD.MOV R249, RZ, RZ, -R249 ;  /* 0x000000fffff97224 */ /* 0x000fe400078e0af9 */
[----:B------:R-:W-:Y:S01]  /*bf00*/  @!P3 IMAD.MOV R232, RZ, RZ, -R232 ;  /* 0x000000ffffe8b224 */ /* 0x000fe200078e0ae8 */
[C---:B------:R-:W-:Y:S01]  /*bf10*/  ISETP.GT.U32.AND P3, PT, R2.reuse, R238, PT ;  /* 0x000000ee0200720c */ /* 0x040fe20003f64070 */
[C---:B------:R-:W-:Y:S02]  /*bf20*/  IMAD R252, R2.reuse, R249, R252 ;  /* 0x000000f902fc7224 */ /* 0x040fe400078e02fc */
[----:B------:R-:W1:Y:S01]  /*bf30*/  S2R R249, SR_TID.X ;  /* 0x0000000000f97919 */ /* 0x000e620000002100 */
[----:B------:R-:W-:Y:S01]  /*bf40*/  @!P0 IMAD.MOV R229, RZ, RZ, -R229 ;  /* 0x000000ffffe58224 */ /* 0x000fe200078e0ae5 */
[C---:B------:R-:W-:Y:S01]  /*bf50*/  ISETP.GT.U32.AND P0, PT, R2.reuse, R235, PT ;  /* 0x000000eb0200720c */ /* 0x040fe20003f04070 */
[----:B------:R-:W-:Y:S01]  /*bf60*/  @!P2 IMAD.MOV R230, RZ, RZ, -R230 ;  /* 0x000000ffffe6a224 */ /* 0x000fe200078e0ae6 */
[----:B------:R-:W-:Y:S01]  /*bf70*/  ISETP.GT.U32.AND P2, PT, R2, R236, PT ;  /* 0x000000ec0200720c */ /* 0x000fe20003f44070 */
[----:B------:R-:W-:Y:S01]  /*bf80*/  @!P4 IMAD.IADD R240, R240, 0x1, -R2 ;  /* 0x00000001f0f0c824 */ /* 0x000fe200078e0a02 */
[----:B------:R-:W-:Y:S01]  /*bf90*/  ISETP.GT.U32.AND P4, PT, R2, R237, PT ;  /* 0x000000ed0200720c */ /* 0x000fe20003f84070 */
[----:B------:R-:W-:-:S02]  /*bfa0*/  @!P1 IMAD.MOV R234, RZ, RZ, -R234 ;  /* 0x000000ffffea9224 */ /* 0x000fc400078e0aea */
[----:B------:R-:W-:-:S04]  /*bfb0*/  IMAD.HI.U32 R3, R3, R251, RZ ;  /* 0x000000fb03037227 */ /* 0x000fc800078e00ff */
[--C-:B------:R-:W-:Y:S01]  /*bfc0*/  @!P3 IMAD.IADD R238, R238, 0x1, -R2.reuse ;  /* 0x00000001eeeeb824 */ /* 0x100fe200078e0a02 */
[C---:B------:R-:W-:Y:S01]  /*bfd0*/  ISETP.GT.U32.AND P3, PT, R2.reuse, R252, PT ;  /* 0x000000fc0200720c */ /* 0x040fe20003f64070 */
[--C-:B------:R-:W-:Y:S01]  /*bfe0*/  @!P0 IMAD.IADD R235, R235, 0x1, -R2.reuse ;  /* 0x00000001ebeb8824 */ /* 0x100fe200078e0a02 */
[----:B------:R-:W-:Y:S01]  /*bff0*/  ISETP.GT.U32.AND P1, PT, R2, R241, PT ;  /* 0x000000f10200720c */ /* 0x000fe20003f24070 */
[--C-:B------:R-:W-:Y:S01]  /*c000*/  @!P2 IMAD.IADD R236, R236, 0x1, -R2.reuse ;  /* 0x00000001ececa824 */ /* 0x100fe200078e0a02 */
[C---:B------:R-:W-:Y:S01]  /*c010*/  ISETP.GT.U32.AND P0, PT, R2.reuse, R242, PT ;  /* 0x000000f20200720c */ /* 0x040fe20003f04070 */
[----:B------:R-:W-:Y:S01]  /*c020*/  @!P4 IMAD.IADD R237, R237, 0x1, -R2 ;  /* 0x00000001ededc824 */ /* 0x000fe200078e0a02 */
[C---:B------:R-:W-:Y:S02]  /*c030*/  ISETP.GT.U32.AND P2, PT, R2.reuse, R243, PT ;  /* 0x000000f30200720c */ /* 0x040fe40003f44070 */
[C---:B------:R-:W-:Y:S01]  /*c040*/  ISETP.GT.U32.AND P4, PT, R2.reuse, R244, PT ;  /* 0x000000f40200720c */ /* 0x040fe20003f84070 */
[----:B------:R-:W-:Y:S01]  /*c050*/  @!P6 IMAD.MOV R233, RZ, RZ, -R233 ;  /* 0x000000ffffe9e224 */ /* 0x000fe200078e0ae9 */
[----:B------:R-:W-:Y:S01]  /*c060*/  ISETP.GT.U32.AND P6, PT, R2, R240, PT ;  /* 0x000000f00200720c */ /* 0x000fe20003fc4070 */
[----:B------:R-:W-:-:S02]  /*c070*/  IMAD.MOV R3, RZ, RZ, -R3 ;  /* 0x000000ffff037224 */ /* 0x000fc400078e0a03 */
[--C-:B------:R-:W-:Y:S01]  /*c080*/  @!P3 IMAD.IADD R252, R252, 0x1, -R2.reuse ;  /* 0x00000001fcfcb824 */ /* 0x100fe200078e0a02 */
[----:B------:R-:W-:Y:S01]  /*c090*/  ISETP.GE.AND P3, PT, R11, RZ, PT ;  /* 0x000000ff0b00720c */ /* 0x000fe20003f66270 */
[--C-:B------:R-:W-:Y:S01]  /*c0a0*/  @!P1 IMAD.IADD R241, R241, 0x1, -R2.reuse ;  /* 0x00000001f1f19824 */ /* 0x100fe200078e0a02 */
[----:B------:R-:W-:Y:S01]  /*c0b0*/  ISETP.GE.AND P1, PT, R4, RZ, PT ;  /* 0x000000ff0400720c */ /* 0x000fe20003f26270 */
[----:B------:R-:W-:Y:S01]  /*c0c0*/  IMAD R251, R2, R3, R251 ;  /* 0x0000000302fb7224 */ /* 0x000fe200078e02fb */
[----:B------:R-:W2:Y:S01]  /*c0d0*/  LDL.LU R4, [R1+0x31f4] ;  /* 0x0031f40001047983 */ /* 0x000ea20000300800 */
[--C-:B------:R-:W-:Y:S01]  /*c0e0*/  @!P0 IMAD.IADD R242, R242, 0x1, -R2.reuse ;  /* 0x00000001f2f28824 */ /* 0x100fe200078e0a02 */
[----:B------:R-:W-:Y:S01]  /*c0f0*/  ISETP.GE.AND P0, PT, R10, RZ, PT ;  /* 0x000000ff0a00720c */ /* 0x000fe20003f06270 */
[--C-:B------:R-:W-:Y:S01]  /*c100*/  @!P2 IMAD.IADD R243, R243, 0x1, -R2.reuse ;  /* 0x00000001f3f3a824 */ /* 0x100fe200078e0a02 */
[----:B------:R-:W2:Y:S01]  /*c110*/  LDL.LU R10, [R1+0x31f0] ;  /* 0x0031f000010a7983 */ /* 0x000ea20000300800 */
[----:B-1----:R-:W-:Y:S01]  /*c120*/  IMAD.SHL.U32 R3, R249, 0x400, RZ ;  /* 0x00000400f9037824 */ /* 0x002fe200078e00ff */
[----:B------:R-:W-:Y:S01]  /*c130*/  ISETP.GE.AND P2, PT, R250, RZ, PT ;  /* 0x000000fffa00720c */ /* 0x000fe20003f46270 */
[--C-:B------:R-:W-:Y:S01]  /*c140*/  @!P4 IMAD.IADD R244, R244, 0x1, -R2.reuse ;  /* 0x00000001f4f4c824 */ /* 0x100fe200078e0a02 */
[----:B------:R-:W3:Y:S01]  /*c150*/  LDL.LU R250, [R1+0x31ec] ;  /* 0x0031ec0001fa7983 */ /* 0x000ee20000300800 */
[----:B------:R-:W-:Y:S01]  /*c160*/  ISETP.GE.AND P4, PT, R14, RZ, PT ;  /* 0x000000ff0e00720c */ /* 0x000fe20003f86270 */
[----:B------:R-:W-:-:S02]  /*c170*/  @!P6 IMAD.IADD R240, R240, 0x1, -R2 ;  /* 0x00000001f0f0e824 */ /* 0x000fc400078e0a02 */
[----:B------:R-:W2:Y:S04]  /*c180*/  LDL.LU R14, [R1+0x31e8] ;  /* 0x0031e800010e7983 */ /* 0x000ea80000300800 */
[----:B------:R-:W3:Y:S04]  /*c190*/  LDL.LU R11, [R1+0x31e4] ;  /* 0x0031e400010b7983 */ /* 0x000ee80000300800 */
[----:B------:R-:W3:Y:S01]  /*c1a0*/  LDL R249, [R1+0x3174] ;  /* 0x0031740001f97983 */ /* 0x000ee20000100800 */
[----:B------:R-:W-:Y:S01]  /*c1b0*/  @!P3 IMAD.MOV R240, RZ, RZ, -R240 ;  /* 0x000000fffff0b224 */ /* 0x000fe200078e0af0 */
[----:B------:R-:W-:-:S02]  /*c1c0*/  ISETP.GE.AND P3, PT, R12, RZ, PT ;  /* 0x000000ff0c00720c */ /* 0x000fc40003f66270 */
[----:B----4-:R-:W-:Y:S02]  /*c1d0*/  LOP3.LUT R3, R13, 0x8000, R3, 0xf8, !PT ;  /* 0x000080000d037812 */ /* 0x010fe400078ef803 */
[----:B------:R-:W4:Y:S04]  /*c1e0*/  LDL.LU R13, [R1+0x31e0] ;  /* 0x0031e000010d7983 */ /* 0x000f280000300800 */
[----:B------:R1:W-:Y:S04]  /*c1f0*/  STL [R1+0x2cfc], R3 ;  /* 0x002cfc0301007387 */ /* 0x0003e80000100800 */
[----:B------:R-:W4:Y:S01]  /*c200*/  LDL.LU R12, [R1+0x31dc] ;  /* 0x0031dc00010c7983 */ /* 0x000f220000300800 */
[C---:B------:R-:W-:Y:S01]  /*c210*/  ISETP.GT.U32.AND P6, PT, R2.reuse, R251, PT ;  /* 0x000000fb0200720c */ /* 0x040fe20003fc4070 */
[----:B------:R-:W-:Y:S01]  /*c220*/  @!P5 IMAD.MOV R235, RZ, RZ, -R235 ;  /* 0x000000ffffebd224 */ /* 0x000fe200078e0aeb */
[C---:B------:R-:W-:Y:S01]  /*c230*/  ISETP.GT.U32.AND P5, PT, R2.reuse, R241, PT ;  /* 0x000000f10200720c */ /* 0x040fe20003fa4070 */
[----:B------:R-:W-:Y:S01]  /*c240*/  @!P1 IMAD.MOV R236, RZ, RZ, -R236 ;  /* 0x000000ffffec9224 */ /* 0x000fe200078e0aec */
[C---:B------:R-:W-:Y:S01]  /*c250*/  ISETP.GT.U32.AND P1, PT, R2.reuse, R242, PT ;  /* 0x000000f20200720c */ /* 0x040fe20003f24070 */
[----:B------:R-:W-:Y:S01]  /*c260*/  @!P0 IMAD.MOV R237, RZ, RZ, -R237 ;  /* 0x000000ffffed8224 */ /* 0x000fe200078e0aed */
[C---:B------:R-:W-:Y:S01]  /*c270*/  ISETP.GT.U32.AND P0, PT, R2.reuse, R243, PT ;  /* 0x000000f30200720c */ /* 0x040fe20003f04070 */
[----:B------:R-:W-:Y:S01]  /*c280*/  @!P2 IMAD.MOV R238, RZ, RZ, -R238 ;  /* 0x000000ffffeea224 */ /* 0x000fe200078e0aee */
[----:B------:R-:W-:Y:S01]  /*c290*/  ISETP.GT.U32.AND P2, PT, R2, R244, PT ;  /* 0x000000f40200720c */ /* 0x000fe20003f44070 */
[----:B------:R-:W-:-:S04]  /*c2a0*/  @!P4 IMAD.MOV R239, RZ, RZ, -R239 ;  /* 0x000000ffffefc224 */ /* 0x000fc800078e0aef */
[----:B------:R-:W-:Y:S01]  /*c2b0*/  @!P6 IMAD.IADD R251, R251, 0x1, -R2 ;  /* 0x00000001fbfbe824 */ /* 0x000fe200078e0a02 */
[----:B------:R-:W-:-:S04]  /*c2c0*/  ISETP.GT.U32.AND P4, PT, R2, R252, PT ;  /* 0x000000fc0200720c */ /* 0x000fc80003f84070 */
[----:B------:R-:W-:Y:S01]  /*c2d0*/  ISETP.GT.U32.AND P6, PT, R2, R251, PT ;  /* 0x000000fb0200720c */ /* 0x000fe20003fc4070 */
[--C-:B------:R-:W-:Y:S02]  /*c2e0*/  @!P5 IMAD.IADD R241, R241, 0x1, -R2.reuse ;  /* 0x00000001f1f1d824 */ /* 0x100fe400078e0a02 */
[--C-:B------:R-:W-:Y:S02]  /*c2f0*/  @!P1 IMAD.IADD R242, R242, 0x1, -R2.reuse ;  /* 0x00000001f2f29824 */ /* 0x100fe400078e0a02 */
[--C-:B------:R-:W-:Y:S02]  /*c300*/  @!P0 IMAD.IADD R243, R243, 0x1, -R2.reuse ;  /* 0x00000001f3f38824 */ /* 0x100fe400078e0a02 */
[--C-:B------:R-:W-:Y:S02]  /*c310*/  @!P2 IMAD.IADD R244, R244, 0x1, -R2.reuse ;  /* 0x00000001f4f4a824 */ /* 0x100fe400078e0a02 */
[----:B------:R-:W-:-:S04]  /*c320*/  @!P4 IMAD.IADD R252, R252, 0x1, -R2 ;  /* 0x00000001fcfcc824 */ /* 0x000fc800078e0a02 */
[----:B------:R-:W-:Y:S02]  /*c330*/  @!P6 IMAD.IADD R251, R251, 0x1, -R2 ;  /* 0x00000001fbfbe824 */ /* 0x000fe400078e0a02 */
[----:B-1----:R-:W1:Y:S01]  /*c340*/  LDC.64 R2, c[0x0][0x238] ;  /* 0x00008e00ff027b82 */ /* 0x002e620000000a00 */
[----:B------:R-:W-:Y:S02]  /*c350*/  ISETP.GE.AND P5, PT, R0, RZ, PT ;  /* 0x000000ff0000720c */ /* 0x000fe40003fa6270 */
[----:B------:R-:W-:Y:S01]  /*c360*/  ISETP.GE.AND P1, PT, R245, RZ, PT ;  /* 0x000000fff500720c */ /* 0x000fe20003f26270 */
[----:B------:R-:W4:Y:S01]  /*c370*/  LDL.LU R0, [R1+0x24] ;  /* 0x0000240001007983 */ /* 0x000f220000300800 */
[----:B------:R-:W-:Y:S01]  /*c380*/  ISETP.GE.AND P0, PT, R247, RZ, PT ;  /* 0x000000fff700720c */ /* 0x000fe20003f06270 */
[----:B------:R-:W-:Y:S01]  /*c390*/  @!P3 IMAD.MOV R241, RZ, RZ, -R241 ;  /* 0x000000fffff1b224 */ /* 0x000fe200078e0af1 */
[----:B------:R-:W-:Y:S01]  /*c3a0*/  ISETP.GE.AND P2, PT, R246, RZ, PT ;  /* 0x000000fff600720c */ /* 0x000fe20003f46270 */
[----:B------:R-:W4:Y:S01]  /*c3b0*/  LDL.LU R245, [R1+0x20] ;  /* 0x0000200001f57983 */ /* 0x000f220000300800 */
[----:B------:R-:W-:-:S03]  /*c3c0*/  ISETP.GE.AND P4, PT, R248, RZ, PT ;  /* 0x000000fff800720c */ /* 0x000fc60003f86270 */
[----:B------:R-:W4:Y:S04]  /*c3d0*/  LDL.LU R247, [R1+0x1c] ;  /* 0x00001c0001f77983 */ /* 0x000f280000300800 */
[----:B------:R-:W4:Y:S01]  /*c3e0*/  LDL.LU R246, [R1+0x18] ;  /* 0x0000180001f67983 */ /* 0x000f220000300800 */
[----:B------:R-:W-:-:S03]  /*c3f0*/  @!P5 IMAD.MOV R242, RZ, RZ, -R242 ;  /* 0x000000fffff2d224 */ /* 0x000fc600078e0af2 */
[----:B------:R-:W4:Y:S04]  /*c400*/  LDL.LU R248, [R1+0x14] ;  /* 0x0000140001f87983 */ /* 0x000f280000300800 */
[----:B-1----:R1:W-:Y:S01]  /*c410*/  STL [R1+0x31a4], R2 ;  /* 0x0031a40201007387 */ /* 0x0023e20000100800 */
[----:B------:R-:W-:-:S03]  /*c420*/  @!P1 IMAD.MOV R243, RZ, RZ, -R243 ;  /* 0x000000fffff39224 */ /* 0x000fc600078e0af3 */
[----:B-1----:R-:W4:Y:S01]  /*c430*/  LDL.LU R2, [R1+0x2c] ;  /* 0x00002c0001027983 */ /* 0x002f220000300800 */
[----:B--2---:R-:W-:Y:S02]  /*c440*/  ISETP.GE.AND P1, PT, R14, RZ, PT ;  /* 0x000000ff0e00720c */ /* 0x004fe40003f26270 */
[----:B---3--:R-:W-:Y:S02]  /*c450*/  ISETP.GE.AND P5, PT, R11, RZ, PT ;  /* 0x000000ff0b00720c */ /* 0x008fe40003fa6270 */
[----:B------:R-:W-:Y:S02]  /*c460*/  ISETP.NE.AND P3, PT, R249, RZ, PT ;  /* 0x000000fff900720c */ /* 0x000fe40003f65270 */
[----:B------:R-:W-:Y:S01]  /*c470*/  LOP3.LUT R249, RZ, R249, RZ, 0x33, !PT ;  /* 0x000000f9fff97212 */ /* 0x000fe200078e33ff */
[----:B------:R1:W-:Y:S03]  /*c480*/  STL [R1+0x31a8], R11 ;  /* 0x0031a80b01007387 */ /* 0x0003e60000100800 */
[----:B------:R-:W-:Y:S01]  /*c490*/  SEL R250, R249, R250, !P3 ;  /* 0x000000faf9fa7207 */ /* 0x000fe20005800000 */
[----:B-1----:R-:W2:Y:S01]  /*c4a0*/  LDL.LU R11, [R1+0x30] ;  /* 0x00003000010b7983 */ /* 0x002ea20000300800 */
[----:B----4-:R-:W-:-:S03]  /*c4b0*/  ISETP.GE.AND P6, PT, R12, RZ, PT ;  /* 0x000000ff0c00720c */ /* 0x010fc60003fc6270 */
[----:B------:R1:W-:Y:S04]  /*c4c0*/  STL [R1+0x31ac], R12 ;  /* 0x0031ac0c01007387 */ /* 0x0003e80000100800 */
[----:B-1----:R-:W3:Y:S04]  /*c4d0*/  LDL.LU R12, [R1+0x34] ;  /* 0x00003400010c7983 */ /* 0x002ee80000300800 */
[----:B------:R1:W-:Y:S04]  /*c4e0*/  STL [R1+0x31b0], R14 ;  /* 0x0031b00e01007387 */ /* 0x0003e80000100800 */
[----:B-1----:R-:W4:Y:S04]  /*c4f0*/  LDL.LU R14, [R1+0x38] ;  /* 0x00003800010e7983 */ /* 0x002f280000300800 */
[----:B------:R1:W-:Y:S04]  /*c500*/  STL [R1+0x3c], R250 ;  /* 0x00003cfa01007387 */ /* 0x0003e80000100800 */
[----:B-1----:R-:W2:Y:S01]  /*c510*/  LDL.LU R250, [R1+0x31d8] ;  /* 0x0031d80001fa7983 */ /* 0x002ea20000300800 */
[----:B------:R-:W-:-:S02]  /*c520*/  SEL R0, R249, R0, !P3 ;  /* 0x00000000f9007207 */ /* 0x000fc40005800000 */
[C---:B------:R-:W-:Y:S02]  /*c530*/  SEL R245, R249.reuse, R245, !P3 ;  /* 0x000000f5f9f57207 */ /* 0x040fe40005800000 */
[C---:B------:R-:W-:Y:S02]  /*c540*/  SEL R247, R249.reuse, R247, !P3 ;  /* 0x000000f7f9f77207 */ /* 0x040fe40005800000 */
[C---:B------:R-:W-:Y:S02]  /*c550*/  SEL R246, R249.reuse, R246, !P3 ;  /* 0x000000f6f9f67207 */ /* 0x040fe40005800000 */
[C---:B------:R-:W-:Y:S02]  /*c560*/  SEL R248, R249.reuse, R248, !P3 ;  /* 0x000000f8f9f87207 */ /* 0x040fe40005800000 */
[----:B--2---:R-:W-:-:S05]  /*c570*/  SEL R250, R249, R250, !P3 ;  /* 0x000000faf9fa7207 */ /* 0x004fca0005800000 */
[----:B------:R1:W-:Y:S04]  /*c580*/  STL [R1+0x110], R250 ;  /* 0x000110fa01007387 */ /* 0x0003e80000100800 */
[----:B-1----:R-:W2:Y:S04]  /*c590*/  LDL.LU R250, [R1+0x10] ;  /* 0x0000100001fa7983 */ /* 0x002ea80000300800 */
[----:B------:R1:W-:Y:S04]  /*c5a0*/  STL [R1+0x10c], R0 ;  /* 0x00010c0001007387 */ /* 0x0003e80000100800 */
[----:B-1----:R-:W3:Y:S04]  /*c5b0*/  LDL.LU R0, [R1+0x31d4] ;  /* 0x0031d40001007983 */ /* 0x002ee80000300800 */
[----:B------:R1:W-:Y:S04]  /*c5c0*/  STL [R1+0x48], R245 ;  /* 0x000048f501007387 */ /* 0x0003e80000100800 */
[----:B-1----:R-:W4:Y:S04]  /*c5d0*/  LDL.LU R245, [R1+0x31d0] ;  /* 0x0031d00001f57983 */ /* 0x002f280000300800 */
[----:B------:R1:W-:Y:S04]  /*c5e0*/  STL [R1+0x44], R247 ;  /* 0x000044f701007387 */ /* 0x0003e80000100800 */
[----:B-1----:R-:W3:Y:S04]  /*c5f0*/  LDL.LU R247, [R1+0x31cc] ;  /* 0x0031cc0001f77983 */ /* 0x002ee80000300800 */
[----:B------:R1:W-:Y:S04]  /*c600*/  STL [R1+0x40], R246 ;  /* 0x000040f601007387 */ /* 0x0003e80000100800 */
[----:B-1----:R-:W4:Y:S04]  /*c610*/  LDL.LU R246, [R1+0x31c8] ;  /* 0x0031c80001f67983 */ /* 0x002f280000300800 */
[----:B------:R1:W-:Y:S04]  /*c620*/  STL [R1+0x20], R248 ;  /* 0x000020f801007387 */ /* 0x0003e80000100800 */
[----:B-1----:R-:W3:Y:S01]  /*c630*/  LDL.LU R248, [R1+0x31c4] ;  /* 0x0031c40001f87983 */ /* 0x002ee20000300800 */
[----:B------:R-:W-:-:S02]  /*c640*/  SEL R5, R249, R5, !P3 ;  /* 0x00000005f9057207 */ /* 0x000fc40005800000 */
[----:B--2---:R-:W-:-:S05]  /*c650*/  SEL R250, R249, R250, !P3 ;  /* 0x000000faf9fa7207 */ /* 0x004fca0005800000 */
[----:B------:R3:W-:Y:S02]  /*c660*/  STL [R1+0x18], R250 ;  /* 0x000018fa01007387 */ /* 0x0007e40000100800 */
[C---:B---3--:R-:W-:Y:S02]  /*c670*/  SEL R250, R249.reuse, R248, !P3 ;  /* 0x000000f8f9fa7207 */ /* 0x048fe40005800000 */
[----:B------:R-:W2:Y:S04]  /*c680*/  LDL.LU R248, [R1+0x31c0] ;  /* 0x0031c00001f87983 */ /* 0x000ea80000300800 */
[----:B------:R4:W-:Y:S02]  /*c690*/  STL [R1+0x4c], R250 ;  /* 0x00004cfa01007387 */ /* 0x0009e40000100800 */
[----:B----4-:R-:W-:-:S02]  /*c6a0*/  SEL R250, R249, R246, !P3 ;  /* 0x000000f6f9fa7207 */ /* 0x010fc40005800000 */
[----:B------:R-:W3:Y:S04]  /*c6b0*/  LDL.LU R246, [R1+0x31bc] ;  /* 0x0031bc0001f67983 */ /* 0x000ee80000300800 */
[----:B------:R1:W-:Y:S02]  /*c6c0*/  STL [R1+0x108], R250 ;  /* 0x000108fa01007387 */ /* 0x0003e40000100800 */
[C---:B-1----:R-:W-:Y:S02]  /*c6d0*/  SEL R250, R249.reuse, R247, !P3 ;  /* 0x000000f7f9fa7207 */ /* 0x042fe40005800000 */
[----:B------:R-:W4:Y:S04]  /*c6e0*/  LDL.LU R247, [R1+0x31b8] ;  /* 0x0031b80001f77983 */ /* 0x000f280000300800 */
[----:B------:R1:W-:Y:S02]  /*c6f0*/  STL [R1+0x104], R250 ;  /* 0x000104fa01007387 */ /* 0x0003e40000100800 */
[----:B-1----:R-:W-:-:S02]  /*c700*/  SEL R250, R249, R245, !P3 ;  /* 0x000000f5f9fa7207 */ /* 0x002fc40005800000 */
[----:B------:R-:W2:Y:S04]  /*c710*/  LDL.LU R245, [R1+0x31b4] ;  /* 0x0031b40001f57983 */ /* 0x000ea80000300800 */
[----:B------:R1:W-:Y:S02]  /*c720*/  STL [R1+0x100], R250 ;  /* 0x000100fa01007387 */ /* 0x0003e40000100800 */
[C---:B-1----:R-:W-:Y:S02]  /*c730*/  SEL R250, R249.reuse, R0, !P3 ;  /* 0x00000000f9fa7207 */ /* 0x042fe40005800000 */
[C---:B------:R-:W-:Y:S02]  /*c740*/  SEL R0, R249.reuse, R4, !P3 ;  /* 0x00000004f9007207 */ /* 0x040fe40005800000 */
[C---:B------:R-:W-:Y:S01]  /*c750*/  SEL R4, R249.reuse, R6, !P3 ;  /* 0x00000006f9047207 */ /* 0x040fe20005800000 */
[----:B------:R-:W-:Y:S04]  /*c760*/  STL [R1+0xfc], R250 ;  /* 0x0000fcfa01007387 */ /* 0x000fe80000100800 */
[----:B------:R1:W-:Y:S04]  /*c770*/  STL [R1+0xf8], R0 ;  /* 0x0000f80001007387 */ /* 0x0003e80000100800 */
[----:B------:R1:W-:Y:S02]  /*c780*/  STL [R1+0xf4], R5 ;  /* 0x0000f40501007387 */ /* 0x0003e40000100800 */
[----:B-1----:R-:W-:-:S02]  /*c790*/  SEL R0, R249, R7, !P3 ;  /* 0x00000007f9007207 */ /* 0x002fc40005800000 */
[----:B------:R1:W-:Y:S01]  /*c7a0*/  STL [R1+0xf0], R4 ;  /* 0x0000f00401007387 */ /* 0x0003e20000100800 */
[----:B------:R-:W-:-:S03]  /*c7b0*/  SEL R5, R249, R8, !P3 ;  /* 0x00000008f9057207 */ /* 0x000fc60005800000 */
[----:B------:R1:W-:Y:S02]  /*c7c0*/  STL [R1+0xec], R0 ;  /* 0x0000ec0001007387 */ /* 0x0003e40000100800 */
[C---:B-1----:R-:W-:Y:S02]  /*c7d0*/  SEL R4, R249.reuse, R9, !P3 ;  /* 0x00000009f9047207 */ /* 0x042fe40005800000 */
[----:B------:R1:W-:Y:S01]  /*c7e0*/  STL [R1+0xe8], R5 ;  /* 0x0000e80501007387 */ /* 0x0003e20000100800 */
[----:B------:R-:W-:-:S03]  /*c7f0*/  SEL R0, R249, R15, !P3 ;  /* 0x0000000ff9007207 */ /* 0x000fc60005800000 */
[----:B------:R1:W-:Y:S04]  /*c800*/  STL [R1+0xe4], R4 ;  /* 0x0000e40401007387 */ /* 0x0003e80000100800 */
[----:B------:R1:W-:Y:S02]  /*c810*/  STL [R1+0xe0], R0 ;  /* 0x0000e00001007387 */ /* 0x0003e40000100800 */
[C---:B-1----:R-:W-:Y:S02]  /*c820*/  SEL R5, R249.reuse, R16, !P3 ;  /* 0x00000010f9057207 */ /* 0x042fe40005800000 */
[----:B------:R-:W-:-:S03]  /*c830*/  SEL R4, R249, R17, !P3 ;  /* 0x00000011f9047207 */ /* 0x000fc60005800000 */
        /* <DEDUP_REMOVED lines=36> */
[----:B------:R-:W-:Y:S01]  /*ca80*/  STL [R1+0x94], R5 ;  /* 0x0000940501007387 */ /* 0x000fe20000100800 */
[----:B------:R-:W-:-:S03]  /*ca90*/  SEL R0, R249, R36, !P3 ;  /* 0x00000024f9007207 */ /* 0x000fc60005800000 */
[----:B------:R-:W-:Y:S01]  /*caa0*/  STL [R1+0x90], R4 ;  /* 0x0000900401007387 */ /* 0x000fe20000100800 */
[C---:B------:R-:W-:Y:S02]  /*cab0*/  SEL R7, R249.reuse, R63, !P3 ;  /* 0x0000003ff9077207 */ /* 0x040fe40005800000 */
[C---:B------:R-:W-:Y:S01]  /*cac0*/  SEL R6, R249.reuse, R64, !P3 ;  /* 0x00000040f9067207 */ /* 0x040fe20005800000 */
        /* <DEDUP_REMOVED lines=28> */
[----:B------:R3:W-:Y:S01]  /*cc90*/  STL [R1+0x50], R0 ;  /* 0x0000500001007387 */ /* 0x0007e20000100800 */
[C---:B-1----:R-:W-:Y:S02]  /*cca0*/  SEL R7, R249.reuse, R78, !P3 ;  /* 0x0000004ef9077207 */ /* 0x042fe40005800000 */
[----:B---3--:R-:W-:-:S03]  /*ccb0*/  SEL R6, R249, R79, !P3 ;  /* 0x0000004ff9067207 */ /* 0x008fc60005800000 */
[----:B------:R1:W-:Y:S01]  /*ccc0*/  STL [R1+0x24], R7 ;  /* 0x0000240701007387 */ /* 0x0003e20000100800 */
[----:B------:R-:W-:-:S03]  /*ccd0*/  SEL R0, R249, R80, !P3 ;  /* 0x00000050f9007207 */ /* 0x000fc60005800000 */
[----:B------:R3:W-:Y:S04]  /*cce0*/  STL [R1+0x1c], R6 ;  /* 0x00001c0601007387 */ /* 0x0007e80000100800 */
[----:B------:R4:W-:Y:S01]  /*ccf0*/  STL [R1+0x14], R0 ;  /* 0x0000140001007387 */ /* 0x0009e20000100800 */
[C---:B-1----:R-:W-:Y:S02]  /*cd00*/  SEL R7, R249.reuse, R81, !P3 ;  /* 0x00000051f9077207 */ /* 0x042fe40005800000 */
[----:B---3--:R-:W-:-:S03]  /*cd10*/  SEL R6, R249, R82, !P3 ;  /* 0x00000052f9067207 */ /* 0x008fc60005800000 */
[----:B------:R1:W-:Y:S01]  /*cd20*/  STL [R1+0x10], R7 ;  /* 0x0000100701007387 */ /* 0x0003e20000100800 */
[----:B----4-:R-:W-:-:S03]  /*cd30*/  SEL R0, R249, R83, !P3 ;  /* 0x00000053f9007207 */ /* 0x010fc60005800000 */
[----:B------:R-:W-:Y:S04]  /*cd40*/  STL [R1+0xc], R6 ;  /* 0x00000c0601007387 */ /* 0x000fe80000100800 */
[----:B------:R3:W-:Y:S01]  /*cd50*/  STL [R1+0x8], R0 ;  /* 0x0000080001007387 */ /* 0x0007e20000100800 */
[----:B-1----:R-:W-:-:S03]  /*cd60*/  SEL R7, R249, R84, !P3 ;  /* 0x00000054f9077207 */ /* 0x002fc60005800000 */
[----:B---3--:R-:W3:Y:S01]  /*cd70*/  LDL R0, [R1+0x3170] ;  /* 0x0031700001007983 */ /* 0x008ee20000100800 */
[C---:B------:R-:W-:Y:S02]  /*cd80*/  SEL R6, R249.reuse, R85, !P3 ;  /* 0x00000055f9067207 */ /* 0x040fe40005800000 */
[----:B------:R-:W-:Y:S01]  /*cd90*/  SEL R34, R249, R39, !P3 ;  /* 0x00000027f9227207 */ /* 0x000fe20005800000 */
[----:B------:R1:W-:Y:S04]  /*cda0*/  STL [R1+0x4], R7 ;  /* 0x0000040701007387 */ /* 0x0003e80000100800 */
[----:B------:R4:W-:Y:S04]  /*cdb0*/  STL [R1], R6 ;  /* 0x0000000601007387 */ /* 0x0009e80000100800 */
[----:B------:R-:W3:Y:S01]  /*cdc0*/  LDL.LU R39, [R1+0x3c] ;  /* 0x00003c0001277983 */ /* 0x000ee20000300800 */
[----:B-1----:R-:W1:Y:S01]  /*cdd0*/  S2R R7, SR_TID.X ;  /* 0x0000000000077919 */ /* 0x002e620000002100 */
[----:B------:R-:W-:Y:S01]  /*cde0*/  @!P0 IMAD.MOV R244, RZ, RZ, -R244 ;  /* 0x000000fffff48224 */ /* 0x000fe200078e0af4 */
[----:B------:R-:W-:-:S02]  /*cdf0*/  ISETP.GE.AND P0, PT, R13, RZ, PT ;  /* 0x000000ff0d00720c */ /* 0x000fc40003f06270 */
[C---:B------:R-:W-:Y:S02]  /*ce00*/  SEL R35, R249.reuse, R38, !P3 ;  /* 0x00000026f9237207 */ /* 0x040fe40005800000 */
[C---:B------:R-:W-:Y:S02]  /*ce10*/  SEL R33, R249.reuse, R40, !P3 ;  /* 0x00000028f9217207 */ /* 0x040fe40005800000 */
[----:B------:R-:W-:Y:S01]  /*ce20*/  SEL R36, R249, R37, !P3 ;  /* 0x00000025f9247207 */ /* 0x000fe20005800000 */
[----:B------:R-:W-:Y:S02]  /*ce30*/  IMAD.MOV.U32 R37, RZ, RZ, R246 ;  /* 0x000000ffff257224 */ /* 0x000fe400078e00f6 */
[----:B--2---:R-:W-:Y:S02]  /*ce40*/  IMAD.MOV.U32 R38, RZ, RZ, R245 ;  /* 0x000000ffff267224 */ /* 0x004fe400078e00f5 */
[----:B------:R-:W-:Y:S02]  /*ce50*/  @!P2 IMAD.MOV R252, RZ, RZ, -R252 ;  /* 0x000000fffffca224 */ /* 0x000fe400078e0afc */
[----:B------:R-:W-:-:S02]  /*ce60*/  @!P5 IMAD.MOV R38, RZ, RZ, -R38 ;  /* 0x000000ffff26d224 */ /* 0x000fc400078e0a26 */
[----:B------:R-:W-:Y:S02]  /*ce70*/  @!P0 IMAD.MOV R37, RZ, RZ, -R37 ;  /* 0x000000ffff258224 */ /* 0x000fe400078e0a25 */
[----:B------:R-:W-:Y:S01]  /*ce80*/  @!P1 IMAD.MOV R248, RZ, RZ, -R248 ;  /* 0x000000fffff89224 */ /* 0x000fe200078e0af8 */
[----:B-1----:R-:W-:Y:S01]  /*ce90*/  LOP3.LUT R40, R7, 0x3f, RZ, 0xc0, !PT ;  /* 0x0000003f07287812 */ /* 0x002fe200078ec0ff */
[----:B------:R-:W-:-:S04]  /*cea0*/  IMAD.MOV.U32 R7, RZ, RZ, R247 ;  /* 0x000000ffff077224 */ /* 0x000fc800078e00f7 */
[----:B------:R-:W-:Y:S02]  /*ceb0*/  @!P6 IMAD.MOV R7, RZ, RZ, -R7 ;  /* 0x000000ffff07e224 */ /* 0x000fe400078e0a07 */
[----:B------:R-:W-:Y:S01]  /*cec0*/  IMAD R3, R40, R3, RZ ;  /* 0x0000000328037224 */ /* 0x000fe200078e02ff */
[C---:B------:R-:W-:Y:S01]  /*ced0*/  SEL R69, R249.reuse, R236, !P3 ;  /* 0x000000ecf9457207 */ /* 0x040fe20005800000 */
[----:B------:R-:W-:Y:S01]  /*cee0*/  @!P4 IMAD.MOV R251, RZ, RZ, -R251 ;  /* 0x000000fffffbc224 */ /* 0x000fe200078e0afb */
[----:B----4-:R-:W-:Y:S02]  /*cef0*/  SEL R6, R249, R234, !P3 ;  /* 0x000000eaf9067207 */ /* 0x010fe40005800000 */
[----:B------:R-:W-:Y:S02]  /*cf00*/  LEA R234, P4, R3, UR8, 0x2 ;  /* 0x0000000803ea7c11 */ /* 0x000fe4000f8810ff */
[C---:B------:R-:W-:Y:S02]  /*cf10*/  SEL R14, R249.reuse, R14, !P3 ;  /* 0x0000000ef90e7207 */ /* 0x040fe40005800000 */
[----:B------:R-:W-:-:S02]  /*cf20*/  SEL R70, R249, R237, !P3 ;  /* 0x000000edf9467207 */ /* 0x000fc40005800000 */
[C---:B------:R-:W-:Y:S02]  /*cf30*/  SEL R71, R249.reuse, R238, !P3 ;  /* 0x000000eef9477207 */ /* 0x040fe40005800000 */
[C---:B------:R-:W-:Y:S02]  /*cf40*/  SEL R12, R249.reuse, R12, !P3 ;  /* 0x0000000cf90c7207 */ /* 0x040fe40005800000 */
[C---:B------:R-:W-:Y:S02]  /*cf50*/  SEL R11, R249.reuse, R11, !P3 ;  /* 0x0000000bf90b7207 */ /* 0x040fe40005800000 */
[C---:B------:R-:W-:Y:S02]  /*cf60*/  SEL R2, R249.reuse, R2, !P3 ;  /* 0x00000002f9027207 */ /* 0x040fe40005800000 */
        /* <DEDUP_REMOVED lines=104> */
[----:B---3--:R-:W-:Y:S02]  /*d5f0*/  ISETP.NE.AND P2, PT, R0, RZ, PT ;  /* 0x000000ff0000720c */ /* 0x008fe40003f45270 */
[----:B------:R-:W-:-:S04]  /*d600*/  LOP3.LUT R0, RZ, R0, RZ, 0x33, !PT ;  /* 0x00000000ff007212 */ /* 0x000fc800078e33ff */
[C---:B------:R-:W-:Y:S02]  /*d610*/  SEL R38, R0.reuse, R38, !P2 ;  /* 0x0000002600267207 */ /* 0x040fe40005000000 */
[C---:B------:R-:W-:Y:S02]  /*d620*/  SEL R7, R0.reuse, R7, !P2 ;  /* 0x0000000700077207 */ /* 0x040fe40005000000 */
[C---:B------:R-:W-:Y:S02]  /*d630*/  SEL R37, R0.reuse, R37, !P2 ;  /* 0x0000002500257207 */ /* 0x040fe40005000000 */
[----:B------:R-:W-:Y:S01]  /*d640*/  SEL R248, R0, R248, !P2 ;  /* 0x000000f800f87207 */ /* 0x000fe20005000000 */
[----:B------:R-:W-:Y:S02]  /*d650*/  IMAD R0, R38, UR4, RZ ;  /* 0x0000000426007c24 */ /* 0x000fe4000f8e02ff */
[----:B------:R-:W-:Y:S02]  /*d660*/  IMAD R7, R7, UR4, RZ ;  /* 0x0000000407077c24 */ /* 0x000fe4000f8e02ff */
[----:B------:R-:W-:-:S02]  /*d670*/  IMAD R37, R37, UR4, RZ ;  /* 0x0000000425257c24 */ /* 0x000fc4000f8e02ff */
[----:B------:R-:W-:Y:S01]  /*d680*/  IMAD R38, R248, UR4, RZ ;  /* 0x00000004f8267c24 */ /* 0x000fe2000f8e02ff */
[----:B------:R-:W-:Y:S01]  /*d690*/  ULDC UR4, c[0x0][0x240] ;  /* 0x0000900000047ab9 */ /* 0x000fe20000000800 */
[----:B------:R-:W-:Y:S01]  /*d6a0*/  LEA R236, P0, R0, UR6, 0x2 ;  /* 0x0000000600ec7c11 */ /* 0x000fe2000f8010ff */
[----:B------:R-:W-:Y:S01]  /*d6b0*/  IMAD R40, R39, UR4, RZ ;  /* 0x0000000427287c24 */ /* 0x000fe2000f8e02ff */
        /* <DEDUP_REMOVED lines=74> */
[----:B------:R-:W-:Y:S02]  /*db60*/  SEL R252, R249, R252, !P3 ;  /* 0x000000fcf9fc7207 */ /* 0x000fe40005800000 */
[----:B------:R-:W-:-:S02]  /*db70*/  LEA R238, P1, R7, UR6, 0x2 ;  /* 0x0000000607ee7c11 */ /* 0x000fc4000f8210ff */
[----:B------:R-:W-:Y:S02]  /*db80*/  LEA.HI.X.SX32 R237, R0, UR7, 0x2, P0 ;  /* 0x0000000700ed7c11 */ /* 0x000fe400080f16ff */
[----:B------:R-:W-:Y:S02]  /*db90*/  SEL R249, R249, R251, !P3 ;  /* 0x000000fbf9f97207 */ /* 0x000fe40005800000 */
[----:B------:R-:W-:Y:S02]  /*dba0*/  LEA R240, P2, R37, UR6, 0x2 ;  /* 0x0000000625f07c11 */ /* 0x000fe4000f8410ff */
[----:B------:R-:W-:Y:S02]  /*dbb0*/  LEA.HI.X.SX32 R0, R3, UR9, 0x2, P4 ;  /* 0x0000000903007c11 */ /* 0x000fe4000a0f16ff */
[----:B------:R-:W-:Y:S02]  /*dbc0*/  LEA R42, P0, R40, R234, 0x2 ;  /* 0x000000ea282a7211 */ /* 0x000fe400078010ff */
[----:B------:R-:W-:Y:S01]  /*dbd0*/  LEA R242, P3, R38, UR6, 0x2 ;  /* 0x0000000626f27c11 */ /* 0x000fe2000f8610ff */
[----:B------:R-:W-:Y:S01]  /*dbe0*/  IMAD R3, R14, UR4, RZ ;  /* 0x000000040e037c24 */ /* 0x000fe2000f8e02ff */
[----:B------:R-:W-:Y:S01]  /*dbf0*/  LEA.HI.X.SX32 R239, R7, UR7, 0x2, P1 ;  /* 0x0000000707ef7c11 */ /* 0x000fe200088f16ff */
[----:B------:R-:W2:Y:S01]  /*dc00*/  LDL.LU R14, [R1+0x31b0] ;  /* 0x0031b000010e7983 */ /* 0x000ea20000300800 */
[----:B------:R-:W-:Y:S01]  /*dc10*/  LEA.HI.X.SX32 R241, R37, UR7, 0x2, P2 ;  /* 0x0000000725f17c11 */ /* 0x000fe200090f16ff */
[----:B------:R-:W-:Y:S01]  /*dc20*/  IMAD R7, R12, UR4, RZ ;  /* 0x000000040c077c24 */ /* 0x000fe2000f8e02ff */
[----:B------:R-:W-:Y:S01]  /*dc30*/  LEA.HI.X.SX32 R43, R40, R0, 0x2, P0 ;  /* 0x00000000282b7211 */ /* 0x000fe200000f16ff */
[----:B------:R-:W3:Y:S01]  /*dc40*/  LDL.LU R12, [R1+0x31ac] ;  /* 0x0031ac00010c7983 */ /* 0x000ee20000300800 */
[----:B------:R-:W-:Y:S01]  /*dc50*/  LEA.HI.X.SX32 R243, R38, UR7, 0x2, P3 ;  /* 0x0000000726f37c11 */ /* 0x000fe200098f16ff */
[----:B------:R-:W-:-:S02]  /*dc60*/  IMAD R37, R11, UR4, RZ ;  /* 0x000000040b257c24 */ /* 0x000fc4000f8e02ff */
[----:B------:R-:W-:Y:S01]  /*dc70*/  IMAD R39, R10, UR4, RZ ;  /* 0x000000040a277c24 */ /* 0x000fe2000f8e02ff */
[----:B------:R-:W4:Y:S01]  /*dc80*/  LDL.LU R11, [R1+0x31a8] ;  /* 0x0031a800010b7983 */ /* 0x000f220000300800 */
[----:B------:R-:W-:Y:S01]  /*dc90*/  IMAD R38, R2, UR4, RZ ;  /* 0x0000000402267c24 */ /* 0x000fe2000f8e02ff */
[-C--:B------:R-:W-:Y:S02]  /*dca0*/  LEA R50, P0, R3, R234.reuse, 0x2 ;  /* 0x000000ea03327211 */ /* 0x080fe400078010ff */
[----:B------:R-:W2:Y:S01]  /*dcb0*/  LDL.LU R2, [R1+0x31a4] ;  /* 0x0031a40001027983 */ /* 0x000ea20000300800 */
[----:B------:R-:W-:-:S03]  /*dcc0*/  LEA R48, P1, R7, R234, 0x2 ;  /* 0x000000ea07307211 */ /* 0x000fc600078210ff */
[----:B------:R-:W4:Y:S01]  /*dcd0*/  LDL.LU R10, [R1+0x31a0] ;  /* 0x0031a000010a7983 */ /* 0x000f220000300800 */
[----:B------:R-:W-:-:S03]  /*dce0*/  LEA R46, P2, R37, R234, 0x2 ;  /* 0x000000ea252e7211 */ /* 0x000fc600078410ff */
[----:B------:R1:W-:Y:S01]  /*dcf0*/  STL.64 [R1+0x468], R42 ;  /* 0x0004682a01007387 */ /* 0x0003e20000100a00 */
[C---:B------:R-:W-:Y:S02]  /*dd00*/  LEA R44, P3, R38.reuse, R234, 0x2 ;  /* 0x000000ea262c7211 */ /* 0x040fe400078610ff */
[-C--:B------:R-:W-:Y:S02]  /*dd10*/  LEA.HI.X.SX32 R51, R3, R0.reuse, 0x2, P0 ;  /* 0x0000000003337211 */ /* 0x080fe400000f16ff */
[-C--:B------:R-:W-:Y:S02]  /*dd20*/  LEA.HI.X.SX32 R49, R7, R0.reuse, 0x2, P1 ;  /* 0x0000000007317211 */ /* 0x080fe400008f16ff */
[----:B------:R-:W-:Y:S02]  /*dd30*/  LEA.HI.X.SX32 R47, R37, R0, 0x2, P2 ;  /* 0x00000000252f7211 */ /* 0x000fe400010f16ff */
[----:B-1----:R-:W-:Y:S01]  /*dd40*/  LEA R42, P4, R39, R234, 0x2 ;  /* 0x000000ea272a7211 */ /* 0x002fe200078810ff */
[----:B------:R-:W-:Y:S01]  /*dd50*/  STL.64 [R1+0x460], R50 ;  /* 0x0004603201007387 */ /* 0x000fe20000100a00 */
[----:B------:R-:W-:-:S02]  /*dd60*/  LEA.HI.X.SX32 R45, R38, R0, 0x2, P3 ;  /* 0x00000000262d7211 */ /* 0x000fc400018f16ff */
[----:B------:R-:W-:Y:S01]  /*dd70*/  LEA.HI.X.SX32 R43, R39, R0, 0x2, P4 ;  /* 0x00000000272b7211 */ /* 0x000fe200020f16ff */
[----:B------:R-:W-:Y:S04]  /*dd80*/  STL.64 [R1+0xc50], R48 ;  /* 0x000c503001007387 */ /* 0x000fe80000100a00 */
[----:B------:R-:W-:Y:S04]  /*dd90*/  STL.64 [R1+0x450], R42 ;  /* 0x0004502a01007387 */ /* 0x000fe80000100a00 */
[----:B------:R1:W-:Y:S04]  /*dda0*/  STL.64 [R1+0xc58], R46 ;  /* 0x000c582e01007387 */ /* 0x0003e80000100a00 */
[----:B------:R1:W-:Y:S04]  /*ddb0*/  STL.64 [R1+0x458], R44 ;  /* 0x0004582c01007387 */ /* 0x0003e80000100a00 */
[----:B-1----:R-:W4:Y:S01]  /*ddc0*/  LDL.LU R47, [R1+0x48] ;  /* 0x00004800012f7983 */ /* 0x002f220000300800 */
[----:B------:R-:W-:Y:S01]  /*ddd0*/  ULDC UR49, c[0x0][0x240] ;  /* 0x0000900000317ab9 */ /* 0x000fe20000000800 */
[----:B------:R-:W-:Y:S01]  /*dde0*/  ULDC UR52, c[0x0][0x240] ;  /* 0x0000900000347ab9 */ /* 0x000fe20000000800 */
[----:B------:R-:W-:Y:S01]  /*ddf0*/  ULDC UR53, c[0x0][0x240] ;  /* 0x0000900000357ab9 */ /* 0x000fe20000000800 */
[----:B------:R-:W4:Y:S01]  /*de00*/  LDL.LU R46, [R1+0x44] ;  /* 0x00004400012e7983 */ /* 0x000f220000300800 */
        /* <DEDUP_REMOVED lines=23> */
[----:B------:R-:W-:Y:S01]  /*df80*/  STL [R1+0x33b8], R237 ;  /* 0x0033b8ed01007387 */ /* 0x000fe20000100800 */
        /* <DEDUP_REMOVED lines=27> */
[----:B--2---:R-:W-:Y:S01]  /*e140*/  STL [R1+0x339c], R2 ;  /* 0x00339c0201007387 */ /* 0x004fe20000100800 */
[----:B------:R-:W-:Y:S01]  /*e150*/  ULDC UR33, c[0x0][0x240] ;  /* 0x0000900000217ab9 */ /* 0x000fe20000000800 */
[----:B------:R-:W-:Y:S01]  /*e160*/  ULDC UR34, c[0x0][0x240] ;  /* 0x0000900000227ab9 */ /* 0x000fe20000000800 */
[----:B------:R-:W-:Y:S01]  /*e170*/  ULDC UR35, c[0x0][0x240] ;  /* 0x0000900000237ab9 */ /* 0x000fe20000000800 */
[----:B------:R-:W-:Y:S01]  /*e180*/  STL [R1+0x3398], R14 ;  /* 0x0033980e01007387 */ /* 0x000fe20000100800 */
[----:B------:R-:W-:Y:S01]  /*e190*/  ULDC UR37, c[0x0][0x240] ;  /* 0x0000900000257ab9 */ /* 0x000fe20000000800 */
[----:B------:R-:W-:Y:S01]  /*e1a0*/  ULDC UR36, c[0x0][0x240] ;  /* 0x0000900000247ab9 */ /* 0x000fe20000000800 */
[----:B------:R-:W-:Y:S01]  /*e1b0*/  ULDC UR38, c[0x0][0x240] ;  /* 0x0000900000267ab9 */ /* 0x000fe20000000800 */
[----:B---3--:R-:W-:Y:S01]  /*e1c0*/  STL.64 [R1+0x31a8], R12 ;  /* 0x0031a80c01007387 */ /* 0x008fe20000100a00 */
[----:B------:R-:W-:Y:S01]  /*e1d0*/  ULDC UR39, c[0x0][0x240] ;  /* 0x0000900000277ab9 */ /* 0x000fe20000000800 */
[----:B------:R-:W-:Y:S01]  /*e1e0*/  ULDC UR40, c[0x0][0x240] ;  /* 0x0000900000287ab9 */ /* 0x000fe20000000800 */
[----:B------:R-:W-:Y:S01]  /*e1f0*/  ULDC UR41, c[0x0][0x240] ;  /* 0x0000900000297ab9 */ /* 0x000fe20000000800 */
[----:B----4-:R-:W-:Y:S01]  /*e200*/  STL.64 [R1+0x31a0], R10 ;  /* 0x0031a00a01007387 */ /* 0x010fe20000100a00 */
[----:B------:R-:W-:Y:S01]  /*e210*/  ULDC UR42, c[0x0][0x240] ;  /* 0x00009000002a7ab9 */ /* 0x000fe20000000800 */
[----:B------:R-:W-:Y:S01]  /*e220*/  ULDC UR43, c[0x0][0x240] ;  /* 0x00009000002b7ab9 */ /* 0x000fe20000000800 */
[----:B------:R-:W-:Y:S01]  /*e230*/  ULDC UR44, c[0x0][0x240] ;  /* 0x00009000002c7ab9 */ /* 0x000fe20000000800 */
[----:B------:R-:W-:Y:S01]  /*e240*/  ULDC UR45, c[0x0][0x240] ;  /* 0x00009000002d7ab9 */ /* 0x000fe20000000800 */
[----:B------:R-:W-:Y:S01]  /*e250*/  ULDC UR46, c[0x0][0x240] ;  /* 0x00009000002e7ab9 */ /* 0x000fe20000000800 */
[----:B------:R-:W-:Y:S01]  /*e260*/  ULDC UR47, c[0x0][0x240] ;  /* 0x00009000002f7ab9 */ /* 0x000fe20000000800 */
[----:B------:R-:W-:-:S02]  /*e270*/  IMAD R72, R47, UR4, RZ ;  /* 0x000000042f487c24 */ /* 0x000fc4000f8e02ff */
[----:B------:R-:W-:Y:S02]  /*e280*/  IMAD R73, R46, UR4, RZ ;  /* 0x000000042e497c24 */ /* 0x000fe4000f8e02ff */
[----:B------:R-:W-:Y:S02]  /*e290*/  IMAD R74, R45, UR4, RZ ;  /* 0x000000042d4a7c24 */ /* 0x000fe4000f8e02ff */
[----:B------:R-:W2:Y:S01]  /*e2a0*/  LDL.LU R45, [R1+0x110] ;  /* 0x00011000012d7983 */ /* 0x000ea20000300800 */
[----:B------:R-:W-:-:S03]  /*e2b0*/  IMAD R75, R44, UR4, RZ ;  /* 0x000000042c4b7c24 */ /* 0x000fc6000f8e02ff */
[----:B------:R-:W3:Y:S01]  /*e2c0*/  LDL.LU R51, [R1+0x108] ;  /* 0x0001080001337983 */ /* 0x000ee20000300800 */
[----:B------:R-:W-:-:S03]  /*e2d0*/  IMAD R76, R43, UR4, RZ ;  /* 0x000000042b4c7c24 */ /* 0x000fc6000f8e02ff */
[----:B------:R-:W4:Y:S01]  /*e2e0*/  LDL.LU R44, [R1+0x104] ;  /* 0x00010400012c7983 */ /* 0x000f220000300800 */
[----:B------:R-:W-:-:S03]  /*e2f0*/  IMAD R80, R42, UR4, RZ ;  /* 0x000000042a507c24 */ /* 0x000fc6000f8e02ff */
[----:B------:R-:W3:Y:S01]  /*e300*/  LDL.LU R43, [R1+0x100] ;  /* 0x00010000012b7983 */ /* 0x000ee20000300800 */
[----:B------:R-:W-:Y:S01]  /*e310*/  IMAD R77, R41, UR4, RZ ;  /* 0x00000004294d7c24 */ /* 0x000fe2000f8e02ff */
[----:B------:R-:W-:Y:S02]  /*e320*/  ULDC UR4, c[0x0][0x240] ;  /* 0x0000900000047ab9 */ /* 0x000fe40000000800 */
[----:B------:R-:W3:Y:S04]  /*e330*/  LDL.LU R50, [R1+0xfc] ;  /* 0x0000fc0001327983 */ /* 0x000ee80000300800 */
[----:B------:R-:W3:Y:S04]  /*e340*/  LDL.LU R42, [R1+0xf8] ;  /* 0x0000f800012a7983 */ /* 0x000ee80000300800 */
[----:B------:R-:W3:Y:S04]  /*e350*/  LDL.LU R49, [R1+0xf4] ;  /* 0x0000f40001317983 */ /* 0x000ee80000300800 */
[----:B------:R-:W3:Y:S04]  /*e360*/  LDL.LU R41, [R1+0xf0] ;  /* 0x0000f00001297983 */ /* 0x000ee80000300800 */
[----:B------:R-:W3:Y:S04]  /*e370*/  LDL.LU R48, [R1+0xec] ;  /* 0x0000ec0001307983 */ /* 0x000ee80000300800 */
[----:B------:R-:W3:Y:S04]  /*e380*/  LDL.LU R47, [R1+0xe8] ;  /* 0x0000e800012f7983 */ /* 0x000ee80000300800 */
[----:B------:R-:W3:Y:S01]  /*e390*/  LDL.LU R46, [R1+0xe4] ;  /* 0x0000e400012e7983 */ /* 0x000ee20000300800 */
[----:B--2---:R-:W-:Y:S01]  /*e3a0*/  IMAD R7, R45, UR49, RZ ;  /* 0x000000312d077c24 */ /* 0x004fe2000f8e02ff */
[----:B------:R-:W-:-:S02]  /*e3b0*/  ULDC UR49, c[0x0][0x240] ;  /* 0x0000900000317ab9 */ /* 0x000fc40000000800 */
[----:B------:R-:W2:Y:S01]  /*e3c0*/  LDL.LU R45, [R1+0xe0] ;  /* 0x0000e000012d7983 */ /* 0x000ea20000300800 */
[----:B----4-:R-:W-:Y:S01]  /*e3d0*/  IMAD R67, R44, UR52, RZ ;  /* 0x000000342c437c24 */ /* 0x010fe2000f8e02ff */
[----:B------:R-:W-:Y:S02]  /*e3e0*/  ULDC UR52, c[0x0][0x240] ;  /* 0x0000900000347ab9 */ /* 0x000fe40000000800 */
[----:B------:R-:W4:Y:S01]  /*e3f0*/  LDL.LU R44, [R1+0xdc] ;  /* 0x0000dc00012c7983 */ /* 0x000f220000300800 */
[----:B---3--:R-:W-:Y:S01]  /*e400*/  IMAD R66, R43, UR53, RZ ;  /* 0x000000352b427c24 */ /* 0x008fe2000f8e02ff */
[----:B------:R-:W-:Y:S02]  /*e410*/  ULDC UR53, c[0x0][0x240] ;  /* 0x0000900000357ab9 */ /* 0x000fe40000000800 */
[----:B------:R-:W3:Y:S01]  /*e420*/  LDL.LU R43, [R1+0xd8] ;  /* 0x0000d800012b7983 */ /* 0x000ee20000300800 */
[----:B------:R-:W-:Y:S01]  /*e430*/  IMAD R65, R50, UR54, RZ ;  /* 0x0000003632417c24 */ /* 0x000fe2000f8e02ff */
[----:B------:R-:W-:Y:S01]  /*e440*/  ULDC UR54, c[0x0][0x240] ;  /* 0x0000900000367ab9 */ /* 0x000fe20000000800 */
[----:B------:R-:W-:Y:S01]  /*e450*/  IMAD R64, R42, UR55, RZ ;  /* 0x000000372a407c24 */ /* 0x000fe2000f8e02ff */
[----:B------:R-:W-:Y:S01]  /*e460*/  STL.64 [R1+0x33e0], R66 ;  /* 0x0033e04201007387 */ /* 0x000fe20000100a00 */
[----:B------:R-:W-:Y:S01]  /*e470*/  IMAD R68, R51, UR51, RZ ;  /* 0x0000003333447c24 */ /* 0x000fe2000f8e02ff */
[----:B------:R-:W-:Y:S01]  /*e480*/  ULDC UR51, c[0x0][0x240] ;  /* 0x0000900000337ab9 */ /* 0x000fe20000000800 */
[----:B------:R-:W-:Y:S01]  /*e490*/  IMAD R63, R49, UR56, RZ ;  /* 0x00000038313f7c24 */ /* 0x000fe2000f8e02ff */
[----:B------:R-:W3:Y:S01]  /*e4a0*/  LDL.LU R42, [R1+0xd4] ;  /* 0x0000d400012a7983 */ /* 0x000ee20000300800 */
[----:B------:R-:W-:Y:S01]  /*e4b0*/  ULDC UR56, c[0x0][0x240] ;  /* 0x0000900000387ab9 */ /* 0x000fe20000000800 */
[----:B------:R-:W-:Y:S01]  /*e4c0*/  IMAD R8, R8, UR48, RZ ;  /* 0x0000003008087c24 */ /* 0x000fe2000f8e02ff */
[----:B------:R-:W-:Y:S01]  /*e4d0*/  ULDC UR48, c[0x0][0x240] ;  /* 0x0000900000307ab9 */ /* 0x000fe20000000800 */
[----:B------:R1:W-:Y:S01]  /*e4e0*/  STL.64 [R1+0x33e8], R64 ;  /* 0x0033e84001007387 */ /* 0x0003e20000100a00 */
[----:B------:R-:W-:Y:S01]  /*e4f0*/  IMAD R62, R41, UR57, RZ ;  /* 0x00000039293e7c24 */ /* 0x000fe2000f8e02ff */
[----:B------:R-:W-:Y:S01]  /*e500*/  ULDC UR57, c[0x0][0x240] ;  /* 0x0000900000397ab9 */ /* 0x000fe20000000800 */
[----:B------:R-:W-:Y:S01]  /*e510*/  IMAD R61, R48, UR58, RZ ;  /* 0x0000003a303d7c24 */ /* 0x000fe2000f8e02ff */
[----:B------:R-:W3:Y:S01]  /*e520*/  LDL.LU R41, [R1+0xd0] ;  /* 0x0000d00001297983 */ /* 0x000ee20000300800 */
[----:B------:R-:W-:Y:S01]  /*e530*/  IMAD R4, R4, UR50, RZ ;  /* 0x0000003204047c24 */ /* 0x000fe2000f8e02ff */
[----:B------:R-:W-:Y:S01]  /*e540*/  ULDC UR50, c[0x0][0x240] ;  /* 0x0000900000327ab9 */ /* 0x000fe20000000800 */
[----:B------:R-:W-:Y:S01]  /*e550*/  IMAD R60, R47, UR59, RZ ;  /* 0x0000003b2f3c7c24 */ /* 0x000fe2000f8e02ff */
[----:B------:R1:W-:Y:S01]  /*e560*/  STL.64 [R1+0x33f0], R62 ;  /* 0x0033f03e01007387 */ /* 0x0003e20000100a00 */
[----:B------:R-:W-:Y:S01]  /*e570*/  ULDC UR55, c[0x0][0x240] ;  /* 0x0000900000377ab9 */ /* 0x000fe20000000800 */
[----:B------:R-:W-:-:S02]  /*e580*/  IMAD R59, R46, UR60, RZ ;  /* 0x0000003c2e3b7c24 */ /* 0x000fc4000f8e02ff */
[----:B------:R-:W3:Y:S01]  /*e590*/  LDL.LU R53, [R1+0xcc] ;  /* 0x0000cc0001357983 */ /* 0x000ee20000300800 */
[----:B------:R-:W-:Y:S01]  /*e5a0*/  ULDC UR60, c[0x0][0x240] ;  /* 0x00009000003c7ab9 */ /* 0x000fe20000000800 */
[----:B--2---:R-:W-:Y:S02]  /*e5b0*/  IMAD R58, R45, UR61, RZ ;  /* 0x0000003d2d3a7c24 */ /* 0x004fe4000f8e02ff */
[----:B------:R-:W-:Y:S01]  /*e5c0*/  STL.64 [R1+0x33f8], R60 ;  /* 0x0033f83c01007387 */ /* 0x000fe20000100a00 */
[----:B----4-:R-:W-:-:S03]  /*e5d0*/  IMAD R57, R44, UR4, RZ ;  /* 0x000000042c397c24 */ /* 0x010fc6000f8e02ff */
[----:B------:R-:W2:Y:S01]  /*e5e0*/  LDL.LU R52, [R1+0xc8] ;  /* 0x0000c80001347983 */ /* 0x000ea20000300800 */
[----:B---3--:R-:W-:-:S03]  /*e5f0*/  IMAD R56, R43, UR5, RZ ;  /* 0x000000052b387c24 */ /* 0x008fc6000f8e02ff */
[----:B------:R-:W3:Y:S01]  /*e600*/  LDL.LU R51, [R1+0xc4] ;  /* 0x0000c40001337983 */ /* 0x000ee20000300800 */
[----:B------:R-:W-:-:S03]  /*e610*/  IMAD R55, R42, UR6, RZ ;  /* 0x000000062a377c24 */ /* 0x000fc6000f8e02ff */
[----:B------:R-:W4:Y:S01]  /*e620*/  LDL.LU R50, [R1+0xc0] ;  /* 0x0000c00001327983 */ /* 0x000f220000300800 */
[----:B------:R-:W-:Y:S01]  /*e630*/  IMAD R118, R118, UR48, RZ ;  /* 0x0000003076767c24 */ /* 0x000fe2000f8e02ff */
[----:B------:R-:W-:Y:S01]  /*e640*/  ULDC UR48, c[0x0][0x240] ;  /* 0x0000900000307ab9 */ /* 0x000fe20000000800 */
[-C--:B-1----:R-:W-:Y:S01]  /*e650*/  LEA R64, P3, R74, R234.reuse, 0x2 ;  /* 0x000000ea4a407211 */ /* 0x082fe200078610ff */
[----:B------:R-:W-:Y:S01]  /*e660*/  STL.64 [R1+0x33d8], R58 ;  /* 0x0033d83a01007387 */ /* 0x000fe20000100a00 */
[-C--:B------:R-:W-:Y:S01]  /*e670*/  LEA R66, P2, R75, R234.reuse, 0x2 ;  /* 0x000000ea4b427211 */ /* 0x080fe200078410ff */
[----:B------:R-:W-:Y:S01]  /*e680*/  IMAD R36, R36, UR25, RZ ;  /* 0x0000001924247c24 */ /* 0x000fe2000f8e02ff */
[----:B------:R-:W-:Y:S01]  /*e690*/  ULDC UR61, c[0x0][0x240] ;  /* 0x00009000003d7ab9 */ /* 0x000fe20000000800 */
[----:B------:R-:W4:Y:S01]  /*e6a0*/  LDL.LU R49, [R1+0xbc] ;  /* 0x0000bc0001317983 */ /* 0x000f220000300800 */
[----:B------:R-:W-:Y:S01]  /*e6b0*/  IMAD R54, R41, UR7, RZ ;  /* 0x0000000729367c24 */ /* 0x000fe2000f8e02ff */
[----:B------:R-:W-:Y:S01]  /*e6c0*/  ULDC UR7, c[0x0][0x240] ;  /* 0x0000900000077ab9 */ /* 0x000fe20000000800 */
[----:B------:R-:W-:Y:S01]  /*e6d0*/  IMAD R120, R120, UR50, RZ ;  /* 0x0000003278787c24 */ /* 0x000fe2000f8e02ff */
[----:B------:R-:W4:Y:S01]  /*e6e0*/  LDL.LU R48, [R1+0xb8] ;  /* 0x0000b80001307983 */ /* 0x000f220000300800 */
[----:B------:R-:W-:Y:S01]  /*e6f0*/  ULDC UR50, c[0x0][0x240] ;  /* 0x0000900000327ab9 */ /* 0x000fe20000000800 */
[----:B------:R-:W-:Y:S01]  /*e700*/  ULDC UR4, c[0x0][0x240] ;  /* 0x0000900000047ab9 */ /* 0x000fe20000000800 */
[----:B------:R-:W-:Y:S01]  /*e710*/  IMAD R53, R53, UR8, RZ ;  /* 0x0000000835357c24 */ /* 0x000fe2000f8e02ff */
[----:B------:R-:W4:Y:S01]  /*e720*/  LDL.LU R47, [R1+0xb4] ;  /* 0x0000b400012f7983 */ /* 0x000f220000300800 */
[----:B------:R-:W-:Y:S01]  /*e730*/  ULDC UR8, c[0x0][0x240] ;  /* 0x0000900000087ab9 */ /* 0x000fe20000000800 */
[----:B------:R-:W-:Y:S01]  /*e740*/  IMAD R35, R35, UR26, RZ ;  /* 0x0000001a23237c24 */ /* 0x000fe2000f8e02ff */
[----:B------:R-:W-:Y:S01]  /*e750*/  ULDC UR5, c[0x0][0x240] ;  /* 0x0000900000057ab9 */ /* 0x000fe20000000800 */
[----:B------:R-:W4:Y:S01]  /*e760*/  LDL.LU R46, [R1+0xb0] ;  /* 0x0000b000012e7983 */ /* 0x000f220000300800 */
[----:B------:R-:W-:Y:S01]  /*e770*/  IMAD R34, R34, UR27, RZ ;  /* 0x0000001b22227c24 */ /* 0x000fe2000f8e02ff */
[----:B------:R-:W-:Y:S01]  /*e780*/  LEA R62, P4, R73, R234, 0x2 ;  /* 0x000000ea493e7211 */ /* 0x000fe200078810ff */
[----:B------:R-:W-:Y:S01]  /*e790*/  IMAD R33, R33, UR28, RZ ;  /* 0x0000001c21217c24 */ /* 0x000fe2000f8e02ff */
[----:B------:R-:W4:Y:S01]  /*e7a0*/  LDL.LU R45, [R1+0xac] ;  /* 0x0000ac00012d7983 */ /* 0x000f220000300800 */
[----:B------:R-:W-:Y:S01]  /*e7b0*/  IMAD R32, R32, UR29, RZ ;  /* 0x0000001d20207c24 */ /* 0x000fe2000f8e02ff */
[----:B------:R-:W-:Y:S01]  /*e7c0*/  ULDC UR6, c[0x0][0x240] ;  /* 0x0000900000067ab9 */ /* 0x000fe20000000800 */
[----:B------:R-:W-:Y:S01]  /*e7d0*/  IMAD R31, R31, UR30, RZ ;  /* 0x0000001e1f1f7c24 */ /* 0x000fe2000f8e02ff */
[----:B------:R-:W-:Y:S01]  /*e7e0*/  STL.64 [R1+0x33c8], R56 ;  /* 0x0033c83801007387 */ /* 0x000fe20000100a00 */
[----:B------:R-:W-:Y:S01]  /*e7f0*/  IMAD R30, R30, UR31, RZ ;  /* 0x0000001f1e1e7c24 */ /* 0x000fe2000f8e02ff */
[----:B------:R-:W-:Y:S01]  /*e800*/  ULDC UR58, c[0x0][0x240] ;  /* 0x00009000003a7ab9 */ /* 0x000fe20000000800 */
[----:B------:R-:W-:Y:S01]  /*e810*/  IMAD R29, R29, UR32, RZ ;  /* 0x000000201d1d7c24 */ /* 0x000fe2000f8e02ff */
[----:B------:R-:W4:Y:S01]  /*e820*/  LDL.LU R44, [R1+0xa8] ;  /* 0x0000a800012c7983 */ /* 0x000f220000300800 */
[----:B------:R-:W-:Y:S01]  /*e830*/  IMAD R28, R28, UR33, RZ ;  /* 0x000000211c1c7c24 */ /* 0x000fe2000f8e02ff */
[----:B------:R-:W-:Y:S01]  /*e840*/  ULDC UR59, c[0x0][0x240] ;  /* 0x00009000003b7ab9 */ /* 0x000fe20000000800 */
[----:B--2---:R-:W-:Y:S01]  /*e850*/  IMAD R52, R52, UR9, RZ ;  /* 0x0000000934347c24 */ /* 0x004fe2000f8e02ff */
[----:B------:R-:W2:Y:S01]  /*e860*/  LDL.LU R43, [R1+0xa4] ;  /* 0x0000a400012b7983 */ /* 0x000ea20000300800 */
[----:B------:R-:W-:Y:S01]  /*e870*/  ULDC UR9, c[0x0][0x240] ;  /* 0x0000900000097ab9 */ /* 0x000fe20000000800 */
[----:B---3--:R-:W-:-:S02]  /*e880*/  IMAD R51, R51, UR10, RZ ;  /* 0x0000000a33337c24 */ /* 0x008fc4000f8e02ff */
[----:B------:R-:W3:Y:S01]  /*e890*/  LDL.LU R42, [R1+0xa0] ;  /* 0x0000a000012a7983 */ /* 0x000ee20000300800 */
[----:B------:R-:W-:Y:S01]  /*e8a0*/  ULDC UR10, c[0x0][0x240] ;  /* 0x00009000000a7ab9 */ /* 0x000fe20000000800 */
[----:B------:R-:W-:Y:S01]  /*e8b0*/  IMAD R176, R176, UR48, RZ ;  /* 0x00000030b0b07c24 */ /* 0x000fe2000f8e02ff */
[----:B------:R-:W-:Y:S01]  /*e8c0*/  ULDC UR48, c[0x0][0x240] ;  /* 0x0000900000307ab9 */ /* 0x000fe20000000800 */
[----:B------:R-:W3:Y:S01]  /*e8d0*/  LDL.LU R41, [R1+0x9c] ;  /* 0x00009c0001297983 */ /* 0x000ee20000300800 */
[----:B------:R-:W-:Y:S01]  /*e8e0*/  IMAD R178, R178, UR50, RZ ;  /* 0x00000032b2b27c24 */ /* 0x000fe2000f8e02ff */
[----:B------:R-:W-:Y:S01]  /*e8f0*/  ULDC UR50, c[0x0][0x240] ;  /* 0x0000900000327ab9 */ /* 0x000fe20000000800 */
[----:B----4-:R-:W-:Y:S01]  /*e900*/  IMAD R50, R50, UR11, RZ ;  /* 0x0000000b32327c24 */ /* 0x010fe2000f8e02ff */
[----:B------:R-:W4:Y:S01]  /*e910*/  LDL.LU R251, [R1+0x98] ;  /* 0x0000980001fb7983 */ /* 0x000f220000300800 */
[----:B------:R-:W-:Y:S01]  /*e920*/  ULDC UR11, c[0x0][0x240] ;  /* 0x00009000000b7ab9 */ /* 0x000fe20000000800 */
[----:B------:R-:W-:Y:S01]  /*e930*/  LEA.HI.X.SX32 R65, R74, R0, 0x2, P3 ;  /* 0x000000004a417211 */ /* 0x000fe200018f16ff */
[----:B------:R-:W-:Y:S01]  /*e940*/  IMAD R27, R27, UR34, RZ ;  /* 0x000000221b1b7c24 */ /* 0x000fe2000f8e02ff */
[----:B------:R1:W-:Y:S01]  /*e950*/  STL.64 [R1+0x33c0], R54 ;  /* 0x0033c03601007387 */ /* 0x0003e20000100a00 */
[----:B------:R-:W-:Y:S01]  /*e960*/  IMAD R26, R26, UR35, RZ ;  /* 0x000000231a1a7c24 */ /* 0x000fe2000f8e02ff */
[----:B------:R-:W-:Y:S01]  /*e970*/  ULDC UR25, c[0x0][0x240] ;  /* 0x0000900000197ab9 */ /* 0x000fe20000000800 */
[----:B------:R-:W-:Y:S01]  /*e980*/  IMAD R49, R49, UR12, RZ ;  /* 0x0000000c31317c24 */ /* 0x000fe2000f8e02ff */
[----:B------:R-:W3:Y:S01]  /*e990*/  LDL.LU R86, [R1+0x94] ;  /* 0x0000940001567983 */ /* 0x000ee20000300800 */
[----:B------:R-:W-:Y:S01]  /*e9a0*/  ULDC UR12, c[0x0][0x240] ;  /* 0x00009000000c7ab9 */ /* 0x000fe20000000800 */
[----:B------:R-:W-:Y:S01]  /*e9b0*/  IMAD R24, R24, UR37, RZ ;  /* 0x0000002518187c24 */ /* 0x000fe2000f8e02ff */
[----:B------:R-:W-:Y:S01]  /*e9c0*/  ULDC UR26, c[0x0][0x240] ;  /* 0x00009000001a7ab9 */ /* 0x000fe20000000800 */
[----:B------:R-:W3:Y:S01]  /*e9d0*/  LDL.LU R85, [R1+0x90] ;  /* 0x0000900001557983 */ /* 0x000ee20000300800 */
[----:B------:R-:W-:-:S03]  /*e9e0*/  IMAD R47, R47, UR14, RZ ;  /* 0x0000000e2f2f7c24 */ /* 0x000fc6000f8e02ff */
[----:B------:R-:W3:Y:S01]  /*e9f0*/  LDL.LU R84, [R1+0x8c] ;  /* 0x00008c0001547983 */ /* 0x000ee20000300800 */
[----:B------:R-:W-:Y:S01]  /*ea00*/  ULDC UR14, c[0x0][0x240] ;  /* 0x00009000000e7ab9 */ /* 0x000fe20000000800 */
[----:B------:R-:W-:Y:S02]  /*ea10*/  IMAD R46, R46, UR15, RZ ;  /* 0x0000000f2e2e7c24 */ /* 0x000fe4000f8e02ff */
[----:B------:R1:W-:Y:S01]  /*ea20*/  STL.64 [R1+0x33d0], R52 ;  /* 0x0033d03401007387 */ /* 0x0003e20000100a00 */
[----:B------:R-:W-:Y:S01]  /*ea30*/  ULDC UR15, c[0x0][0x240] ;  /* 0x00009000000f7ab9 */ /* 0x000fe20000000800 */
[----:B------:R-:W-:Y:S01]  /*ea40*/  IMAD R48, R48, UR13, RZ ;  /* 0x0000000d30307c24 */ /* 0x000fe2000f8e02ff */
[----:B------:R-:W-:Y:S01]  /*ea50*/  ULDC UR13, c[0x0][0x240] ;  /* 0x00009000000d7ab9 */ /* 0x000fe20000000800 */
[----:B------:R-:W3:Y:S01]  /*ea60*/  LDL.LU R3, [R1+0x88] ;  /* 0x0000880001037983 */ /* 0x000ee20000300800 */
[----:B------:R-:W-:Y:S01]  /*ea70*/  LEA.HI.X.SX32 R63, R73, R0, 0x2, P4 ;  /* 0x00000000493f7211 */ /* 0x000fe200020f16ff */
[----:B------:R-:W-:Y:S01]  /*ea80*/  IMAD R45, R45, UR16, RZ ;  /* 0x000000102d2d7c24 */ /* 0x000fe2000f8e02ff */
[----:B------:R-:W-:Y:S01]  /*ea90*/  ULDC UR16, c[0x0][0x240] ;  /* 0x0000900000107ab9 */ /* 0x000fe20000000800 */
        /* <DEDUP_REMOVED lines=16> */
[----:B----4-:R-:W-:Y:S01]  /*eba0*/  IMAD R40, R251, UR21, RZ ;  /* 0x00000015fb287c24 */ /* 0x010fe2000f8e02ff */
[----:B------:R-:W-:Y:S01]  /*ebb0*/  ULDC UR21, c[0x0][0x240] ;  /* 0x0000900000157ab9 */ /* 0x000fe20000000800 */
[----:B--2---:R-:W-:Y:S01]  /*ebc0*/  IMAD R43, R43, UR18, RZ ;  /* 0x000000122b2b7c24 */ /* 0x004fe2000f8e02ff */
[----:B------:R-:W-:Y:S01]  /*ebd0*/  ULDC UR18, c[0x0][0x240] ;  /* 0x0000900000127ab9 */ /* 0x000fe20000000800 */
[----:B---3--:R-:W-:Y:S01]  /*ebe0*/  IMAD R42, R42, UR19, RZ ;  /* 0x000000132a2a7c24 */ /* 0x008fe2000f8e02ff */
        /* <DEDUP_REMOVED lines=13> */
[----:B------:R-:W2:Y:S01]  /*ecc0*/  LDL.LU R84, [R1+0x84] ;  /* 0x0000840001547983 */ /* 0x000ea20000300800 */
[----:B------:R-:W-:Y:S01]  /*ecd0*/  IMAD R15, R15, UR46, RZ ;  /* 0x0000002e0f0f7c24 */ /* 0x000fe2000f8e02ff */
[----:B------:R-:W-:Y:S01]  /*ece0*/  ULDC UR36, c[0x0][0x240] ;  /* 0x0000900000247ab9 */ /* 0x000fe20000000800 */
[----:B------:R-:W-:Y:S01]  /*ecf0*/  IMAD R9, R9, UR47, RZ ;  /* 0x0000002f09097c24 */ /* 0x000fe2000f8e02ff */
[----:B------:R-:W3:Y:S01]  /*ed00*/  LDL.LU R85, [R1+0x80] ;  /* 0x0000800001557983 */ /* 0x000ee20000300800 */
[----:B------:R-:W-:Y:S01]  /*ed10*/  IMAD R5, R5, UR49, RZ ;  /* 0x0000003105057c24 */ /* 0x000fe2000f8e02ff */
[----:B------:R-:W-:Y:S01]  /*ed20*/  ULDC UR37, c[0x0][0x240] ;  /* 0x0000900000257ab9 */ /* 0x000fe20000000800 */
[----:B------:R-:W-:Y:S01]  /*ed30*/  IMAD R3, R3, UR51, RZ ;  /* 0x0000003303037c24 */ /* 0x000fe2000f8e02ff */
[----:B------:R-:W4:Y:S01]  /*ed40*/  LDL.LU R86, [R1+0x7c] ;  /* 0x00007c0001567983 */ /* 0x000f220000300800 */
[----:B------:R-:W-:Y:S01]  /*ed50*/  ULDC UR51, c[0x0][0x240] ;  /* 0x0000900000337ab9 */ /* 0x000fe20000000800 */
[----:B------:R-:W-:Y:S01]  /*ed60*/  IMAD.MOV.U32 R73, RZ, RZ, R71 ;  /* 0x000000ffff497224 */ /* 0x000fe200078e0047 */
[----:B------:R-:W-:Y:S01]  /*ed70*/  ULDC UR38, c[0x0][0x240] ;  /* 0x0000900000267ab9 */ /* 0x000fe20000000800 */
[----:B------:R-:W4:Y:S01]  /*ed80*/  LDL.LU R245, [R1+0x78] ;  /* 0x0000780001f57983 */ /* 0x000f220000300800 */
[----:B------:R-:W-:Y:S01]  /*ed90*/  IMAD R250, R250, UR16, RZ ;  /* 0x00000010fafa7c24 */ /* 0x000fe2000f8e02ff */
        /* <DEDUP_REMOVED lines=8> */
[----:B------:R-:W-:Y:S01]  /*ee20*/  ULDC UR51, c[0x0][0x240] ;  /* 0x0000900000337ab9 */ /* 0x000fe20000000800 */
[----:B------:R-:W-:Y:S01]  /*ee30*/  IMAD R88, R88, UR18, RZ ;  /* 0x0000001258587c24 */ /* 0x000fe2000f8e02ff */
        /* <DEDUP_REMOVED lines=8> */
[----:B------:R-:W1:Y:S01]  /*eec0*/  LDL.LU R67, [R1+0x64] ;  /* 0x0000640001437983 */ /* 0x000e620000300800 */
        /* <DEDUP_REMOVED lines=13> */
[----:B------:R-:W-:Y:S01]  /*efa0*/  IMAD R94, R94, UR24, RZ ;  /* 0x000000185e5e7c24 */ /* 0x000fe2000f8e02ff */
[----:B------:R-:W-:Y:S01]  /*efb0*/  ULDC UR46, c[0x0][0x240] ;  /* 0x00009000002e7ab9 */ /* 0x000fe20000000800 */
[----:B------:R-:W2:Y:S01]  /*efc0*/  LDL.LU R12, [R1+0x54] ;  /* 0x00005400010c7983 */ /* 0x000ea20000300800 */
[----:B---3--:R-:W-:Y:S01]  /*efd0*/  IMAD R85, R85, UR53, RZ ;  /* 0x0000003555557c24 */ /* 0x008fe2000f8e02ff */
[----:B------:R-:W-:Y:S01]  /*efe0*/  ULDC UR53, c[0x0][0x240] ;  /* 0x0000900000357ab9 */ /* 0x000fe20000000800 */
[----:B----4-:R-:W-:Y:S01]  /*eff0*/  IMAD R86, R86, UR54, RZ ;  /* 0x0000003656567c24 */ /* 0x010fe2000f8e02ff */
[----:B------:R-:W3:Y:S01]  /*f000*/  LDL.LU R14, [R1+0x50] ;  /* 0x00005000010e7983 */ /* 0x000ee20000300800 */
[----:B------:R-:W-:Y:S01]  /*f010*/  IMAD R123, R123, UR53, RZ ;  /* 0x000000357b7b7c24 */ /* 0x000fe2000f8e02ff */
[----:B------:R-:W-:Y:S01]  /*f020*/  ULDC UR53, c[0x0][0x240] ;  /* 0x0000900000357ab9 */ /* 0x000fe20000000800 */
[----:B------:R-:W-:Y:S01]  /*f030*/  IMAD R245, R245, UR55, RZ ;  /* 0x00000037f5f57c24 */ /* 0x000fe2000f8e02ff */
[----:B------:R-:W4:Y:S01]  /*f040*/  LDL.LU R2, [R1+0x24] ;  /* 0x0000240001027983 */ /* 0x000f220000300800 */
[----:B------:R-:W-:Y:S01]  /*f050*/  IMAD R99, R99, UR29, RZ ;  /* 0x0000001d63637c24 */ /* 0x000fe2000f8e02ff */
[----:B------:R-:W-:Y:S01]  /*f060*/  ULDC UR55, c[0x0][0x240] ;  /* 0x0000900000377ab9 */ /* 0x000fe20000000800 */
[----:B------:R-:W-:Y:S01]  /*f070*/  IMAD R246, R246, UR56, RZ ;  /* 0x00000038f6f67c24 */ /* 0x000fe2000f8e02ff */
[----:B------:R-:W4:Y:S01]  /*f080*/  LDL R243, [R1+0x1c] ;  /* 0x00001c0001f37983 */ /* 0x000f220000100800 */
[----:B------:R-:W-:Y:S01]  /*f090*/  ULDC UR56, c[0x0][0x240] ;  /* 0x0000900000387ab9 */ /* 0x000fe20000000800 */
[----:B------:R-:W-:Y:S01]  /*f0a0*/  IMAD R100, R100, UR30, RZ ;  /* 0x0000001e64647c24 */ /* 0x000fe2000f8e02ff */
[----:B------:R-:W-:Y:S01]  /*f0b0*/  ULDC UR54, c[0x0][0x240] ;  /* 0x0000900000367ab9 */ /* 0x000fe20000000800 */
[----:B------:R-:W4:Y:S01]  /*f0c0*/  LDL R242, [R1+0x14] ;  /* 0x0000140001f27983 */ /* 0x000f220000100800 */
        /* <DEDUP_REMOVED lines=10> */
[----:B-1----:R-:W-:Y:S01]  /*f170*/  IMAD R54, R67, UR60, RZ ;  /* 0x0000003c43367c24 */ /* 0x002fe2000f8e02ff */
        /* <DEDUP_REMOVED lines=8> */
[----:B------:R-:W4:Y:S01]  /*f200*/  LDL.LU R237, [R1] ;  /* 0x0000000001ed7983 */ /* 0x000f220000300800 */
[----:B------:R-:W-:Y:S01]  /*f210*/  IMAD R55, R10, UR61, RZ ;  /* 0x0000003d0a377c24 */ /* 0x000fe2000f8e02ff */
[----:B------:R-:W-:Y:S01]  /*f220*/  ULDC UR58, c[0x0][0x240] ;  /* 0x00009000003a7ab9 */ /* 0x000fe20000000800 */
[----:B------:R-:W-:Y:S01]  /*f230*/  IMAD R56, R11, UR4, RZ ;  /* 0x000000040b387c24 */ /* 0x000fe2000f8e02ff */
[----:B------:R-:W1:Y:S01]  /*f240*/  S2R R67, SR_TID.X ;  /* 0x0000000000437919 */ /* 0x000e620000002100 */
        /* <DEDUP_REMOVED lines=28> */
[----:B------:R-:W-:Y:S01]  /*f410*/  ULDC UR25, c[0x0][0x240] ;  /* 0x0000900000197ab9 */ /* 0x000fe20000000800 */
[----:B------:R-:W-:Y:S01]  /*f420*/  ULDC UR26, c[0x0][0x240] ;  /* 0x00009000001a7ab9 */ /* 0x000fe20000000800 */
[----:B------:R-:W-:Y:S01]  /*f430*/  ULDC UR27, c[0x0][0x240] ;  /* 0x00009000001b7ab9 */ /* 0x000fe20000000800 */
[----:B-1----:R-:W-:Y:S01]  /*f440*/  LOP3.LUT R67, R67, 0x3f, RZ, 0xc0, !PT ;  /* 0x0000003f43437812 */ /* 0x002fe200078ec0ff */
[----:B------:R-:W-:Y:S01]  /*f450*/  ULDC UR28, c[0x0][0x240] ;  /* 0x00009000001c7ab9 */ /* 0x000fe20000000800 */
[----:B--2---:R-:W-:Y:S01]  /*f460*/  IMAD R13, R13, UR5, RZ ;  /* 0x000000050d0d7c24 */ /* 0x004fe2000f8e02ff */
[----:B------:R-:W-:Y:S01]  /*f470*/  ULDC UR5, c[0x0][0x240] ;  /* 0x0000900000057ab9 */ /* 0x000fe20000000800 */
[----:B------:R-:W-:Y:S01]  /*f480*/  IMAD R122, R122, UR52, RZ ;  /* 0x000000347a7a7c24 */ /* 0x000fe2000f8e02ff */
[----:B------:R-:W-:Y:S01]  /*f490*/  ULDC UR52, c[0x0][0x240] ;  /* 0x0000900000347ab9 */ /* 0x000fe20000000800 */
[----:B------:R-:W-:Y:S01]  /*f4a0*/  IMAD R115, R115, UR45, RZ ;  /* 0x0000002d73737c24 */ /* 0x000fe2000f8e02ff */
[----:B------:R-:W-:Y:S01]  /*f4b0*/  ULDC UR24, c[0x0][0x240] ;  /* 0x0000900000187ab9 */ /* 0x000fe20000000800 */
[----:B---3--:R-:W-:Y:S01]  /*f4c0*/  IMAD R58, R14, UR7, RZ ;  /* 0x000000070e3a7c24 */ /* 0x008fe2000f8e02ff */
[----:B------:R-:W-:Y:S01]  /*f4d0*/  ULDC UR7, c[0x0][0x240] ;  /* 0x0000900000077ab9 */ /* 0x000fe20000000800 */
[----:B----4-:R-:W-:Y:S01]  /*f4e0*/  IMAD R59, R2, UR8, RZ ;  /* 0x00000008023b7c24 */ /* 0x010fe2000f8e02ff */
        /* <DEDUP_REMOVED lines=17> */
[----:B------:R-:W-:Y:S01]  /*f600*/  IMAD.MOV.U32 R78, RZ, RZ, R2 ;  /* 0x000000ffff4e7224 */ /* 0x000fe200078e0002 */
[----:B------:R-:W-:Y:S01]  /*f610*/  ULDC UR30, c[0x0][0x240] ;  /* 0x00009000001e7ab9 */ /* 0x000fe20000000800 */
[----:B------:R-:W-:Y:S01]  /*f620*/  IMAD R2, R82, UR56, RZ ;  /* 0x0000003852027c24 */ /* 0x000fe2000f8e02ff */
[-C--:B------:R-:W-:Y:S01]  /*f630*/  LEA R82, P6, R80, R234.reuse, 0x2 ;  /* 0x000000ea50527211 */ /* 0x080fe200078c10ff */
        /* <DEDUP_REMOVED lines=11> */
[C---:B------:R-:W-:Y:S01]  /*f6f0*/  LEA R60, P5, R72.reuse, R234, 0x2 ;  /* 0x000000ea483c7211 */ /* 0x040fe200078a10ff */
[----:B------:R-:W-:Y:S01]  /*f700*/  IMAD.MOV.U32 R69, RZ, RZ, R14 ;  /* 0x000000ffff457224 */ /* 0x000fe200078e000e */
[----:B------:R-:W-:Y:S01]  /*f710*/  ULDC UR33, c[0x0][0x240] ;  /* 0x0000900000217ab9 */ /* 0x000fe20000000800 */
[----:B------:R-:W-:Y:S01]  /*f720*/  IMAD R11, R239, UR13, RZ ;  /* 0x0000000def0b7c24 */ /* 0x000fe2000f8e02ff */
[-C--:B------:R-:W-:Y:S01]  /*f730*/  LEA.HI.X.SX32 R61, R72, R0.reuse, 0x2, P5 ;  /* 0x00000000483d7211 */ /* 0x080fe200028f16ff */
[----:B------:R-:W-:Y:S01]  /*f740*/  IMAD R14, R83, UR57, RZ ;  /* 0x00000039530e7c24 */ /* 0x000fe2000f8e02ff */
[----:B------:R-:W-:Y:S01]  /*f750*/  LEA.HI.X.SX32 R83, R80, R0, 0x2, P6 ;  /* 0x0000000050537211 */ /* 0x000fe200030f16ff */
[----:B------:R-:W-:Y:S01]  /*f760*/  IMAD R239, R70, UR51, RZ ;  /* 0x0000003346ef7c24 */ /* 0x000fe2000f8e02ff */
[----:B------:R-:W-:Y:S01]  /*f770*/  LEA R70, P1, R76, R234, 0x2 ;  /* 0x000000ea4c467211 */ /* 0x000fe200078210ff */
[----:B------:R-:W-:Y:S01]  /*f780*/  IMAD R191, R191, UR5, RZ ;  /* 0x00000005bfbf7c24 */ /* 0x000fe2000f8e02ff */
[----:B------:R-:W-:Y:S01]  /*f790*/  ULDC UR5, c[0x0][0x230] ;  /* 0x00008c0000057ab9 */ /* 0x000fe20000000800 */
[----:B------:R1:W-:Y:S01]  /*f7a0*/  STL.64 [R1+0x448], R82 ;  /* 0x0004485201007387 */ /* 0x0003e20000100a00 */
[----:B------:R-:W-:Y:S01]  /*f7b0*/  ISETP.GE.AND P0, PT, R67, UR5, PT ;  /* 0x0000000543007c0c */ /* 0x000fe2000bf06270 */
[----:B------:R-:W-:Y:S01]  /*f7c0*/  IMAD R183, R183, UR55, RZ ;  /* 0x00000037b7b77c24 */ /* 0x000fe2000f8e02ff */
[----:B------:R-:W-:Y:S01]  /*f7d0*/  ULDC UR13, c[0x0][0x240] ;  /* 0x00009000000d7ab9 */ /* 0x000fe20000000800 */
[----:B------:R-:W-:Y:S01]  /*f7e0*/  STL [R1+0x420], R70 ;  /* 0x0004204601007387 */ /* 0x000fe20000100800 */
[-C--:B------:R-:W-:Y:S01]  /*f7f0*/  LEA.HI.X.SX32 R67, R75, R0.reuse, 0x2, P2 ;  /* 0x000000004b437211 */ /* 0x080fe200010f16ff */
[----:B------:R-:W-:Y:S01]  /*f800*/  IMAD.MOV.U32 R72, RZ, RZ, R70 ;  /* 0x000000ffff487224 */ /* 0x000fe200078e0046 */
[----:B------:R-:W-:Y:S01]  /*f810*/  ULDC UR55, c[0x0][0x240] ;  /* 0x0000900000377ab9 */ /* 0x000fe20000000800 */
[----:B------:R2:W-:Y:S01]  /*f820*/  STL.64 [R1+0x440], R60 ;  /* 0x0004403c01007387 */ /* 0x0005e20000100a00 */
[----:B------:R-:W-:Y:S01]  /*f830*/  IMAD R180, R180, UR52, RZ ;  /* 0x00000034b4b47c24 */ /* 0x000fe2000f8e02ff */
[----:B------:R-:W-:Y:S01]  /*f840*/  LEA.HI.X.SX32 R73, R76, R0, 0x2, P1 ;  /* 0x000000004c497211 */ /* 0x000fe200008f16ff */
[----:B------:R-:W-:Y:S01]  /*f850*/  IMAD R116, R116, UR46, RZ ;  /* 0x0000002e74747c24 */ /* 0x000fe2000f8e02ff */
[----:B------:R-:W-:Y:S01]  /*f860*/  ULDC UR52, c[0x0][0x240] ;  /* 0x0000900000347ab9 */ /* 0x000fe20000000800 */
[----:B-1----:R-:W-:Y:S01]  /*f870*/  IMAD.MOV.U32 R82, RZ, RZ, R58 ;  /* 0x000000ffff527224 */ /* 0x002fe200078e003a */
[----:B------:R-:W-:Y:S01]  /*f880*/  ULDC UR34, c[0x0][0x240] ;  /* 0x0000900000227ab9 */ /* 0x000fe20000000800 */
[----:B------:R-:W-:Y:S01]  /*f890*/  IMAD R117, R117, UR47, RZ ;  /* 0x0000002f75757c24 */ /* 0x000fe2000f8e02ff */
[----:B------:R-:W-:Y:S01]  /*f8a0*/  ULDC UR35, c[0x0][0x240] ;  /* 0x0000900000237ab9 */ /* 0x000fe20000000800 */
[----:B------:R-:W-:Y:S01]  /*f8b0*/  IMAD R119, R119, UR49, RZ ;  /* 0x0000003177777c24 */ /* 0x000fe2000f8e02ff */
[----:B------:R-:W-:Y:S01]  /*f8c0*/  ULDC UR36, c[0x0][0x240] ;  /* 0x0000900000247ab9 */ /* 0x000fe20000000800 */
[----:B------:R-:W-:Y:S01]  /*f8d0*/  IMAD R128, R128, UR58, RZ ;  /* 0x0000003a80807c24 */ /* 0x000fe2000f8e02ff */
[----:B--2---:R-:W2:Y:S01]  /*f8e0*/  LDL.LU.64 R60, [R1+0x33f8] ;  /* 0x0033f800013c7983 */ /* 0x004ea20000300a00 */
[-C--:B------:R-:W-:Y:S01]  /*f8f0*/  LEA R58, P6, R77, R234.reuse, 0x2 ;  /* 0x000000ea4d3a7211 */ /* 0x080fe200078c10ff */
[----:B------:R-:W-:Y:S01]  /*f900*/  IMAD.MOV.U32 R70, RZ, RZ, R6 ;  /* 0x000000ffff467224 */ /* 0x000fe200078e0006 */
[----:B------:R-:W-:Y:S01]  /*f910*/  ULDC UR37, c[0x0][0x240] ;  /* 0x0000900000257ab9 */ /* 0x000fe20000000800 */
[----:B------:R1:W-:Y:S01]  /*f920*/  STL.64 [R1+0x438], R62 ;  /* 0x0004383e01007387 */ /* 0x0003e20000100a00 */
[----:B------:R-:W-:Y:S01]  /*f930*/  IMAD R182, R182, UR54, RZ ;  /* 0x00000036b6b67c24 */ /* 0x000fe2000f8e02ff */
[----:B------:R-:W-:Y:S01]  /*f940*/  LEA R6, P1, R7, R234, 0x2 ;  /* 0x000000ea07067211 */ /* 0x000fe200078210ff */
[----:B------:R-:W-:Y:S01]  /*f950*/  ULDC UR54, c[0x0][0x240] ;  /* 0x0000900000367ab9 */ /* 0x000fe20000000800 */
[----:B------:R-:W-:Y:S01]  /*f960*/  IMAD R243, R81, UR55, RZ ;  /* 0x0000003751f37c24 */ /* 0x000fe2000f8e02ff */
[----:B------:R-:W-:Y:S01]  /*f970*/  ULDC UR38, c[0x0][0x240] ;  /* 0x0000900000267ab9 */ /* 0x000fe20000000800 */
[----:B------:R-:W-:Y:S01]  /*f980*/  IMAD.MOV.U32 R72, RZ, RZ, R54 ;  /* 0x000000ffff487224 */ /* 0x000fe200078e0036 */
[----:B------:R-:W-:Y:S01]  /*f990*/  ULDC UR39, c[0x0][0x240] ;  /* 0x0000900000277ab9 */ /* 0x000fe20000000800 */
[----:B------:R-:W-:Y:S01]  /*f9a0*/  IMAD.MOV.U32 R80, RZ, RZ, R55 ;  /* 0x000000ffff507224 */ /* 0x000fe200078e0037 */
[----:B------:R-:W-:Y:S01]  /*f9b0*/  ULDC UR40, c[0x0][0x240] ;  /* 0x0000900000287ab9 */ /* 0x000fe20000000800 */
[----:B------:R-:W-:Y:S01]  /*f9c0*/  IMAD.MOV.U32 R83, RZ, RZ, R56 ;  /* 0x000000ffff537224 */ /* 0x000fe200078e0038 */
[----:B------:R-:W-:Y:S01]  /*f9d0*/  ULDC UR41, c[0x0][0x240] ;  /* 0x0000900000297ab9 */ /* 0x000fe20000000800 */
[----:B-1----:R-:W3:Y:S01]  /*f9e0*/  LDL.LU.64 R62, [R1+0x33f0] ;  /* 0x0033f000013e7983 */ /* 0x002ee20000300a00 */
[----:B------:R-:W-:Y:S01]  /*f9f0*/  IMAD R240, R71, UR52, RZ ;  /* 0x0000003447f07c24 */ /* 0x000fe2000f8e02ff */
[----:B------:R-:W-:Y:S01]  /*fa00*/  ULDC UR42, c[0x0][0x240] ;  /* 0x00009000002a7ab9 */ /* 0x000fe20000000800 */
[----:B------:R-:W-:Y:S01]  /*fa10*/  IMAD R130, R130, UR60, RZ ;  /* 0x0000003c82827c24 */ /* 0x000fe2000f8e02ff */
[----:B------:R1:W-:Y:S01]  /*fa20*/  STL.64 [R1+0x430], R64 ;  /* 0x0004304001007387 */ /* 0x0003e20000100a00 */
[----:B------:R-:W-:Y:S01]  /*fa30*/  IMAD.MOV.U32 R81, RZ, RZ, R59 ;  /* 0x000000ffff517224 */ /* 0x000fe200078e003b */
[----:B------:R-:W-:Y:S01]  /*fa40*/  LEA.HI.X.SX32 R7, R7, R0, 0x2, P1 ;  /* 0x0000000007077211 */ /* 0x000fe200008f16ff */
[----:B------:R-:W-:Y:S01]  /*fa50*/  IMAD R242, R79, UR54, RZ ;  /* 0x000000364ff27c24 */ /* 0x000fe2000f8e02ff */
[----:B------:R-:W-:Y:S01]  /*fa60*/  LEA R54, P3, R68, R234, 0x2 ;  /* 0x000000ea44367211 */ /* 0x000fe200078610ff */
[----:B------:R-:W-:Y:S01]  /*fa70*/  IMAD.MOV.U32 R71, RZ, RZ, R57 ;  /* 0x000000ffff477224 */ /* 0x000fe200078e0039 */
[----:B------:R-:W-:Y:S01]  /*fa80*/  ULDC UR43, c[0x0][0x240] ;  /* 0x00009000002b7ab9 */ /* 0x000fe20000000800 */
[----:B------:R-:W-:Y:S01]  /*fa90*/  IMAD R132, R132, UR4, RZ ;  /* 0x0000000484847c24 */ /* 0x000fe2000f8e02ff */
[----:B------:R-:W-:Y:S01]  /*faa0*/  ULDC UR44, c[0x0][0x240] ;  /* 0x00009000002c7ab9 */ /* 0x000fe20000000800 */
[----:B------:R-:W-:Y:S01]  /*fab0*/  IMAD R129, R129, UR59, RZ ;  /* 0x0000003b81817c24 */ /* 0x000fe2000f8e02ff */
[----:B------:R-:W-:Y:S01]  /*fac0*/  ULDC UR45, c[0x0][0x240] ;  /* 0x00009000002d7ab9 */ /* 0x000fe20000000800 */
[----:B------:R-:W-:Y:S01]  /*fad0*/  IMAD R131, R131, UR61, RZ ;  /* 0x0000003d83837c24 */ /* 0x000fe2000f8e02ff */
[----:B-1----:R-:W4:Y:S01]  /*fae0*/  LDL.LU.64 R64, [R1+0x33e8] ;  /* 0x0033e80001407983 */ /* 0x002f220000300a00 */
[-C--:B------:R-:W-:Y:S01]  /*faf0*/  LEA.HI.X.SX32 R59, R77, R0.reuse, 0x2, P6 ;  /* 0x000000004d3b7211 */ /* 0x080fe200030f16ff */
[----:B------:R-:W-:Y:S01]  /*fb00*/  IMAD.MOV.U32 R79, RZ, RZ, R69 ;  /* 0x000000ffff4f7224 */ /* 0x000fe200078e0045 */
[----:B------:R-:W-:Y:S01]  /*fb10*/  LEA.HI.X.SX32 R55, R68, R0, 0x2, P3 ;  /* 0x0000000044377211 */ /* 0x000fe200018f16ff */
[----:B------:R1:W-:Y:S01]  /*fb20*/  STL.64 [R1+0x428], R66 ;  /* 0x0004284201007387 */ /* 0x0003e20000100a00 */
[----:B------:R-:W-:Y:S01]  /*fb30*/  IMAD R134, R134, UR6, RZ ;  /* 0x0000000686867c24 */ /* 0x000fe2000f8e02ff */
[----:B------:R-:W-:Y:S01]  /*fb40*/  ULDC UR46, c[0x0][0x240] ;  /* 0x00009000002e7ab9 */ /* 0x000fe20000000800 */
[----:B------:R-:W-:Y:S01]  /*fb50*/  IMAD.MOV.U32 R69, RZ, RZ, R52 ;  /* 0x000000ffff457224 */ /* 0x000fe200078e0034 */
[----:B------:R-:W-:Y:S01]  /*fb60*/  ULDC UR47, c[0x0][0x240] ;  /* 0x00009000002f7ab9 */ /* 0x000fe20000000800 */
[----:B------:R-:W-:Y:S01]  /*fb70*/  IMAD R135, R135, UR7, RZ ;  /* 0x0000000787877c24 */ /* 0x000fe2000f8e02ff */
[----:B------:R-:W-:Y:S01]  /*fb80*/  ULDC UR49, c[0x0][0x240] ;  /* 0x0000900000317ab9 */ /* 0x000fe20000000800 */
[----:B------:R-:W-:Y:S01]  /*fb90*/  IMAD R136, R136, UR8, RZ ;  /* 0x0000000888887c24 */ /* 0x000fe2000f8e02ff */
[----:B------:R-:W-:Y:S01]  /*fba0*/  ULDC UR58, c[0x0][0x240] ;  /* 0x00009000003a7ab9 */ /* 0x000fe20000000800 */
[----:B---3--:R-:W-:Y:S01]  /*fbb0*/  LEA R56, P2, R63, R234, 0x2 ;  /* 0x000000ea3f387211 */ /* 0x008fe200078410ff */
[----:B-1----:R-:W3:Y:S01]  /*fbc0*/  LDL.LU.64 R66, [R1+0x33e0] ;  /* 0x0033e00001427983 */ /* 0x002ee20000300a00 */
[----:B------:R-:W-:Y:S01]  /*fbd0*/  IMAD R137, R137, UR9, RZ ;  /* 0x0000000989897c24 */ /* 0x000fe2000f8e02ff */
[----:B------:R-:W-:Y:S01]  /*fbe0*/  ULDC UR59, c[0x0][0x240] ;  /* 0x00009000003b7ab9 */ /* 0x000fe20000000800 */
[----:B------:R-:W-:Y:S01]  /*fbf0*/  LEA.HI.X.SX32 R57, R63, R0, 0x2, P2 ;  /* 0x000000003f397211 */ /* 0x000fe200010f16ff */
[----:B------:R-:W-:Y:S01]  /*fc00*/  STL [R1+0x424], R73 ;  /* 0x0004244901007387 */ /* 0x000fe20000100800 */
[----:B------:R-:W-:Y:S01]  /*fc10*/  IMAD R138, R138, UR10, RZ ;  /* 0x0000000a8a8a7c24 */ /* 0x000fe2000f8e02ff */
[----:B------:R-:W-:Y:S01]  /*fc20*/  ULDC UR60, c[0x0][0x240] ;  /* 0x00009000003c7ab9 */ /* 0x000fe20000000800 */
[----:B------:R-:W-:Y:S01]  /*fc30*/  IMAD R139, R139, UR11, RZ ;  /* 0x0000000b8b8b7c24 */ /* 0x000fe2000f8e02ff */
[----:B------:R-:W-:Y:S01]  /*fc40*/  STL.64 [R1+0x418], R58 ;  /* 0x0004183a01007387 */ /* 0x000fe20000100a00 */
[----:B------:R-:W-:Y:S01]  /*fc50*/  IMAD R140, R140, UR12, RZ ;  /* 0x0000000c8c8c7c24 */ /* 0x000fe2000f8e02ff */
[----:B------:R-:W-:Y:S01]  /*fc60*/  ULDC UR61, c[0x0][0x240] ;  /* 0x00009000003d7ab9 */ /* 0x000fe20000000800 */
[----:B------:R-:W-:Y:S01]  /*fc70*/  IMAD R141, R141, UR13, RZ ;  /* 0x0000000d8d8d7c24 */ /* 0x000fe2000f8e02ff */
[----:B------:R1:W-:Y:S01]  /*fc80*/  STL.64 [R1+0x3280], R6 ;  /* 0x0032800601007387 */ /* 0x0003e20000100a00 */
[----:B------:R-:W-:Y:S01]  /*fc90*/  IMAD R142, R142, UR14, RZ ;  /* 0x0000000e8e8e7c24 */ /* 0x000fe2000f8e02ff */
[----:B------:R-:W-:Y:S01]  /*fca0*/  ULDC UR4, c[0x0][0x240] ;  /* 0x0000900000047ab9 */ /* 0x000fe20000000800 */
[-C--:B----4-:R-:W-:Y:S01]  /*fcb0*/  LEA R52, P6, R65, R234.reuse, 0x2 ;  /* 0x000000ea41347211 */ /* 0x090fe200078c10ff */
[----:B------:R-:W-:Y:S01]  /*fcc0*/  IMAD R143, R143, UR15, RZ ;  /* 0x0000000f8f8f7c24 */ /* 0x000fe2000f8e02ff */
[----:B------:R-:W-:Y:S01]  /*fcd0*/  ULDC UR6, c[0x0][0x240] ;  /* 0x0000900000067ab9 */ /* 0x000fe20000000800 */
[----:B------:R-:W-:Y:S01]  /*fce0*/  IMAD R144, R144, UR16, RZ ;  /* 0x0000001090907c24 */ /* 0x000fe2000f8e02ff */
[----:B------:R-:W-:Y:S01]  /*fcf0*/  ULDC UR7, c[0x0][0x240] ;  /* 0x0000900000077ab9 */ /* 0x000fe20000000800 */
[----:B------:R4:W-:Y:S01]  /*fd00*/  STL [R1+0x3f8], R52 ;  /* 0x0003f83401007387 */ /* 0x0009e20000100800 */
[----:B------:R-:W-:Y:S01]  /*fd10*/  IMAD R145, R145, UR17, RZ ;  /* 0x0000001191917c24 */ /* 0x000fe2000f8e02ff */
[----:B------:R-:W-:Y:S01]  /*fd20*/  ULDC UR8, c[0x0][0x240] ;  /* 0x0000900000087ab9 */ /* 0x000fe20000000800 */
[CC--:B---3--:R-:W-:Y:S01]  /*fd30*/  LEA R74, P4, R67.reuse, R234.reuse, 0x2 ;  /* 0x000000ea434a7211 */ /* 0x0c8fe200078810ff */
[----:B-1----:R-:W-:Y:S01]  /*fd40*/  IMAD.MOV.U32 R7, RZ, RZ, R53 ;  /* 0x000000ffff077224 */ /* 0x002fe200078e0035 */
[-C--:B------:R-:W-:Y:S01]  /*fd50*/  LEA R58, P5, R66, R234.reuse, 0x2 ;  /* 0x000000ea423a7211 */ /* 0x080fe200078a10ff */
[----:B------:R-:W-:Y:S01]  /*fd60*/  IMAD.MOV.U32 R6, RZ, RZ, R52 ;  /* 0x000000ffff067224 */ /* 0x000fe200078e0034 */
[----:B----4-:R-:W-:Y:S01]  /*fd70*/  LEA R52, P1, R64, R234, 0x2 ;  /* 0x000000ea40347211 */ /* 0x010fe200078210ff */
[----:B------:R1:W-:Y:S01]  /*fd80*/  STL.64 [R1+0x410], R54 ;  /* 0x0004103601007387 */ /* 0x0003e20000100a00 */
[-C--:B------:R-:W-:Y:S01]  /*fd90*/  LEA.HI.X.SX32 R75, R67, R0.reuse, 0x2, P4 ;  /* 0x00000000434b7211 */ /* 0x080fe200020f16ff */
[----:B------:R-:W-:Y:S01]  /*fda0*/  IMAD.MOV.U32 R67, RZ, RZ, R7 ;  /* 0x000000ffff437224 */ /* 0x000fe200078e0007 */
[-C--:B------:R-:W-:Y:S01]  /*fdb0*/  LEA.HI.X.SX32 R59, R66, R0.reuse, 0x2, P5 ;  /* 0x00000000423b7211 */ /* 0x080fe200028f16ff */
[----:B------:R-:W-:Y:S01]  /*fdc0*/  IMAD.MOV.U32 R63, RZ, RZ, R77 ;  /* 0x000000ffff3f7224 */ /* 0x000fe200078e004d */
[-C--:B------:R-:W-:Y:S01]  /*fdd0*/  LEA.HI.X.SX32 R67, R65, R0.reuse, 0x2, P6 ;  /* 0x0000000041437211 */ /* 0x080fe200030f16ff */
[----:B------:R-:W-:Y:S01]  /*fde0*/  STL.64 [R1+0x408], R74 ;  /* 0x0004084a01007387 */ /* 0x000fe20000100a00 */
[----:B------:R-:W-:Y:S01]  /*fdf0*/  LEA.HI.X.SX32 R53, R64, R0, 0x2, P1 ;  /* 0x0000000040357211 */ /* 0x000fe200008f16ff */
[----:B------:R-:W-:Y:S01]  /*fe00*/  IMAD.MOV.U32 R73, RZ, RZ, R13 ;  /* 0x000000ffff497224 */ /* 0x000fe200078e000d */
[----:B------:R-:W-:Y:S01]  /*fe10*/  ULDC UR9, c[0x0][0x240] ;  /* 0x0000900000097ab9 */ /* 0x000fe20000000800 */
[----:B------:R3:W-:Y:S01]  /*fe20*/  STL.64 [R1+0x400], R58 ;  /* 0x0004003a01007387 */ /* 0x0007e20000100a00 */
[----:B------:R-:W-:Y:S01]  /*fe30*/  IMAD R146, R146, UR18, RZ ;  /* 0x0000001292927c24 */ /* 0x000fe2000f8e02ff */
[C---:B-1----:R-:W-:Y:S01]  /*fe40*/  LEA R54, P3, R62.reuse, R234, 0x2 ;  /* 0x000000ea3e367211 */ /* 0x042fe200078610ff */
[----:B------:R-:W-:Y:S01]  /*fe50*/  IMAD.MOV.U32 R66, RZ, RZ, R6 ;  /* 0x000000ffff427224 */ /* 0x000fe200078e0006 */
[----:B------:R-:W-:Y:S01]  /*fe60*/  ULDC UR10, c[0x0][0x240] ;  /* 0x00009000000a7ab9 */ /* 0x000fe20000000800 */
[----:B------:R-:W-:Y:S01]  /*fe70*/  IMAD R147, R147, UR19, RZ ;  /* 0x0000001393937c24 */ /* 0x000fe2000f8e02ff */
[----:B------:R-:W-:Y:S01]  /*fe80*/  LEA.HI.X.SX32 R55, R62, R0, 0x2, P3 ;  /* 0x000000003e377211 */ /* 0x000fe200018f16ff */
[----:B------:R-:W-:Y:S01]  /*fe90*/  IMAD R148, R148, UR20, RZ ;  /* 0x0000001494947c24 */ /* 0x000fe2000f8e02ff */
[----:B------:R-:W-:Y:S01]  /*fea0*/  ULDC UR11, c[0x0][0x240] ;  /* 0x00009000000b7ab9 */ /* 0x000fe20000000800 */
[----:B------:R-:W-:Y:S01]  /*feb0*/  IMAD R149, R149, UR21, RZ ;  /* 0x0000001595957c24 */ /* 0x000fe2000f8e02ff */
[----:B------:R-:W-:Y:S01]  /*fec0*/  ULDC UR12, c[0x0][0x240] ;  /* 0x00009000000c7ab9 */ /* 0x000fe20000000800 */
[----:B------:R-:W-:Y:S01]  /*fed0*/  IMAD R150, R150, UR22, RZ ;  /* 0x0000001696967c24 */ /* 0x000fe2000f8e02ff */
[----:B---3--:R-:W3:Y:S01]  /*fee0*/  LDL.LU.64 R58, [R1+0x33d8] ;  /* 0x0033d800013a7983 */ /* 0x008ee20000300a00 */
[-C--:B--2---:R-:W-:Y:S01]  /*fef0*/  LEA R74, P4, R61, R234.reuse, 0x2 ;  /* 0x000000ea3d4a7211 */ /* 0x084fe200078810ff */
[----:B------:R-:W-:Y:S01]  /*ff00*/  IMAD R151, R151, UR23, RZ ;  /* 0x0000001797977c24 */ /* 0x000fe2000f8e02ff */
[----:B------:R-:W-:Y:S01]  /*ff10*/  LEA R6, P5, R60, R234, 0x2 ;  /* 0x000000ea3c067211 */ /* 0x000fe200078a10ff */
[----:B------:R-:W-:Y:S01]  /*ff20*/  STL [R1+0x3fc], R67 ;  /* 0x0003fc4301007387 */ /* 0x000fe20000100800 */
[-C--:B------:R-:W-:Y:S01]  /*ff30*/  LEA.HI.X.SX32 R75, R61, R0.reuse, 0x2, P4 ;  /* 0x000000003d4b7211 */ /* 0x080fe200020f16ff */
[----:B------:R-:W-:Y:S01]  /*ff40*/  IMAD R152, R152, UR24, RZ ;  /* 0x0000001898987c24 */ /* 0x000fe2000f8e02ff */
[----:B------:R-:W-:Y:S01]  /*ff50*/  LEA.HI.X.SX32 R7, R60, R0, 0x2, P5 ;  /* 0x000000003c077211 */ /* 0x000fe200028f16ff */
[----:B------:R1:W-:Y:S01]  /*ff60*/  STL.64 [R1+0x3f0], R52 ;  /* 0x0003f03401007387 */ /* 0x0003e20000100a00 */
        /* <DEDUP_REMOVED lines=11> */
[----:B-1----:R-:W2:Y:S01]  /*10020*/  LDL.LU.64 R52, [R1+0x33d0] ;  /* 0x0033d00001347983 */ /* 0x002ea20000300a00 */
[----:B------:R-:W-:Y:S01]  /*10030*/  IMAD R159, R159, UR31, RZ ;  /* 0x0000001f9f9f7c24 */ /* 0x000fe2000f8e02ff */
[----:B------:R-:W-:Y:S01]  /*10040*/  ULDC UR18, c[0x0][0x240] ;  /* 0x0000900000127ab9 */ /* 0x000fe20000000800 */
[----:B------:R-:W-:Y:S01]  /*10050*/  IMAD R160, R160, UR32, RZ ;  /* 0x00000020a0a07c24 */ /* 0x000fe2000f8e02ff */
        /* <DEDUP_REMOVED lines=9> */
[-C--:B---3--:R-:W-:Y:S01]  /*100f0*/  LEA R66, P6, R59, R234.reuse, 0x2 ;  /* 0x000000ea3b427211 */ /* 0x088fe200078c10ff */
[----:B-1----:R-:W3:Y:S01]  /*10100*/  LDL.LU.64 R56, [R1+0x33c8] ;  /* 0x0033c80001387983 */ /* 0x002ee20000300a00 */
[C---:B------:R-:W-:Y:S01]  /*10110*/  LEA R64, P1, R58.reuse, R234, 0x2 ;  /* 0x000000ea3a407211 */ /* 0x040fe200078210ff */
[----:B------:R-:W-:Y:S01]  /*10120*/  IMAD R165, R165, UR37, RZ ;  /* 0x00000025a5a57c24 */ /* 0x000fe2000f8e02ff */
[-C--:B------:R-:W-:Y:S01]  /*10130*/  LEA.HI.X.SX32 R67, R59, R0.reuse, 0x2, P6 ;  /* 0x000000003b437211 */ /* 0x080fe200030f16ff */
[----:B------:R1:W-:Y:S01]  /*10140*/  STL.64 [R1+0x3e0], R54 ;  /* 0x0003e03601007387 */ /* 0x0003e20000100a00 */
        /* <DEDUP_REMOVED lines=11> */
[----:B-1----:R-:W4:Y:S01]  /*10200*/  LDL.LU.64 R54, [R1+0x33c0] ;  /* 0x0033c00001367983 */ /* 0x002f220000300a00 */
        /* <DEDUP_REMOVED lines=18> */
[----:B---3--:R-:W-:Y:S01]  /*10330*/  LEA R76, P2, R57, R234, 0x2 ;  /* 0x000000ea394c7211 */ /* 0x008fe200078410ff */
[----:B------:R-:W-:Y:S01]  /*10340*/  IMAD R189, R189, UR61, RZ ;  /* 0x0000003dbdbd7c24 */ /* 0x000fe2000f8e02ff */
[----:B------:R-:W-:Y:S01]  /*10350*/  ULDC UR37, c[0x0][0x240] ;  /* 0x0000900000257ab9 */ /* 0x000fe20000000800 */
[----:B------:R-:W-:Y:S01]  /*10360*/  IMAD R190, R190, UR4, RZ ;  /* 0x00000004bebe7c24 */ /* 0x000fe2000f8e02ff */
[----:B------:R-:W-:Y:S01]  /*10370*/  LEA.HI.X.SX32 R63, R57, R0, 0x2, P2 ;  /* 0x00000000393f7211 */ /* 0x000fe200010f16ff */
[----:B------:R1:W-:Y:S01]  /*10380*/  STL [R1+0x3b8], R76 ;  /* 0x0003b84c01007387 */ /* 0x0003e20000100800 */
[----:B------:R-:W-:Y:S01]  /*10390*/  IMAD.MOV.U32 R62, RZ, RZ, R76 ;  /* 0x000000ffff3e7224 */ /* 0x000fe200078e004c */
[----:B------:R-:W-:Y:S01]  /*103a0*/  ULDC UR38, c[0x0][0x240] ;  /* 0x0000900000267ab9 */ /* 0x000fe20000000800 */
[----:B------:R-:W-:Y:S01]  /*103b0*/  IMAD R192, R192, UR6, RZ ;  /* 0x00000006c0c07c24 */ /* 0x000fe2000f8e02ff */
[----:B------:R4:W-:Y:S01]  /*103c0*/  STL.64 [R1+0x3d8], R74 ;  /* 0x0003d84a01007387 */ /* 0x0009e20000100a00 */
[----:B------:R-:W-:Y:S01]  /*103d0*/  IMAD R193, R193, UR7, RZ ;  /* 0x00000007c1c17c24 */ /* 0x000fe2000f8e02ff */
[----:B------:R-:W-:Y:S01]  /*103e0*/  ULDC UR39, c[0x0][0x240] ;  /* 0x0000900000277ab9 */ /* 0x000fe20000000800 */
[----:B------:R-:W-:Y:S01]  /*103f0*/  IMAD R194, R194, UR8, RZ ;  /* 0x00000008c2c27c24 */ /* 0x000fe2000f8e02ff */
[----:B------:R3:W-:Y:S01]  /*10400*/  STL.64 [R1+0x3d0], R6 ;  /* 0x0003d00601007387 */ /* 0x0007e20000100a00 */
[----:B------:R-:W-:Y:S01]  /*10410*/  IMAD R195, R195, UR9, RZ ;  /* 0x00000009c3c37c24 */ /* 0x000fe2000f8e02ff */
[-C--:B-1----:R-:W-:Y:S01]  /*10420*/  LEA R76, P3, R56, R234.reuse, 0x2 ;  /* 0x000000ea384c7211 */ /* 0x082fe200078610ff */
[----:B------:R-:W-:Y:S01]  /*10430*/  IMAD R196, R196, UR10, RZ ;  /* 0x0000000ac4c47c24 */ /* 0x000fe2000f8e02ff */
[----:B------:R-:W-:Y:S01]  /*10440*/  ULDC UR40, c[0x0][0x240] ;  /* 0x0000900000287ab9 */ /* 0x000fe20000000800 */
[-C--:B------:R-:W-:Y:S01]  /*10450*/  LEA R62, P2, R51, R234.reuse, 0x2 ;  /* 0x000000ea333e7211 */ /* 0x080fe200078410ff */
[----:B------:R-:W-:Y:S01]  /*10460*/  IMAD R197, R197, UR11, RZ ;  /* 0x0000000bc5c57c24 */ /* 0x000fe2000f8e02ff */
[----:B------:R-:W-:Y:S01]  /*10470*/  ULDC UR41, c[0x0][0x240] ;  /* 0x0000900000297ab9 */ /* 0x000fe20000000800 */
[----:B----4-:R-:W-:Y:S01]  /*10480*/  LEA R74, P4, R55, R234, 0x2 ;  /* 0x000000ea374a7211 */ /* 0x010fe200078810ff */
[----:B------:R-:W-:Y:S01]  /*10490*/  IMAD R198, R198, UR12, RZ ;  /* 0x0000000cc6c67c24 */ /* 0x000fe2000f8e02ff */
[----:B------:R-:W-:Y:S01]  /*104a0*/  LEA.HI.X.SX32 R77, R56, R0, 0x2, P3 ;  /* 0x00000000384d7211 */ /* 0x000fe200018f16ff */
[----:B------:R-:W-:Y:S01]  /*104b0*/  IMAD R199, R199, UR13, RZ ;  /* 0x0000000dc7c77c24 */ /* 0x000fe2000f8e02ff */
[----:B---3--:R-:W-:Y:S01]  /*104c0*/  LEA R6, P5, R54, R234, 0x2 ;  /* 0x000000ea36067211 */ /* 0x008fe200078a10ff */
[----:B------:R2:W-:Y:S01]  /*104d0*/  STL.64 [R1+0x3c8], R66 ;  /* 0x0003c84201007387 */ /* 0x0005e20000100a00 */
[-C--:B------:R-:W-:Y:S01]  /*104e0*/  LEA.HI.X.SX32 R75, R55, R0.reuse, 0x2, P4 ;  /* 0x00000000374b7211 */ /* 0x080fe200020f16ff */
[----:B------:R-:W-:Y:S01]  /*104f0*/  IMAD R200, R200, UR14, RZ ;  /* 0x0000000ec8c87c24 */ /* 0x000fe2000f8e02ff */
[----:B------:R-:W-:Y:S01]  /*10500*/  LEA.HI.X.SX32 R7, R54, R0, 0x2, P5 ;  /* 0x0000000036077211 */ /* 0x000fe200028f16ff */
[----:B------:R1:W-:Y:S01]  /*10510*/  STL.64 [R1+0x3c0], R64 ;  /* 0x0003c04001007387 */ /* 0x0003e20000100a00 */
[-C--:B------:R-:W-:Y:S01]  /*10520*/  LEA R60, P3, R50, R234.reuse, 0x2 ;  /* 0x000000ea323c7211 */ /* 0x080fe200078610ff */
[----:B------:R-:W-:Y:S01]  /*10530*/  IMAD R201, R201, UR15, RZ ;  /* 0x0000000fc9c97c24 */ /* 0x000fe2000f8e02ff */
[----:B------:R-:W-:Y:S01]  /*10540*/  ULDC UR42, c[0x0][0x240] ;  /* 0x00009000002a7ab9 */ /* 0x000fe20000000800 */
[----:B------:R3:W-:Y:S01]  /*10550*/  STL [R1+0x3bc], R63 ;  /* 0x0003bc3f01007387 */ /* 0x0007e20000100800 */
[----:B------:R-:W-:Y:S01]  /*10560*/  IMAD R202, R202, UR16, RZ ;  /* 0x00000010caca7c24 */ /* 0x000fe2000f8e02ff */
[----:B------:R-:W-:Y:S01]  /*10570*/  ULDC UR43, c[0x0][0x240] ;  /* 0x00009000002b7ab9 */ /* 0x000fe20000000800 */
[----:B------:R-:W-:Y:S01]  /*10580*/  IMAD R203, R203, UR17, RZ ;  /* 0x00000011cbcb7c24 */ /* 0x000fe2000f8e02ff */
[-C--:B--2---:R-:W-:Y:S01]  /*10590*/  LEA R66, P6, R53, R234.reuse, 0x2 ;  /* 0x000000ea35427211 */ /* 0x084fe200078c10ff */
[----:B------:R-:W-:Y:S01]  /*105a0*/  STL.64 [R1+0x3b0], R76 ;  /* 0x0003b04c01007387 */ /* 0x000fe20000100a00 */
[----:B------:R-:W-:Y:S01]  /*105b0*/  IMAD R204, R204, UR18, RZ ;  /* 0x00000012cccc7c24 */ /* 0x000fe2000f8e02ff */
[----:B------:R-:W-:Y:S01]  /*105c0*/  ULDC UR44, c[0x0][0x240] ;  /* 0x00009000002c7ab9 */ /* 0x000fe20000000800 */
[CC--:B-1----:R-:W-:Y:S01]  /*105d0*/  LEA R64, P1, R52.reuse, R234.reuse, 0x2 ;  /* 0x000000ea34407211 */ /* 0x0c2fe200078210ff */
[----:B------:R-:W-:Y:S01]  /*105e0*/  STL.64 [R1+0x3a8], R74 ;  /* 0x0003a84a01007387 */ /* 0x000fe20000100a00 */
[----:B------:R-:W-:Y:S01]  /*105f0*/  LEA R58, P4, R49, R234, 0x2 ;  /* 0x000000ea313a7211 */ /* 0x000fe200078810ff */
[----:B------:R-:W-:Y:S01]  /*10600*/  IMAD R205, R205, UR19, RZ ;  /* 0x00000013cdcd7c24 */ /* 0x000fe2000f8e02ff */
[-C--:B------:R-:W-:Y:S01]  /*10610*/  LEA.HI.X.SX32 R67, R53, R0.reuse, 0x2, P6 ;  /* 0x0000000035437211 */ /* 0x080fe200030f16ff */
[----:B------:R1:W-:Y:S01]  /*10620*/  STL.64 [R1+0x3a0], R6 ;  /* 0x0003a00601007387 */ /* 0x0003e20000100a00 */
[-C--:B------:R-:W-:Y:S01]  /*10630*/  LEA.HI.X.SX32 R65, R52, R0.reuse, 0x2, P1 ;  /* 0x0000000034417211 */ /* 0x080fe200008f16ff */
[----:B------:R-:W-:Y:S01]  /*10640*/  IMAD R206, R206, UR20, RZ ;  /* 0x00000014cece7c24 */ /* 0x000fe2000f8e02ff */
[-C--:B---3--:R-:W-:Y:S01]  /*10650*/  LEA.HI.X.SX32 R63, R51, R0.reuse, 0x2, P2 ;  /* 0x00000000333f7211 */ /* 0x088fe200010f16ff */
[----:B------:R-:W-:Y:S01]  /*10660*/  IMAD R207, R207, UR21, RZ ;  /* 0x00000015cfcf7c24 */ /* 0x000fe2000f8e02ff */
[-C--:B------:R-:W-:Y:S01]  /*10670*/  LEA.HI.X.SX32 R61, R50, R0.reuse, 0x2, P3 ;  /* 0x00000000323d7211 */ /* 0x080fe200018f16ff */
[----:B------:R-:W-:Y:S01]  /*10680*/  STL.64 [R1+0x398], R66 ;  /* 0x0003984201007387 */ /* 0x000fe20000100a00 */
[----:B------:R-:W-:Y:S01]  /*10690*/  LEA.HI.X.SX32 R59, R49, R0, 0x2, P4 ;  /* 0x00000000313b7211 */ /* 0x000fe200020f16ff */
[----:B------:R-:W-:Y:S01]  /*106a0*/  IMAD R208, R208, UR22, RZ ;  /* 0x00000016d0d07c24 */ /* 0x000fe2000f8e02ff */
[----:B------:R-:W-:Y:S01]  /*106b0*/  ULDC UR45, c[0x0][0x240] ;  /* 0x00009000002d7ab9 */ /* 0x000fe20000000800 */
[----:B------:R-:W-:Y:S01]  /*106c0*/  IMAD R209, R209, UR23, RZ ;  /* 0x00000017d1d17c24 */ /* 0x000fe2000f8e02ff */
[----:B------:R-:W-:Y:S01]  /*106d0*/  ULDC UR46, c[0x0][0x240] ;  /* 0x00009000002e7ab9 */ /* 0x000fe20000000800 */
[-C--:B-1----:R-:W-:Y:S01]  /*106e0*/  LEA R6, P5, R48, R234.reuse, 0x2 ;  /* 0x000000ea30067211 */ /* 0x082fe200078a10ff */
[----:B------:R-:W-:Y:S01]  /*106f0*/  STL.64 [R1+0x390], R64 ;  /* 0x0003904001007387 */ /* 0x000fe20000100a00 */
[----:B------:R-:W-:Y:S01]  /*10700*/  LEA R56, P6, R47, R234, 0x2 ;  /* 0x000000ea2f387211 */ /* 0x000fe200078c10ff */
[----:B------:R-:W-:Y:S01]  /*10710*/  IMAD R210, R210, UR24, RZ ;  /* 0x00000018d2d27c24 */ /* 0x000fe2000f8e02ff */
[----:B------:R-:W-:Y:S01]  /*10720*/  LEA.HI.X.SX32 R7, R48, R0, 0x2, P5 ;  /* 0x0000000030077211 */ /* 0x000fe200028f16ff */
[----:B------:R-:W-:Y:S01]  /*10730*/  STL.64 [R1+0x388], R62 ;  /* 0x0003883e01007387 */ /* 0x000fe20000100a00 */
[-C--:B------:R-:W-:Y:S01]  /*10740*/  LEA R54, P1, R46, R234.reuse, 0x2 ;  /* 0x000000ea2e367211 */ /* 0x080fe200078210ff */
[----:B------:R-:W-:Y:S01]  /*10750*/  IMAD R211, R211, UR25, RZ ;  /* 0x00000019d3d37c24 */ /* 0x000fe2000f8e02ff */
[----:B------:R-:W-:Y:S01]  /*10760*/  LEA R52, P2, R45, R234, 0x2 ;  /* 0x000000ea2d347211 */ /* 0x000fe200078410ff */
[----:B------:R1:W-:Y:S01]  /*10770*/  STL.64 [R1+0x380], R60 ;  /* 0x0003803c01007387 */ /* 0x0003e20000100a00 */
[-C--:B------:R-:W-:Y:S01]  /*10780*/  LEA.HI.X.SX32 R57, R47, R0.reuse, 0x2, P6 ;  /* 0x000000002f397211 */ /* 0x080fe200030f16ff */
[----:B------:R-:W-:Y:S01]  /*10790*/  IMAD R212, R212, UR26, RZ ;  /* 0x0000001ad4d47c24 */ /* 0x000fe2000f8e02ff */
[----:B------:R-:W-:Y:S01]  /*107a0*/  ULDC UR47, c[0x0][0x240] ;  /* 0x00009000002f7ab9 */ /* 0x000fe20000000800 */
[----:B------:R2:W-:Y:S01]  /*107b0*/  STL.64 [R1+0x378], R58 ;  /* 0x0003783a01007387 */ /* 0x0005e20000100a00 */
[-C--:B------:R-:W-:Y:S01]  /*107c0*/  LEA.HI.X.SX32 R55, R46, R0.reuse, 0x2, P1 ;  /* 0x000000002e377211 */ /* 0x080fe200008f16ff */
[----:B------:R-:W-:Y:S01]  /*107d0*/  IMAD R213, R213, UR27, RZ ;  /* 0x0000001bd5d57c24 */ /* 0x000fe2000f8e02ff */
[----:B------:R-:W-:Y:S01]  /*107e0*/  ULDC UR49, c[0x0][0x240] ;  /* 0x0000900000317ab9 */ /* 0x000fe20000000800 */
[----:B------:R3:W-:Y:S01]  /*107f0*/  STL.64 [R1+0x370], R6 ;  /* 0x0003700601007387 */ /* 0x0007e20000100a00 */
[----:B------:R-:W-:Y:S01]  /*10800*/  LEA.HI.X.SX32 R53, R45, R0, 0x2, P2 ;  /* 0x000000002d357211 */ /* 0x000fe200010f16ff */
[----:B------:R-:W-:Y:S01]  /*10810*/  IMAD R214, R214, UR28, RZ ;  /* 0x0000001cd6d67c24 */ /* 0x000fe2000f8e02ff */
[----:B------:R-:W-:Y:S01]  /*10820*/  ULDC UR58, c[0x0][0x240] ;  /* 0x00009000003a7ab9 */ /* 0x000fe20000000800 */
[-C--:B-1----:R-:W-:Y:S01]  /*10830*/  LEA R60, P3, R44, R234.reuse, 0x2 ;  /* 0x000000ea2c3c7211 */ /* 0x082fe200078610ff */
[----:B------:R-:W-:Y:S01]  /*10840*/  IMAD R215, R215, UR29, RZ ;  /* 0x0000001dd7d77c24 */ /* 0x000fe2000f8e02ff */
[----:B------:R-:W-:Y:S01]  /*10850*/  ULDC UR59, c[0x0][0x240] ;  /* 0x00009000003b7ab9 */ /* 0x000fe20000000800 */
[----:B------:R-:W-:Y:S01]  /*10860*/  IMAD R216, R216, UR30, RZ ;  /* 0x0000001ed8d87c24 */ /* 0x000fe2000f8e02ff */
[----:B--2---:R-:W-:Y:S01]  /*10870*/  LEA R58, P4, R43, R234, 0x2 ;  /* 0x000000ea2b3a7211 */ /* 0x004fe200078810ff */
[----:B------:R-:W-:Y:S01]  /*10880*/  IMAD R217, R217, UR31, RZ ;  /* 0x0000001fd9d97c24 */ /* 0x000fe2000f8e02ff */
[----:B------:R-:W-:Y:S01]  /*10890*/  LEA.HI.X.SX32 R61, R44, R0, 0x2, P3 ;  /* 0x000000002c3d7211 */ /* 0x000fe200018f16ff */
[----:B------:R-:W-:Y:S01]  /*108a0*/  IMAD R218, R218, UR32, RZ ;  /* 0x00000020dada7c24 */ /* 0x000fe2000f8e02ff */
[C---:B---3--:R-:W-:Y:S01]  /*108b0*/  LEA R6, P5, R42.reuse, R234, 0x2 ;  /* 0x000000ea2a067211 */ /* 0x048fe200078a10ff */
        /* <DEDUP_REMOVED lines=8> */
[----:B------:R3:W-:Y:S01]  /*10940*/  STL.64 [R1+0x358], R52 ;  /* 0x0003583401007387 */ /* 0x0007e20000100a00 */
[----:B------:R-:W-:Y:S01]  /*10950*/  IMAD R221, R221, UR35, RZ ;  /* 0x00000023dddd7c24 */ /* 0x000fe2000f8e02ff */
[----:B------:R-:W-:Y:S01]  /*10960*/  ULDC UR4, c[0x0][0x230] ;  /* 0x00008c0000047ab9 */ /* 0x000fe20000000800 */
[----:B------:R-:W-:Y:S01]  /*10970*/  IMAD R222, R222, UR36, RZ ;  /* 0x00000024dede7c24 */ /* 0x000fe2000f8e02ff */
[-C--:B-1----:R-:W-:Y:S01]  /*10980*/  LEA R56, P6, R41, R234.reuse, 0x2 ;  /* 0x000000ea29387211 */ /* 0x082fe200078c10ff */
[----:B------:R-:W-:Y:S01]  /*10990*/  STL.64 [R1+0x350], R60 ;  /* 0x0003503c01007387 */ /* 0x000fe20000100a00 */
[----:B------:R-:W-:Y:S01]  /*109a0*/  IMAD R223, R223, UR37, RZ ;  /* 0x00000025dfdf7c24 */ /* 0x000fe2000f8e02ff */
[----:B------:R-:W1:Y:S01]  /*109b0*/  S2UR UR61, SR_CgaCtaId ;  /* 0x00000000003d79c3 */ /* 0x000e620000008800 */
[-C--:B--2---:R-:W-:Y:S01]  /*109c0*/  LEA R54, P1, R40, R234.reuse, 0x2 ;  /* 0x000000ea28367211 */ /* 0x084fe200078210ff */
[----:B------:R-:W-:Y:S01]  /*109d0*/  STL.64 [R1+0x348], R58 ;  /* 0x0003483a01007387 */ /* 0x000fe20000100a00 */
[-C--:B------:R-:W-:Y:S01]  /*109e0*/  LEA R48, P4, R37, R234.reuse, 0x2 ;  /* 0x000000ea25307211 */ /* 0x080fe200078810ff */
[----:B------:R-:W-:Y:S01]  /*109f0*/  IMAD R224, R224, UR38, RZ ;  /* 0x00000026e0e07c24 */ /* 0x000fe2000f8e02ff */
[----:B---3--:R-:W-:Y:S01]  /*10a00*/  LEA R52, P2, R39, R234, 0x2 ;  /* 0x000000ea27347211 */ /* 0x008fe200078410ff */
[----:B------:R2:W-:Y:S01]  /*10a10*/  STL.64 [R1+0x340], R6 ;  /* 0x0003400601007387 */ /* 0x0005e20000100a00 */
[-C--:B------:R-:W-:Y:S01]  /*10a20*/  LEA.HI.X.SX32 R57, R41, R0.reuse, 0x2, P6 ;  /* 0x0000000029397211 */ /* 0x080fe200030f16ff */
[----:B------:R-:W-:Y:S01]  /*10a30*/  ULDC UR7, c[0x0][0x230] ;  /* 0x00008c0000077ab9 */ /* 0x000fe20000000800 */
[----:B------:R-:W-:-:S02]  /*10a40*/  LEA.HI.X.SX32 R55, R40, R0, 0x2, P1 ;  /* 0x0000000028377211 */ /* 0x000fc400008f16ff */
[-C--:B------:R-:W-:Y:S02]  /*10a50*/  LEA.HI.X.SX32 R53, R39, R0.reuse, 0x2, P2 ;  /* 0x0000000027357211 */ /* 0x080fe400010f16ff */
[-C--:B------:R-:W-:Y:S01]  /*10a60*/  LEA.HI.X.SX32 R51, R38, R0.reuse, 0x2, P3 ;  /* 0x0000000026337211 */ /* 0x080fe200018f16ff */
[----:B------:R-:W-:Y:S01]  /*10a70*/  STL.64 [R1+0x338], R56 ;  /* 0x0003383801007387 */ /* 0x000fe20000100a00 */
[----:B------:R-:W-:Y:S02]  /*10a80*/  LEA.HI.X.SX32 R49, R37, R0, 0x2, P4 ;  /* 0x0000000025317211 */ /* 0x000fe400020f16ff */
[CC--:B--2---:R-:W-:Y:S01]  /*10a90*/  LEA R6, P5, R36.reuse, R234.reuse, 0x2 ;  /* 0x000000ea24067211 */ /* 0x0c4fe200078a10ff */
[----:B------:R-:W-:Y:S01]  /*10aa0*/  STL.64 [R1+0x330], R54 ;  /* 0x0003303601007387 */ /* 0x000fe20000100a00 */
[----:B------:R-:W-:Y:S02]  /*10ab0*/  LEA R46, P6, R35, R234, 0x2 ;  /* 0x000000ea232e7211 */ /* 0x000fe400078c10ff */
[----:B------:R-:W-:Y:S01]  /*10ac0*/  LEA.HI.X.SX32 R7, R36, R0, 0x2, P5 ;  /* 0x0000000024077211 */ /* 0x000fe200028f16ff */
[----:B------:R-:W-:Y:S01]  /*10ad0*/  STL.64 [R1+0x328], R52 ;  /* 0x0003283401007387 */ /* 0x000fe20000100a00 */
[----:B------:R-:W-:-:S02]  /*10ae0*/  LEA R44, P1, R34, R234, 0x2 ;  /* 0x000000ea222c7211 */ /* 0x000fc400078210ff */
[-C--:B------:R-:W-:Y:S01]  /*10af0*/  LEA R42, P2, R33, R234.reuse, 0x2 ;  /* 0x000000ea212a7211 */ /* 0x080fe200078410ff */
[----:B------:R-:W-:Y:S01]  /*10b00*/  STL.64 [R1+0x320], R50 ;  /* 0x0003203201007387 */ /* 0x000fe20000100a00 */
[-C--:B------:R-:W-:Y:S02]  /*10b10*/  LEA R40, P3, R32, R234.reuse, 0x2 ;  /* 0x000000ea20287211 */ /* 0x080fe400078610ff */
[----:B------:R-:W-:Y:S01]  /*10b20*/  LEA R38, P4, R31, R234, 0x2 ;  /* 0x000000ea1f267211 */ /* 0x000fe200078810ff */
[----:B------:R-:W-:Y:S01]  /*10b30*/  STL.64 [R1+0x318], R48 ;  /* 0x0003183001007387 */ /* 0x000fe20000100a00 */
[-C--:B------:R-:W-:Y:S02]  /*10b40*/  LEA.HI.X.SX32 R47, R35, R0.reuse, 0x2, P6 ;  /* 0x00000000232f7211 */ /* 0x080fe400030f16ff */
[-C--:B------:R-:W-:Y:S01]  /*10b50*/  LEA.HI.X.SX32 R45, R34, R0.reuse, 0x2, P1 ;  /* 0x00000000222d7211 */ /* 0x080fe200008f16ff */
[----:B------:R2:W-:Y:S01]  /*10b60*/  STL.64 [R1+0x310], R6 ;  /* 0x0003100601007387 */ /* 0x0005e20000100a00 */
[----:B------:R-:W-:-:S02]  /*10b70*/  LEA.HI.X.SX32 R43, R33, R0, 0x2, P2 ;  /* 0x00000000212b7211 */ /* 0x000fc400010f16ff */
[-C--:B------:R-:W-:Y:S01]  /*10b80*/  LEA.HI.X.SX32 R41, R32, R0.reuse, 0x2, P3 ;  /* 0x0000000020297211 */ /* 0x080fe200018f16ff */
[----:B------:R-:W-:Y:S01]  /*10b90*/  STL.64 [R1+0x308], R46 ;  /* 0x0003082e01007387 */ /* 0x000fe20000100a00 */
[----:B------:R-:W-:Y:S02]  /*10ba0*/  LEA.HI.X.SX32 R39, R31, R0, 0x2, P4 ;  /* 0x000000001f277211 */ /* 0x000fe400020f16ff */
[CC--:B------:R-:W-:Y:S02]  /*10bb0*/  LEA R36, P6, R29.reuse, R234.reuse, 0x2 ;  /* 0x000000ea1d247211 */ /* 0x0c0fe400078c10ff */
[-C--:B--2---:R-:W-:Y:S01]  /*10bc0*/  LEA R6, P5, R30, R234.reuse, 0x2 ;  /* 0x000000ea1e067211 */ /* 0x084fe200078a10ff */
[----:B------:R-:W-:Y:S01]  /*10bd0*/  STL.64 [R1+0x300], R44 ;  /* 0x0003002c01007387 */ /* 0x000fe20000100a00 */
[----:B------:R-:W-:Y:S02]  /*10be0*/  LEA R34, P1, R28, R234, 0x2 ;  /* 0x000000ea1c227211 */ /* 0x000fe400078210ff */
[-C--:B------:R-:W-:Y:S01]  /*10bf0*/  LEA.HI.X.SX32 R7, R30, R0.reuse, 0x2, P5 ;  /* 0x000000001e077211 */ /* 0x080fe200028f16ff */
[----:B------:R2:W-:Y:S01]  /*10c00*/  STL.64 [R1+0x2f8], R42 ;  /* 0x0002f82a01007387 */ /* 0x0005e20000100a00 */
[----:B------:R-:W-:-:S03]  /*10c10*/  LEA.HI.X.SX32 R37, R29, R0, 0x2, P6 ;  /* 0x000000001d257211 */ /* 0x000fc600030f16ff */
[----:B------:R3:W-:Y:S01]  /*10c20*/  STL.64 [R1+0x2f0], R40 ;  /* 0x0002f02801007387 */ /* 0x0007e20000100a00 */
[----:B------:R-:W-:-:S03]  /*10c30*/  LEA.HI.X.SX32 R35, R28, R0, 0x2, P1 ;  /* 0x000000001c237211 */ /* 0x000fc600008f16ff */
[----:B------:R-:W-:Y:S01]  /*10c40*/  STL.64 [R1+0x2e8], R38 ;  /* 0x0002e82601007387 */ /* 0x000fe20000100a00 */
[----:B--2---:R-:W-:-:S03]  /*10c50*/  LEA R42, P2, R27, R234, 0x2 ;  /* 0x000000ea1b2a7211 */ /* 0x004fc600078410ff */
[----:B------:R2:W-:Y:S01]  /*10c60*/  STL.64 [R1+0x2e0], R6 ;  /* 0x0002e00601007387 */ /* 0x0005e20000100a00 */
[C---:B---3--:R-:W-:Y:S02]  /*10c70*/  LEA R40, P3, R26.reuse, R234, 0x2 ;  /* 0x000000ea1a287211 */ /* 0x048fe400078610ff */
[-C--:B------:R-:W-:Y:S01]  /*10c80*/  LEA.HI.X.SX32 R43, R27, R0.reuse, 0x2, P2 ;  /* 0x000000001b2b7211 */ /* 0x080fe200010f16ff */
[----:B------:R3:W-:Y:S01]  /*10c90*/  STL.64 [R1+0x2d8], R36 ;  /* 0x0002d82401007387 */ /* 0x0007e20000100a00 */
[----:B------:R-:W-:Y:S02]  /*10ca0*/  LEA.HI.X.SX32 R41, R26, R0, 0x2, P3 ;  /* 0x000000001a297211 */ /* 0x000fe400018f16ff */
[CC--:B--2---:R-:W-:Y:S01]  /*10cb0*/  LEA R6, P5, R24.reuse, R234.reuse, 0x2 ;  /* 0x000000ea18067211 */ /* 0x0c4fe200078a10ff */
[----:B------:R2:W-:Y:S01]  /*10cc0*/  STL.64 [R1+0x2d0], R34 ;  /* 0x0002d02201007387 */ /* 0x0005e20000100a00 */
[----:B------:R-:W-:Y:S02]  /*10cd0*/  LEA R38, P4, R25, R234, 0x2 ;  /* 0x000000ea19267211 */ /* 0x000fe400078810ff */
[----:B------:R-:W-:-:S02]  /*10ce0*/  LEA.HI.X.SX32 R7, R24, R0, 0x2, P5 ;  /* 0x0000000018077211 */ /* 0x000fc400028f16ff */
[-C--:B---3--:R-:W-:Y:S01]  /*10cf0*/  LEA R36, P6, R23, R234.reuse, 0x2 ;  /* 0x000000ea17247211 */ /* 0x088fe200078c10ff */
[----:B------:R-:W-:Y:S01]  /*10d00*/  STL.64 [R1+0x2c8], R42 ;  /* 0x0002c82a01007387 */ /* 0x000fe20000100a00 */
[-C--:B------:R-:W-:Y:S02]  /*10d10*/  LEA R32, P2, R21, R234.reuse, 0x2 ;  /* 0x000000ea15207211 */ /* 0x080fe400078410ff */
[-C--:B------:R-:W-:Y:S01]  /*10d20*/  LEA R30, P3, R20, R234.reuse, 0x2 ;  /* 0x000000ea141e7211 */ /* 0x080fe200078610ff */
[----:B------:R-:W-:Y:S01]  /*10d30*/  STL.64 [R1+0x2c0], R40 ;  /* 0x0002c02801007387 */ /* 0x000fe20000100a00 */
[----:B--2---:R-:W-:Y:S02]  /*10d40*/  LEA R34, P1, R22, R234, 0x2 ;  /* 0x000000ea16227211 */ /* 0x004fe400078210ff */
[----:B------:R-:W-:Y:S01]  /*10d50*/  LEA.HI.X.SX32 R39, R25, R0, 0x2, P4 ;  /* 0x0000000019277211 */ /* 0x000fe200020f16ff */
[----:B------:R2:W-:Y:S01]  /*10d60*/  STL.64 [R1+0x2b0], R6 ;  /* 0x0002b00601007387 */ /* 0x0005e20000100a00 */
[----:B------:R-:W-:-:S02]  /*10d70*/  LEA R28, P4, R19, R234, 0x2 ;  /* 0x000000ea131c7211 */ /* 0x000fc400078810ff */
[-C--:B------:R-:W-:Y:S02]  /*10d80*/  LEA.HI.X.SX32 R37, R23, R0.reuse, 0x2, P6 ;  /* 0x0000000017257211 */ /* 0x080fe400030f16ff */
[-C--:B------:R-:W-:Y:S02]  /*10d90*/  LEA.HI.X.SX32 R35, R22, R0.reuse, 0x2, P1 ;  /* 0x0000000016237211 */ /* 0x080fe400008f16ff */
[-C--:B------:R-:W-:Y:S01]  /*10da0*/  LEA.HI.X.SX32 R33, R21, R0.reuse, 0x2, P2 ;  /* 0x0000000015217211 */ /* 0x080fe200010f16ff */
[----:B------:R-:W-:Y:S01]  /*10db0*/  STL.64 [R1+0x2b8], R38 ;  /* 0x0002b82601007387 */ /* 0x000fe20000100a00 */
[----:B------:R-:W-:Y:S02]  /*10dc0*/  LEA.HI.X.SX32 R31, R20, R0, 0x2, P3 ;  /* 0x00000000141f7211 */ /* 0x000fe400018f16ff */
[-C--:B--2---:R-:W-:Y:S01]  /*10dd0*/  LEA R6, P5, R18, R234.reuse, 0x2 ;  /* 0x000000ea12067211 */ /* 0x084fe200078a10ff */
[----:B------:R-:W-:Y:S01]  /*10de0*/  STL.64 [R1+0x2a8], R36 ;  /* 0x0002a82401007387 */ /* 0x000fe20000100a00 */
[----:B------:R-:W-:-:S02]  /*10df0*/  LEA R26, P6, R17, R234, 0x2 ;  /* 0x000000ea111a7211 */ /* 0x000fc400078c10ff */
[----:B------:R-:W-:Y:S01]  /*10e00*/  LEA.HI.X.SX32 R29, R19, R0, 0x2, P4 ;  /* 0x00000000131d7211 */ /* 0x000fe200020f16ff */
[----:B------:R-:W-:Y:S01]  /*10e10*/  STL.64 [R1+0x2a0], R34 ;  /* 0x0002a02201007387 */ /* 0x000fe20000100a00 */
[----:B------:R-:W-:Y:S02]  /*10e20*/  LEA R24, P1, R16, R234, 0x2 ;  /* 0x000000ea10187211 */ /* 0x000fe400078210ff */
[----:B------:R-:W-:Y:S01]  /*10e30*/  LEA.HI.X.SX32 R7, R18, R0, 0x2, P5 ;  /* 0x0000000012077211 */ /* 0x000fe200028f16ff */
[----:B------:R-:W-:Y:S01]  /*10e40*/  STL.64 [R1+0x298], R32 ;  /* 0x0002982001007387 */ /* 0x000fe20000100a00 */
[----:B------:R-:W-:Y:S02]  /*10e50*/  LEA R22, P2, R15, R234, 0x2 ;  /* 0x000000ea0f167211 */ /* 0x000fe400078410ff */
[-C--:B------:R-:W-:Y:S01]  /*10e60*/  LEA.HI.X.SX32 R27, R17, R0.reuse, 0x2, P6 ;  /* 0x00000000111b7211 */ /* 0x080fe200030f16ff */
[----:B------:R2:W-:Y:S01]  /*10e70*/  STL.64 [R1+0x290], R30 ;  /* 0x0002901e01007387 */ /* 0x0005e20000100a00 */
[----:B------:R-:W-:-:S02]  /*10e80*/  LEA.HI.X.SX32 R25, R16, R0, 0x2, P1 ;  /* 0x0000000010197211 */ /* 0x000fc400008f16ff */
[----:B------:R-:W-:Y:S01]  /*10e90*/  LEA.HI.X.SX32 R23, R15, R0, 0x2, P2 ;  /* 0x000000000f177211 */ /* 0x000fe200010f16ff */
[----:B------:R3:W-:Y:S01]  /*10ea0*/  STL.64 [R1+0x288], R28 ;  /* 0x0002881c01007387 */ /* 0x0007e20000100a00 */
[----:B------:R-:W-:Y:S01]  /*10eb0*/  IMAD.MOV.U32 R76, RZ, RZ, R72 ;  /* 0x000000ffff4c7224 */ /* 0x000fe200078e0048 */
[----:B------:R-:W4:Y:S02]  /*10ec0*/  LDC R15, c[0x0][0x230] ;  /* 0x00008c00ff0f7b82 */ /* 0x000f240000000800 */
[----:B------:R1:W-:Y:S01]  /*10ed0*/  STL.64 [R1+0x280], R6 ;  /* 0x0002800601007387 */ /* 0x0003e20000100a00 */
[----:B--2---:R-:W-:-:S03]  /*10ee0*/  LEA R30, P3, R9, R234, 0x2 ;  /* 0x000000ea091e7211 */ /* 0x004fc600078610ff */
[----:B------:R2:W-:Y:S01]  /*10ef0*/  STL.64 [R1+0x278], R26 ;  /* 0x0002781a01007387 */ /* 0x0005e20000100a00 */
[----:B---3--:R-:W-:-:S03]  /*10f00*/  LEA R28, P4, R8, R234, 0x2 ;  /* 0x000000ea081c7211 */ /* 0x008fc600078810ff */
[----:B------:R3:W-:Y:S01]  /*10f10*/  STL.64 [R1+0x270], R24 ;  /* 0x0002701801007387 */ /* 0x0007e20000100a00 */
[----:B------:R-:W-:Y:S02]  /*10f20*/  LEA.HI.X.SX32 R31, R9, R0, 0x2, P3 ;  /* 0x00000000091f7211 */ /* 0x000fe400018f16ff */
[C---:B-1----:R-:W-:Y:S01]  /*10f30*/  LEA R6, P5, R5.reuse, R234, 0x2 ;  /* 0x000000ea05067211 */ /* 0x042fe200078a10ff */
[----:B------:R1:W-:Y:S01]  /*10f40*/  STL.64 [R1+0x268], R22 ;  /* 0x0002681601007387 */ /* 0x0003e20000100a00 */
[-C--:B------:R-:W-:Y:S01]  /*10f50*/  LEA.HI.X.SX32 R29, R8, R0.reuse, 0x2, P4 ;  /* 0x00000000081d7211 */ /* 0x080fe200020f16ff */
[----:B------:R-:W-:Y:S01]  /*10f60*/  IMAD.MOV.U32 R72, RZ, RZ, R12 ;  /* 0x000000ffff487224 */ /* 0x000fe200078e000c */
[----:B------:R-:W-:Y:S02]  /*10f70*/  LEA.HI.X.SX32 R7, R5, R0, 0x2, P5 ;  /* 0x0000000005077211 */ /* 0x000fe400028f16ff */
[-C--:B--2---:R-:W-:Y:S02]  /*10f80*/  LEA R26, P6, R4, R234.reuse, 0x2 ;  /* 0x000000ea041a7211 */ /* 0x084fe400078c10ff */
[-C--:B---3--:R-:W-:Y:S01]  /*10f90*/  LEA R24, P1, R3, R234.reuse, 0x2 ;  /* 0x000000ea03187211 */ /* 0x088fe200078210ff */
[----:B------:R-:W-:Y:S01]  /*10fa0*/  STL.64 [R1+0x260], R30 ;  /* 0x0002601e01007387 */ /* 0x000fe20000100a00 */
[----:B------:R-:W-:-:S02]  /*10fb0*/  LEA R12, P3, R85, R234, 0x2 ;  /* 0x000000ea550c7211 */ /* 0x000fc400078610ff */
[----:B-1----:R-:W-:Y:S01]  /*10fc0*/  LEA R22, P2, R84, R234, 0x2 ;  /* 0x000000ea54167211 */ /* 0x002fe200078410ff */
[----:B------:R-:W-:Y:S01]  /*10fd0*/  STL.64 [R1+0x258], R28 ;  /* 0x0002581c01007387 */ /* 0x000fe20000100a00 */
[-C--:B------:R-:W-:Y:S01]  /*10fe0*/  LEA.HI.X.SX32 R27, R4, R0.reuse, 0x2, P6 ;  /* 0x00000000041b7211 */ /* 0x080fe200030f16ff */
[----:B------:R-:W-:Y:S01]  /*10ff0*/  IMAD.MOV.U32 R74, RZ, RZ, R83 ;  /* 0x000000ffff4a7224 */ /* 0x000fe200078e0053 */
[----:B------:R-:W-:Y:S01]  /*11000*/  LEA.HI.X.SX32 R25, R3, R0, 0x2, P1 ;  /* 0x0000000003197211 */ /* 0x000fe200008f16ff */
[----:B------:R1:W-:Y:S01]  /*11010*/  STL.64 [R1+0x250], R6 ;  /* 0x0002500601007387 */ /* 0x0003e20000100a00 */
[----:B------:R-:W-:Y:S01]  /*11020*/  LEA R16, P4, R86, R234, 0x2 ;  /* 0x000000ea56107211 */ /* 0x000fe200078810ff */
[----:B------:R-:W-:Y:S01]  /*11030*/  IMAD.MOV.U32 R83, RZ, RZ, R81 ;  /* 0x000000ffff537224 */ /* 0x000fe200078e0051 */
[-C--:B------:R-:W-:Y:S01]  /*11040*/  LEA.HI.X.SX32 R23, R84, R0.reuse, 0x2, P2 ;  /* 0x0000000054177211 */ /* 0x080fe200010f16ff */
[----:B------:R-:W-:Y:S01]  /*11050*/  IMAD.MOV.U32 R81, RZ, RZ, R78 ;  /* 0x000000ffff517224 */ /* 0x000fe200078e004e */
[----:B------:R-:W-:Y:S01]  /*11060*/  LEA.HI.X.SX32 R13, R85, R0, 0x2, P3 ;  /* 0x00000000550d7211 */ /* 0x000fe200018f16ff */
[----:B------:R-:W-:Y:S01]  /*11070*/  IMAD.MOV.U32 R78, RZ, RZ, R70 ;  /* 0x000000ffff4e7224 */ /* 0x000fe200078e0046 */
[-C--:B------:R-:W-:Y:S01]  /*11080*/  LEA R4, P6, R246, R234.reuse, 0x2 ;  /* 0x000000eaf6047211 */ /* 0x080fe200078c10ff */
[----:B------:R-:W-:Y:S01]  /*11090*/  STL.64 [R1+0x248], R26 ;  /* 0x0002481a01007387 */ /* 0x000fe20000100a00 */
[----:B------:R-:W-:Y:S01]  /*110a0*/  IMAD.MOV.U32 R75, RZ, RZ, R80 ;  /* 0x000000ffff4b7224 */ /* 0x000fe200078e0050 */
[----:B-1----:R-:W-:Y:S01]  /*110b0*/  LEA R6, P5, R245, R234, 0x2 ;  /* 0x000000eaf5067211 */ /* 0x002fe200078a10ff */
[----:B------:R-:W-:Y:S01]  /*110c0*/  IMAD.MOV.U32 R70, RZ, RZ, R10 ;  /* 0x000000ffff467224 */ /* 0x000fe200078e000a */
[----:B------:R-:W-:Y:S01]  /*110d0*/  STL.64 [R1+0x240], R24 ;  /* 0x0002401801007387 */ /* 0x000fe20000100a00 */
[----:B------:R-:W-:Y:S01]  /*110e0*/  LEA.HI.X.SX32 R17, R86, R0, 0x2, P4 ;  /* 0x0000000056117211 */ /* 0x000fe200020f16ff */
[----:B------:R-:W-:Y:S01]  /*110f0*/  IMAD.MOV.U32 R80, RZ, RZ, R82 ;  /* 0x000000ffff507224 */ /* 0x000fe200078e0052 */
[----:B------:R-:W-:Y:S01]  /*11100*/  LEA R10, P1, R247, R234, 0x2 ;  /* 0x000000eaf70a7211 */ /* 0x000fe200078210ff */
[----:B------:R1:W-:Y:S01]  /*11110*/  STL.64 [R1+0x238], R22 ;  /* 0x0002381601007387 */ /* 0x0003e20000100a00 */
[-C--:B------:R-:W-:Y:S01]  /*11120*/  LEA.HI.X.SX32 R7, R245, R0.reuse, 0x2, P5 ;  /* 0x00000000f5077211 */ /* 0x080fe200028f16ff */
[----:B------:R-:W-:Y:S01]  /*11130*/  IMAD.MOV.U32 R82, RZ, RZ, R79 ;  /* 0x000000ffff527224 */ /* 0x000fe200078e004f */
[----:B------:R-:W-:Y:S01]  /*11140*/  LEA.HI.X.SX32 R5, R246, R0, 0x2, P6 ;  /* 0x00000000f6057211 */ /* 0x000fe200030f16ff */
[----:B------:R2:W-:Y:S01]  /*11150*/  STL.64 [R1+0x230], R12 ;  /* 0x0002300c01007387 */ /* 0x0005e20000100a00 */
[----:B------:R-:W-:-:S02]  /*11160*/  IMAD.MOV.U32 R79, RZ, RZ, R71 ;  /* 0x000000ffff4f7224 */ /* 0x000fc400078e0047 */
[----:B------:R-:W-:Y:S01]  /*11170*/  IMAD R225, R225, UR39, RZ ;  /* 0x00000027e1e17c24 */ /* 0x000fe2000f8e02ff */
[----:B------:R3:W-:Y:S01]  /*11180*/  STL.64 [R1+0x228], R16 ;  /* 0x0002281001007387 */ /* 0x0007e20000100a00 */
[----:B------:R-:W-:Y:S01]  /*11190*/  IMAD.MOV.U32 R71, RZ, RZ, R11 ;  /* 0x000000ffff477224 */ /* 0x000fe200078e000b */
[----:B-1----:R-:W-:Y:S02]  /*111a0*/  LEA R22, P2, R248, R234, 0x2 ;  /* 0x000000eaf8167211 */ /* 0x002fe400078410ff */
[----:B------:R1:W-:Y:S01]  /*111b0*/  STL.64 [R1+0x220], R6 ;  /* 0x0002200601007387 */ /* 0x0003e20000100a00 */
[----:B------:R-:W-:Y:S01]  /*111c0*/  LEA.HI.X.SX32 R11, R247, R0, 0x2, P1 ;  /* 0x00000000f70b7211 */ /* 0x000fe200008f16ff */
[----:B------:R-:W-:Y:S01]  /*111d0*/  IMAD R226, R226, UR40, RZ ;  /* 0x00000028e2e27c24 */ /* 0x000fe2000f8e02ff */
[----:B--2---:R-:W-:Y:S01]  /*111e0*/  LEA R12, P3, R251, R234, 0x2 ;  /* 0x000000eafb0c7211 */ /* 0x004fe200078610ff */
[----:B------:R2:W-:Y:S01]  /*111f0*/  STL.64 [R1+0x218], R4 ;  /* 0x0002180401007387 */ /* 0x0005e20000100a00 */
[----:B------:R-:W-:Y:S01]  /*11200*/  LEA.HI.X.SX32 R23, R248, R0, 0x2, P2 ;  /* 0x00000000f8177211 */ /* 0x000fe200010f16ff */
[----:B------:R-:W-:Y:S01]  /*11210*/  IMAD R227, R227, UR41, RZ ;  /* 0x00000029e3e37c24 */ /* 0x000fe2000f8e02ff */
[----:B---3--:R-:W-:Y:S01]  /*11220*/  LEA R16, P4, R76, R234, 0x2 ;  /* 0x000000ea4c107211 */ /* 0x008fe200078810ff */
[----:B------:R-:W-:Y:S01]  /*11230*/  IMAD R228, R228, UR42, RZ ;  /* 0x0000002ae4e47c24 */ /* 0x000fe2000f8e02ff */
[----:B------:R-:W-:Y:S01]  /*11240*/  LEA.HI.X.SX32 R13, R251, R0, 0x2, P3 ;  /* 0x00000000fb0d7211 */ /* 0x000fe200018f16ff */
[----:B------:R-:W-:-:S02]  /*11250*/  IMAD R229, R229, UR43, RZ ;  /* 0x0000002be5e57c24 */ /* 0x000fc4000f8e02ff */
[----:B------:R-:W-:Y:S01]  /*11260*/  IMAD R230, R230, UR44, RZ ;  /* 0x0000002ce6e67c24 */ /* 0x000fe2000f8e02ff */
[-C--:B-1----:R-:W-:Y:S01]  /*11270*/  LEA R6, P5, R75, R234.reuse, 0x2 ;  /* 0x000000ea4b067211 */ /* 0x082fe200078a10ff */
[----:B------:R1:W-:Y:S01]  /*11280*/  STL.64 [R1+0x210], R10 ;  /* 0x0002100a01007387 */ /* 0x0003e20000100a00 */
[----:B------:R-:W-:Y:S01]  /*11290*/  IMAD R231, R231, UR45, RZ ;  /* 0x0000002de7e77c24 */ /* 0x000fe2000f8e02ff */
[----:B--2---:R-:W-:Y:S01]  /*112a0*/  LEA R4, P6, R74, R234, 0x2 ;  /* 0x000000ea4a047211 */ /* 0x004fe200078c10ff */
[----:B------:R-:W-:Y:S01]  /*112b0*/  IMAD R232, R232, UR46, RZ ;  /* 0x0000002ee8e87c24 */ /* 0x000fe2000f8e02ff */
[-C--:B------:R-:W-:Y:S01]  /*112c0*/  LEA.HI.X.SX32 R17, R76, R0.reuse, 0x2, P4 ;  /* 0x000000004c117211 */ /* 0x080fe200020f16ff */
[----:B------:R2:W-:Y:S01]  /*112d0*/  STL.64 [R1+0x208], R22 ;  /* 0x0002081601007387 */ /* 0x0005e20000100a00 */
[-C--:B------:R-:W-:Y:S01]  /*112e0*/  LEA.HI.X.SX32 R7, R75, R0.reuse, 0x2, P5 ;  /* 0x000000004b077211 */ /* 0x080fe200028f16ff */
[----:B------:R-:W-:Y:S01]  /*112f0*/  IMAD R233, R233, UR47, RZ ;  /* 0x0000002fe9e97c24 */ /* 0x000fe2000f8e02ff */
[----:B------:R-:W-:Y:S01]  /*11300*/  LEA.HI.X.SX32 R5, R74, R0, 0x2, P6 ;  /* 0x000000004a057211 */ /* 0x000fe200030f16ff */
[----:B------:R3:W-:Y:S01]  /*11310*/  STL.64 [R1+0x200], R12 ;  /* 0x0002000c01007387 */ /* 0x0007e20000100a00 */
[----:B------:R-:W-:-:S02]  /*11320*/  IMAD R235, R235, UR49, RZ ;  /* 0x00000031ebeb7c24 */ /* 0x000fc4000f8e02ff */
[----:B------:R-:W-:Y:S01]  /*11330*/  IMAD R244, R244, UR58, RZ ;  /* 0x0000003af4f47c24 */ /* 0x000fe2000f8e02ff */
[-C--:B-1----:R-:W-:Y:S01]  /*11340*/  LEA R10, P1, R73, R234.reuse, 0x2 ;  /* 0x000000ea490a7211 */ /* 0x082fe200078210ff */
[----:B------:R1:W-:Y:S01]  /*11350*/  STL.64 [R1+0x1f8], R16 ;  /* 0x0001f81001007387 */ /* 0x0003e20000100a00 */
[----:B------:R-:W-:Y:S02]  /*11360*/  IMAD R252, R252, UR59, RZ ;  /* 0x0000003bfcfc7c24 */ /* 0x000fe4000f8e02ff */
[----:B------:R-:W-:Y:S01]  /*11370*/  IMAD R249, R249, UR60, RZ ;  /* 0x0000003cf9f97c24 */ /* 0x000fe2000f8e02ff */
[-C--:B--2---:R-:W-:Y:S01]  /*11380*/  LEA R22, P2, R72, R234.reuse, 0x2 ;  /* 0x000000ea48167211 */ /* 0x084fe200078410ff */
[----:B------:R-:W-:Y:S01]  /*11390*/  UIADD3 UR6, UR4, 0x3f, URZ ;  /* 0x0000003f04067890 */ /* 0x000fe2000fffe03f */
[----:B------:R-:W2:Y:S01]  /*113a0*/  LDC R245, c[0x0][0x230] ;  /* 0x00008c00fff57b82 */ /* 0x000ea20000000800 */
[----:B---3--:R-:W-:Y:S01]  /*113b0*/  LEA R12, P3, R80, R234, 0x2 ;  /* 0x000000ea500c7211 */ /* 0x008fe200078610ff */
[----:B------:R3:W-:Y:S01]  /*113c0*/  STL.64 [R1+0x1f0], R6 ;  /* 0x0001f00601007387 */ /* 0x0007e20000100a00 */
[----:B------:R-:W-:-:S02]  /*113d0*/  LEA.HI.X.SX32 R11, R73, R0, 0x2, P1 ;  /* 0x00000000490b7211 */ /* 0x000fc400008f16ff */
[----:B------:R-:W-:Y:S01]  /*113e0*/  LEA.HI.X.SX32 R23, R72, R0, 0x2, P2 ;  /* 0x0000000048177211 */ /* 0x000fe200010f16ff */
[----:B------:R4:W-:Y:S01]  /*113f0*/  STL.64 [R1+0x1e8], R4 ;  /* 0x0001e80401007387 */ /* 0x0009e20000100a00 */
[C---:B-1----:R-:W-:Y:S01]  /*11400*/  LEA R16, P4, R83.reuse, R234, 0x2 ;  /* 0x000000ea53107211 */ /* 0x042fe200078810ff */
[----:B------:R-:W1:Y:S01]  /*11410*/  LDC R246, c[0x0][0x230] ;  /* 0x00008c00fff67b82 */ /* 0x000e620000000800 */
[-C--:B------:R-:W-:Y:S01]  /*11420*/  LEA.HI.X.SX32 R13, R80, R0.reuse, 0x2, P3 ;  /* 0x00000000500d7211 */ /* 0x080fe200018f16ff */
[----:B------:R4:W-:Y:S01]  /*11430*/  STL.64 [R1+0x1e0], R10 ;  /* 0x0001e00a01007387 */ /* 0x0009e20000100a00 */
[----:B------:R-:W-:Y:S02]  /*11440*/  LEA.HI.X.SX32 R17, R83, R0, 0x2, P4 ;  /* 0x0000000053117211 */ /* 0x000fe400020f16ff */
[CC--:B---3--:R-:W-:Y:S01]  /*11450*/  LEA R6, P5, R82.reuse, R234.reuse, 0x2 ;  /* 0x000000ea52067211 */ /* 0x0c8fe200078a10ff */
[----:B------:R3:W-:Y:S02]  /*11460*/  STL.64 [R1+0x1d8], R22 ;  /* 0x0001d81601007387 */ /* 0x0007e40000100a00 */
[----:B------:R-:W1:Y:S01]  /*11470*/  LDC R247, c[0x0][0x230] ;  /* 0x00008c00fff77b82 */ /* 0x000e620000000800 */
[----:B----4-:R-:W-:Y:S01]  /*11480*/  LEA R4, P6, R81, R234, 0x2 ;  /* 0x000000ea51047211 */ /* 0x010fe200078c10ff */
[----:B------:R4:W-:Y:S01]  /*11490*/  STL.64 [R1+0x1d0], R12 ;  /* 0x0001d00c01007387 */ /* 0x0009e20000100a00 */
[----:B------:R-:W-:-:S02]  /*114a0*/  LEA.HI.X.SX32 R7, R82, R0, 0x2, P5 ;  /* 0x0000000052077211 */ /* 0x000fc400028f16ff */
[----:B------:R-:W-:Y:S02]  /*114b0*/  LEA R10, P1, R79, R234, 0x2 ;  /* 0x000000ea4f0a7211 */ /* 0x000fe400078210ff */
[----:B------:R-:W-:Y:S01]  /*114c0*/  LEA.HI.X.SX32 R5, R81, R0, 0x2, P6 ;  /* 0x0000000051057211 */ /* 0x000fe200030f16ff */
[----:B------:R-:W1:Y:S01]  /*114d0*/  LDC R248, c[0x0][0x230] ;  /* 0x00008c00fff87b82 */ /* 0x000e620000000800 */
[C---:B---3--:R-:W-:Y:S01]  /*114e0*/  LEA R22, P2, R78.reuse, R234, 0x2 ;  /* 0x000000ea4e167211 */ /* 0x048fe200078410ff */
[----:B------:R3:W-:Y:S01]  /*114f0*/  STL.64 [R1+0x1c8], R16 ;  /* 0x0001c81001007387 */ /* 0x0007e20000100a00 */
[----:B------:R-:W-:Y:S02]  /*11500*/  LEA.HI.X.SX32 R11, R79, R0, 0x2, P1 ;  /* 0x000000004f0b7211 */ /* 0x000fe400008f16ff */
[C---:B----4-:R-:W-:Y:S01]  /*11510*/  LEA R12, P3, R71.reuse, R234, 0x2 ;  /* 0x000000ea470c7211 */ /* 0x050fe200078610ff */
[----:B------:R4:W-:Y:S01]  /*11520*/  STL.64 [R1+0x1c0], R6 ;  /* 0x0001c00601007387 */ /* 0x0009e20000100a00 */
[-C--:B------:R-:W-:Y:S01]  /*11530*/  LEA.HI.X.SX32 R23, R78, R0.reuse, 0x2, P2 ;  /* 0x000000004e177211 */ /* 0x080fe200010f16ff */
[----:B------:R-:W1:Y:S01]  /*11540*/  LDC R251, c[0x0][0x230] ;  /* 0x00008c00fffb7b82 */ /* 0x000e620000000800 */
[----:B------:R-:W-:Y:S01]  /*11550*/  LEA.HI.X.SX32 R13, R71, R0, 0x2, P3 ;  /* 0x00000000470d7211 */ /* 0x000fe200018f16ff */
[----:B------:R2:W-:Y:S01]  /*11560*/  STL.64 [R1+0x1b8], R4 ;  /* 0x0001b80401007387 */ /* 0x0005e20000100a00 */
[----:B---3--:R-:W-:-:S03]  /*11570*/  LEA R16, P4, R70, R234, 0x2 ;  /* 0x000000ea46107211 */ /* 0x008fc600078810ff */
[----:B------:R3:W-:Y:S01]  /*11580*/  STL.64 [R1+0x1b0], R10 ;  /* 0x0001b00a01007387 */ /* 0x0007e20000100a00 */
[----:B----4-:R-:W-:-:S03]  /*11590*/  LEA R6, P5, R69, R234, 0x2 ;  /* 0x000000ea45067211 */ /* 0x010fc600078a10ff */
[----:B------:R4:W-:Y:S01]  /*115a0*/  STL.64 [R1+0x1a8], R22 ;  /* 0x0001a81601007387 */ /* 0x0009e20000100a00 */
[----:B------:R-:W-:Y:S02]  /*115b0*/  LEA.HI.X.SX32 R17, R70, R0, 0x2, P4 ;  /* 0x0000000046117211 */ /* 0x000fe400020f16ff */
[C---:B--2---:R-:W-:Y:S01]  /*115c0*/  LEA R4, P6, R250.reuse, R234, 0x2 ;  /* 0x000000eafa047211 */ /* 0x044fe200078c10ff */
[----:B------:R2:W-:Y:S01]  /*115d0*/  STL.64 [R1+0x1a0], R12 ;  /* 0x0001a00c01007387 */ /* 0x0005e20000100a00 */
[-C--:B------:R-:W-:Y:S02]  /*115e0*/  LEA.HI.X.SX32 R7, R69, R0.reuse, 0x2, P5 ;  /* 0x0000000045077211 */ /* 0x080fe400028f16ff */
[----:B------:R-:W-:Y:S02]  /*115f0*/  LEA.HI.X.SX32 R5, R250, R0, 0x2, P6 ;  /* 0x00000000fa057211 */ /* 0x000fe400030f16ff */
[CC--:B---3--:R-:W-:Y:S02]  /*11600*/  LEA R10, P1, R87.reuse, R234.reuse, 0x2 ;  /* 0x000000ea570a7211 */ /* 0x0c8fe400078210ff */
[C---:B----4-:R-:W-:Y:S01]  /*11610*/  LEA R22, P2, R88.reuse, R234, 0x2 ;  /* 0x000000ea58167211 */ /* 0x050fe200078410ff */
[----:B------:R3:W-:Y:S01]  /*11620*/  STL.64 [R1+0x198], R16 ;  /* 0x0001981001007387 */ /* 0x0007e20000100a00 */
[----:B------:R-:W-:Y:S01]  /*11630*/  LEA.HI.X.SX32 R11, R87, R0, 0x2, P1 ;  /* 0x00000000570b7211 */ /* 0x000fe200008f16ff */
[----:B------:R-:W-:Y:S01]  /*11640*/  UISETP.GT.AND UP0, UPT, UR6, 0x3f, UPT ;  /* 0x0000003f0600788c */ /* 0x000fe2000bf04270 */
[C---:B--2---:R-:W-:Y:S01]  /*11650*/  LEA R12, P3, R89.reuse, R234, 0x2 ;  /* 0x000000ea590c7211 */ /* 0x044fe200078610ff */
[----:B------:R2:W-:Y:S01]  /*11660*/  STL.64 [R1+0x190], R6 ;  /* 0x0001900601007387 */ /* 0x0005e20000100a00 */
[-C--:B------:R-:W-:Y:S01]  /*11670*/  LEA.HI.X.SX32 R23, R88, R0.reuse, 0x2, P2 ;  /* 0x0000000058177211 */ /* 0x080fe200010f16ff */
[----:B------:R-:W4:Y:S01]  /*11680*/  LDC R250, c[0x0][0x230] ;  /* 0x00008c00fffa7b82 */ /* 0x000f220000000800 */
[----:B------:R-:W-:Y:S01]  /*11690*/  LEA.HI.X.SX32 R13, R89, R0, 0x2, P3 ;  /* 0x00000000590d7211 */ /* 0x000fe200018f16ff */
[----:B------:R1:W-:Y:S01]  /*116a0*/  STL.64 [R1+0x188], R4 ;  /* 0x0001880401007387 */ /* 0x0003e20000100a00 */
[----:B---3--:R-:W-:-:S03]  /*116b0*/  LEA R16, P4, R90, R234, 0x2 ;  /* 0x000000ea5a107211 */ /* 0x008fc600078810ff */
[----:B------:R3:W-:Y:S01]  /*116c0*/  STL.64 [R1+0x180], R10 ;  /* 0x0001800a01007387 */ /* 0x0007e20000100a00 */
[----:B--2---:R-:W-:-:S03]  /*116d0*/  LEA R6, P5, R91, R234, 0x2 ;  /* 0x000000ea5b067211 */ /* 0x004fc600078a10ff */
[----:B------:R2:W-:Y:S01]  /*116e0*/  STL.64 [R1+0x178], R22 ;  /* 0x0001781601007387 */ /* 0x0005e20000100a00 */
[----:B------:R-:W-:Y:S02]  /*116f0*/  LEA.HI.X.SX32 R17, R90, R0, 0x2, P4 ;  /* 0x000000005a117211 */ /* 0x000fe400020f16ff */
[C---:B-1----:R-:W-:Y:S01]  /*11700*/  LEA R4, P6, R92.reuse, R234, 0x2 ;  /* 0x000000ea5c047211 */ /* 0x042fe200078c10ff */
[----:B------:R1:W-:Y:S01]  /*11710*/  STL.64 [R1+0x170], R12 ;  /* 0x0001700c01007387 */ /* 0x0003e20000100a00 */
[-C--:B------:R-:W-:Y:S02]  /*11720*/  LEA.HI.X.SX32 R7, R91, R0.reuse, 0x2, P5 ;  /* 0x000000005b077211 */ /* 0x080fe400028f16ff */
[----:B------:R-:W-:Y:S02]  /*11730*/  LEA.HI.X.SX32 R5, R92, R0, 0x2, P6 ;  /* 0x000000005c057211 */ /* 0x000fe400030f16ff */
[CC--:B---3--:R-:W-:Y:S02]  /*11740*/  LEA R10, P1, R93.reuse, R234.reuse, 0x2 ;  /* 0x000000ea5d0a7211 */ /* 0x0c8fe400078210ff */
[----:B--2---:R-:W-:Y:S01]  /*11750*/  LEA R22, P2, R94, R234, 0x2 ;  /* 0x000000ea5e167211 */ /* 0x004fe200078410ff */
[----:B------:R2:W-:Y:S01]  /*11760*/  STL.64 [R1+0x168], R16 ;  /* 0x0001681001007387 */ /* 0x0005e20000100a00 */
[----:B------:R-:W-:-:S02]  /*11770*/  LEA.HI.X.SX32 R11, R93, R0, 0x2, P1 ;  /* 0x000000005d0b7211 */ /* 0x000fc400008f16ff */
[C---:B-1----:R-:W-:Y:S01]  /*11780*/  LEA R12, P3, R95.reuse, R234, 0x2 ;  /* 0x000000ea5f0c7211 */ /* 0x042fe200078610ff */
[----:B------:R1:W-:Y:S01]  /*11790*/  STL.64 [R1+0x160], R6 ;  /* 0x0001600601007387 */ /* 0x0003e20000100a00 */
[-C--:B------:R-:W-:Y:S02]  /*117a0*/  LEA.HI.X.SX32 R23, R94, R0.reuse, 0x2, P2 ;  /* 0x000000005e177211 */ /* 0x080fe400010f16ff */
[----:B------:R-:W-:Y:S01]  /*117b0*/  LEA.HI.X.SX32 R13, R95, R0, 0x2, P3 ;  /* 0x000000005f0d7211 */ /* 0x000fe200018f16ff */
[----:B------:R3:W-:Y:S01]  /*117c0*/  STL.64 [R1+0x158], R4 ;  /* 0x0001580401007387 */ /* 0x0007e20000100a00 */
[----:B--2---:R-:W-:-:S03]  /*117d0*/  LEA R16, P4, R96, R234, 0x2 ;  /* 0x000000ea60107211 */ /* 0x004fc600078810ff */
[----:B------:R2:W-:Y:S01]  /*117e0*/  STL.64 [R1+0x150], R10 ;  /* 0x0001500a01007387 */ /* 0x0005e20000100a00 */
[----:B-1----:R-:W-:-:S03]  /*117f0*/  LEA R6, P5, R97, R234, 0x2 ;  /* 0x000000ea61067211 */ /* 0x002fc600078a10ff */
[----:B------:R1:W-:Y:S01]  /*11800*/  STL.64 [R1+0x148], R22 ;  /* 0x0001481601007387 */ /* 0x0003e20000100a00 */
[----:B------:R-:W-:Y:S02]  /*11810*/  LEA.HI.X.SX32 R17, R96, R0, 0x2, P4 ;  /* 0x0000000060117211 */ /* 0x000fe400020f16ff */
[C---:B---3--:R-:W-:Y:S01]  /*11820*/  LEA R4, P6, R98.reuse, R234, 0x2 ;  /* 0x000000ea62047211 */ /* 0x048fe200078c10ff */
[----:B------:R3:W-:Y:S01]  /*11830*/  STL.64 [R1+0x140], R12 ;  /* 0x0001400c01007387 */ /* 0x0007e20000100a00 */
[-C--:B------:R-:W-:Y:S02]  /*11840*/  LEA.HI.X.SX32 R7, R97, R0.reuse, 0x2, P5 ;  /* 0x0000000061077211 */ /* 0x080fe400028f16ff */
[----:B------:R-:W-:Y:S02]  /*11850*/  LEA.HI.X.SX32 R5, R98, R0, 0x2, P6 ;  /* 0x0000000062057211 */ /* 0x000fe400030f16ff */
[CC--:B--2---:R-:W-:Y:S02]  /*11860*/  LEA R10, P1, R99.reuse, R234.reuse, 0x2 ;  /* 0x000000ea630a7211 */ /* 0x0c4fe400078210ff */
[----:B-1----:R-:W-:Y:S01]  /*11870*/  LEA R22, P2, R100, R234, 0x2 ;  /* 0x000000ea64167211 */ /* 0x002fe200078410ff */
[----:B------:R1:W-:Y:S01]  /*11880*/  STL.64 [R1+0x138], R16 ;  /* 0x0001381001007387 */ /* 0x0003e20000100a00 */
[----:B------:R-:W-:-:S02]  /*11890*/  LEA.HI.X.SX32 R11, R99, R0, 0x2, P1 ;  /* 0x00000000630b7211 */ /* 0x000fc400008f16ff */
[C---:B---3--:R-:W-:Y:S01]  /*118a0*/  LEA R12, P3, R101.reuse, R234, 0x2 ;  /* 0x000000ea650c7211 */ /* 0x048fe200078610ff */
[----:B------:R2:W-:Y:S01]  /*118b0*/  STL.64 [R1+0x130], R6 ;  /* 0x0001300601007387 */ /* 0x0005e20000100a00 */
[-C--:B------:R-:W-:Y:S02]  /*118c0*/  LEA.HI.X.SX32 R23, R100, R0.reuse, 0x2, P2 ;  /* 0x0000000064177211 */ /* 0x080fe400010f16ff */
[----:B------:R-:W-:Y:S01]  /*118d0*/  LEA.HI.X.SX32 R13, R101, R0, 0x2, P3 ;  /* 0x00000000650d7211 */ /* 0x000fe200018f16ff */
[----:B------:R3:W-:Y:S01]  /*118e0*/  STL.64 [R1+0x128], R4 ;  /* 0x0001280401007387 */ /* 0x0007e20000100a00 */
[----:B-1----:R-:W-:-:S03]  /*118f0*/  LEA R16, P4, R102, R234, 0x2 ;  /* 0x000000ea66107211 */ /* 0x002fc600078810ff */
[----:B------:R1:W-:Y:S01]  /*11900*/  STL.64 [R1+0x120], R10 ;  /* 0x0001200a01007387 */ /* 0x0003e20000100a00 */
[----:B--2---:R-:W-:-:S03]  /*11910*/  LEA R6, P5, R103, R234, 0x2 ;  /* 0x000000ea67067211 */ /* 0x004fc600078a10ff */
[----:B------:R2:W-:Y:S01]  /*11920*/  STL.64 [R1+0x118], R22 ;  /* 0x0001181601007387 */ /* 0x0005e20000100a00 */
[----:B------:R-:W-:Y:S02]  /*11930*/  LEA.HI.X.SX32 R17, R102, R0, 0x2, P4 ;  /* 0x0000000066117211 */ /* 0x000fe400020f16ff */
[C---:B---3--:R-:W-:Y:S01]  /*11940*/  LEA R4, P6, R104.reuse, R234, 0x2 ;  /* 0x000000ea68047211 */ /* 0x048fe200078c10ff */
[----:B------:R3:W-:Y:S01]  /*11950*/  STL.64 [R1+0x110], R12 ;  /* 0x0001100c01007387 */ /* 0x0007e20000100a00 */
[-C--:B------:R-:W-:Y:S02]  /*11960*/  LEA.HI.X.SX32 R7, R103, R0.reuse, 0x2, P5 ;  /* 0x0000000067077211 */ /* 0x080fe400028f16ff */
[----:B------:R-:W-:Y:S02]  /*11970*/  LEA.HI.X.SX32 R5, R104, R0, 0x2, P6 ;  /* 0x0000000068057211 */ /* 0x000fe400030f16ff */
[CC--:B-1----:R-:W-:Y:S02]  /*11980*/  LEA R10, P1, R105.reuse, R234.reuse, 0x2 ;  /* 0x000000ea690a7211 */ /* 0x0c2fe400078210ff */
[----:B--2---:R-:W-:Y:S01]  /*11990*/  LEA R22, P2, R106, R234, 0x2 ;  /* 0x000000ea6a167211 */ /* 0x004fe200078410ff */
        /* <DEDUP_REMOVED lines=52> */
[-C--:B-1----:R-:W-:Y:S01]  /*11ce0*/  LEA R10, P1, R123, R234.reuse, 0x2 ;  /* 0x000000ea7b0a7211 */ /* 0x082fe200078210ff */
[----:B------:R1:W-:Y:S01]  /*11cf0*/  STL.64 [R1+0x78], R16 ;  /* 0x0000781001007387 */ /* 0x0003e20000100a00 */
[----:B--2---:R-:W-:-:S02]  /*11d00*/  LEA R22, P2, R124, R234, 0x2 ;  /* 0x000000ea7c167211 */ /* 0x004fc400078410ff */
[----:B---3--:R-:W-:Y:S01]  /*11d10*/  LEA R12, P3, R125, R234, 0x2 ;  /* 0x000000ea7d0c7211 */ /* 0x008fe200078610ff */
[----:B------:R2:W-:Y:S01]  /*11d20*/  STL.64 [R1+0x70], R6 ;  /* 0x0000700601007387 */ /* 0x0005e20000100a00 */
[-C--:B------:R-:W-:Y:S02]  /*11d30*/  LEA.HI.X.SX32 R11, R123, R0.reuse, 0x2, P1 ;  /* 0x000000007b0b7211 */ /* 0x080fe400008f16ff */
[----:B------:R-:W-:Y:S01]  /*11d40*/  LEA.HI.X.SX32 R13, R125, R0, 0x2, P3 ;  /* 0x000000007d0d7211 */ /* 0x000fe200018f16ff */
[----:B------:R3:W-:Y:S01]  /*11d50*/  STL.64 [R1+0x68], R4 ;  /* 0x0000680401007387 */ /* 0x0007e20000100a00 */
[----:B-1----:R-:W-:Y:S02]  /*11d60*/  LEA R16, P4, R126, R234, 0x2 ;  /* 0x000000ea7e107211 */ /* 0x002fe400078810ff */
[----:B------:R-:W-:Y:S02]  /*11d70*/  LEA.HI.X.SX32 R23, R124, R0, 0x2, P2 ;  /* 0x000000007c177211 */ /* 0x000fe400010f16ff */
[----:B------:R-:W-:Y:S01]  /*11d80*/  LEA R8, P2, R130, R234, 0x2 ;  /* 0x000000ea82087211 */ /* 0x000fe200078410ff */
[----:B------:R-:W-:Y:S01]  /*11d90*/  STL.64 [R1+0x60], R10 ;  /* 0x0000600a01007387 */ /* 0x000fe20000100a00 */
[----:B------:R-:W-:-:S02]  /*11da0*/  LEA.HI.X.SX32 R17, R126, R0, 0x2, P4 ;  /* 0x000000007e117211 */ /* 0x000fc400020f16ff */
[CC--:B--2---:R-:W-:Y:S02]  /*11db0*/  LEA R6, P5, R127.reuse, R234.reuse, 0x2 ;  /* 0x000000ea7f067211 */ /* 0x0c4fe400078a10ff */
[-C--:B---3--:R-:W-:Y:S01]  /*11dc0*/  LEA R4, P6, R128, R234.reuse, 0x2 ;  /* 0x000000ea80047211 */ /* 0x088fe200078c10ff */
[----:B------:R-:W-:Y:S01]  /*11dd0*/  STL.64 [R1+0x50], R12 ;  /* 0x0000500c01007387 */ /* 0x000fe20000100a00 */
[----:B------:R-:W-:Y:S02]  /*11de0*/  LEA R18, P4, R132, R234, 0x2 ;  /* 0x000000ea84127211 */ /* 0x000fe400078810ff */
[-C--:B------:R-:W-:Y:S01]  /*11df0*/  LEA.HI.X.SX32 R5, R128, R0.reuse, 0x2, P6 ;  /* 0x0000000080057211 */ /* 0x080fe200030f16ff */
[----:B------:R-:W-:Y:S01]  /*11e00*/  STL.64 [R1+0x58], R22 ;  /* 0x0000581601007387 */ /* 0x000fe20000100a00 */
[----:B------:R-:W-:Y:S02]  /*11e10*/  LEA.HI.X.SX32 R7, R127, R0, 0x2, P5 ;  /* 0x000000007f077211 */ /* 0x000fe400028f16ff */
[-C--:B------:R-:W-:Y:S01]  /*11e20*/  LEA R20, P5, R133, R234.reuse, 0x2 ;  /* 0x000000ea85147211 */ /* 0x080fe200078a10ff */
[----:B------:R-:W-:Y:S04]  /*11e30*/  STL [R1+0x28], R8 ;  /* 0x0000280801007387 */ /* 0x000fe80000100800 */
[----:B------:R-:W-:Y:S04]  /*11e40*/  STL.64 [R1+0x48], R16 ;  /* 0x0000481001007387 */ /* 0x000fe80000100a00 */
[----:B------:R-:W-:Y:S04]  /*11e50*/  STL [R1+0x18], R18 ;  /* 0x0000181201007387 */ /* 0x000fe80000100800 */
[----:B------:R-:W-:Y:S04]  /*11e60*/  STL.64 [R1+0x38], R4 ;  /* 0x0000380401007387 */ /* 0x000fe80000100a00 */
[----:B------:R-:W-:Y:S04]  /*11e70*/  STL.64 [R1+0x40], R6 ;  /* 0x0000400601007387 */ /* 0x000fe80000100a00 */
[----:B------:R-:W-:Y:S04]  /*11e80*/  STL [R1+0x10], R20 ;  /* 0x0000101401007387 */ /* 0x000fe80000100800 */
[----:B------:R1:W-:Y:S04]  /*11e90*/  STL.64 [R1+0x3288], R6 ;  /* 0x0032880601007387 */ /* 0x0003e80000100a00 */
[----:B-1----:R-:W2:Y:S01]  /*11ea0*/  LDL.64 R6, [R1+0x28] ;  /* 0x0000280001067983 */ /* 0x002ea20000100a00 */
[----:B------:R-:W-:-:S02]  /*11eb0*/  LEA R10, P1, R129, R234, 0x2 ;  /* 0x000000ea810a7211 */ /* 0x000fc400078210ff */
[----:B------:R-:W-:Y:S02]  /*11ec0*/  LEA R12, P3, R131, R234, 0x2 ;  /* 0x000000ea830c7211 */ /* 0x000fe400078610ff */
[-C--:B------:R-:W-:Y:S02]  /*11ed0*/  LEA.HI.X.SX32 R11, R129, R0.reuse, 0x2, P1 ;  /* 0x00000000810b7211 */ /* 0x080fe400008f16ff */
[----:B------:R-:W-:-:S03]  /*11ee0*/  LEA.HI.X.SX32 R13, R131, R0, 0x2, P3 ;  /* 0x00000000830d7211 */ /* 0x000fc600018f16ff */
[----:B------:R-:W-:Y:S04]  /*11ef0*/  STL.64 [R1+0x30], R10 ;  /* 0x0000300a01007387 */ /* 0x000fe80000100a00 */
[----:B------:R1:W-:Y:S04]  /*11f00*/  STL.64 [R1+0x3290], R12 ;  /* 0x0032900c01007387 */ /* 0x0003e80000100a00 */
[----:B-1----:R-:W3:Y:S01]  /*11f10*/  LDL.64 R12, [R1+0x10] ;  /* 0x00001000010c7983 */ /* 0x002ee20000100a00 */
[----:B--2---:R-:W-:Y:S01]  /*11f20*/  LEA.HI.X.SX32 R7, R130, R0, 0x2, P2 ;  /* 0x0000000082077211 */ /* 0x004fe200010f16ff */
[----:B------:R-:W-:-:S04]  /*11f30*/  IMAD.MOV.U32 R6, RZ, RZ, R8 ;  /* 0x000000ffff067224 */ /* 0x000fc800078e0008 */
[----:B------:R-:W-:Y:S04]  /*11f40*/  STL [R1+0x2c], R7 ;  /* 0x00002c0701007387 */ /* 0x000fe80000100800 */
[----:B------:R1:W-:Y:S04]  /*11f50*/  STL.64 [R1+0x32b0], R6 ;  /* 0x0032b00601007387 */ /* 0x0003e80000100a00 */
[----:B-1----:R-:W2:Y:S01]  /*11f60*/  LDL.64 R6, [R1+0x18] ;  /* 0x0000180001067983 */ /* 0x002ea20000100a00 */
[-C--:B------:R-:W-:Y:S02]  /*11f70*/  LEA R4, P6, R134, R234.reuse, 0x2 ;  /* 0x000000ea86047211 */ /* 0x080fe400078c10ff */
[----:B------:R-:W-:-:S02]  /*11f80*/  LEA R10, P1, R135, R234, 0x2 ;  /* 0x000000ea870a7211 */ /* 0x000fc400078210ff */
[-C--:B------:R-:W-:Y:S01]  /*11f90*/  LEA R8, P2, R136, R234.reuse, 0x2 ;  /* 0x000000ea88087211 */ /* 0x080fe200078410ff */
[----:B---3--:R-:W-:Y:S01]  /*11fa0*/  IMAD.MOV.U32 R12, RZ, RZ, R20 ;  /* 0x000000ffff0c7224 */ /* 0x008fe200078e0014 */
[----:B------:R-:W-:Y:S02]  /*11fb0*/  LEA R16, P3, R137, R234, 0x2 ;  /* 0x000000ea89107211 */ /* 0x000fe400078610ff */
[-C--:B------:R-:W-:Y:S02]  /*11fc0*/  LEA.HI.X.SX32 R13, R133, R0.reuse, 0x2, P5 ;  /* 0x00000000850d7211 */ /* 0x080fe400028f16ff */
[----:B------:R-:W-:Y:S02]  /*11fd0*/  LEA.HI.X.SX32 R5, R134, R0, 0x2, P6 ;  /* 0x0000000086057211 */ /* 0x000fe400030f16ff */
[-C--:B------:R-:W-:Y:S02]  /*11fe0*/  LEA R20, P5, R139, R234.reuse, 0x2 ;  /* 0x000000ea8b147211 */ /* 0x080fe400078a10ff */
[----:B------:R-:W-:-:S02]  /*11ff0*/  LEA R22, P6, R140, R234, 0x2 ;  /* 0x000000ea8c167211 */ /* 0x000fc400078c10ff */
[----:B------:R-:W-:Y:S02]  /*12000*/  LEA.HI.X.SX32 R11, R135, R0, 0x2, P1 ;  /* 0x00000000870b7211 */ /* 0x000fe400008f16ff */
[----:B------:R-:W-:Y:S02]  /*12010*/  LEA R24, P1, R141, R234, 0x2 ;  /* 0x000000ea8d187211 */ /* 0x000fe400078210ff */
[----:B------:R-:W-:Y:S02]  /*12020*/  LEA.HI.X.SX32 R9, R136, R0, 0x2, P2 ;  /* 0x0000000088097211 */ /* 0x000fe400010f16ff */
[----:B------:R-:W-:Y:S02]  /*12030*/  LEA R26, P2, R142, R234, 0x2 ;  /* 0x000000ea8e1a7211 */ /* 0x000fe400078410ff */
[----:B------:R-:W-:Y:S02]  /*12040*/  LEA.HI.X.SX32 R17, R137, R0, 0x2, P3 ;  /* 0x0000000089117211 */ /* 0x000fe400018f16ff */
[----:B------:R-:W-:-:S02]  /*12050*/  LEA R28, P3, R143, R234, 0x2 ;  /* 0x000000ea8f1c7211 */ /* 0x000fc400078610ff */
[-C--:B------:R-:W-:Y:S02]  /*12060*/  LEA.HI.X.SX32 R21, R139, R0.reuse, 0x2, P5 ;  /* 0x000000008b157211 */ /* 0x080fe400028f16ff */
[----:B------:R-:W-:Y:S02]  /*12070*/  LEA.HI.X.SX32 R23, R140, R0, 0x2, P6 ;  /* 0x000000008c177211 */ /* 0x000fe400030f16ff */
[-C--:B------:R-:W-:Y:S02]  /*12080*/  LEA R32, P5, R145, R234.reuse, 0x2 ;  /* 0x000000ea91207211 */ /* 0x080fe400078a10ff */
[----:B------:R-:W-:Y:S02]  /*12090*/  LEA R34, P6, R146, R234, 0x2 ;  /* 0x000000ea92227211 */ /* 0x000fe400078c10ff */
[----:B------:R-:W-:Y:S02]  /*120a0*/  LEA.HI.X.SX32 R25, R141, R0, 0x2, P1 ;  /* 0x000000008d197211 */ /* 0x000fe400008f16ff */
[----:B------:R-:W-:-:S02]  /*120b0*/  LEA R36, P1, R147, R234, 0x2 ;  /* 0x000000ea93247211 */ /* 0x000fc400078210ff */
[----:B------:R-:W-:Y:S02]  /*120c0*/  LEA.HI.X.SX32 R27, R142, R0, 0x2, P2 ;  /* 0x000000008e1b7211 */ /* 0x000fe400010f16ff */
[----:B------:R-:W-:Y:S02]  /*120d0*/  LEA R38, P2, R148, R234, 0x2 ;  /* 0x000000ea94267211 */ /* 0x000fe400078410ff */
[----:B------:R-:W-:Y:S02]  /*120e0*/  LEA.HI.X.SX32 R29, R143, R0, 0x2, P3 ;  /* 0x000000008f1d7211 */ /* 0x000fe400018f16ff */
[----:B------:R-:W-:Y:S02]  /*120f0*/  LEA R40, P3, R149, R234, 0x2 ;  /* 0x000000ea95287211 */ /* 0x000fe400078610ff */
[-C--:B------:R-:W-:Y:S02]  /*12100*/  LEA.HI.X.SX32 R33, R145, R0.reuse, 0x2, P5 ;  /* 0x0000000091217211 */ /* 0x080fe400028f16ff */
[----:B------:R-:W-:-:S02]  /*12110*/  LEA.HI.X.SX32 R35, R146, R0, 0x2, P6 ;  /* 0x0000000092237211 */ /* 0x000fc400030f16ff */
[-C--:B------:R-:W-:Y:S02]  /*12120*/  LEA R44, P5, R151, R234.reuse, 0x2 ;  /* 0x000000ea972c7211 */ /* 0x080fe400078a10ff */
[----:B------:R-:W-:Y:S02]  /*12130*/  LEA R46, P6, R152, R234, 0x2 ;  /* 0x000000ea982e7211 */ /* 0x000fe400078c10ff */
[----:B------:R-:W-:Y:S02]  /*12140*/  LEA.HI.X.SX32 R37, R147, R0, 0x2, P1 ;  /* 0x0000000093257211 */ /* 0x000fe400008f16ff */
[----:B------:R-:W-:Y:S02]  /*12150*/  LEA R48, P1, R153, R234, 0x2 ;  /* 0x000000ea99307211 */ /* 0x000fe400078210ff */
[----:B------:R-:W-:Y:S02]  /*12160*/  LEA.HI.X.SX32 R39, R148, R0, 0x2, P2 ;  /* 0x0000000094277211 */ /* 0x000fe400010f16ff */
[----:B------:R-:W-:-:S02]  /*12170*/  LEA R50, P2, R154, R234, 0x2 ;  /* 0x000000ea9a327211 */ /* 0x000fc400078410ff */
[----:B------:R-:W-:Y:S02]  /*12180*/  LEA.HI.X.SX32 R41, R149, R0, 0x2, P3 ;  /* 0x0000000095297211 */ /* 0x000fe400018f16ff */
        /* <DEDUP_REMOVED lines=65> */
[-C--:B------:R-:W-:Y:S02]  /*125a0*/  LEA.HI.X.SX32 R121, R189, R0.reuse, 0x2, P1 ;  /* 0x00000000bd797211 */ /* 0x080fe400008f16ff */
[----:B------:R-:W-:Y:S02]  /*125b0*/  LEA.HI.X.SX32 R123, R190, R0, 0x2, P2 ;  /* 0x00000000be7b7211 */ /* 0x000fe400010f16ff */
[----:B------:R-:W-:Y:S02]  /*125c0*/  LEA R134, P2, R196, R234, 0x2 ;  /* 0x000000eac4867211 */ /* 0x000fe400078410ff */
[----:B------:R-:W-:Y:S02]  /*125d0*/  LEA.HI.X.SX32 R125, R191, R0, 0x2, P3 ;  /* 0x00000000bf7d7211 */ /* 0x000fe400018f16ff */
[----:B------:R-:W-:Y:S02]  /*125e0*/  LEA R136, P3, R197, R234, 0x2 ;  /* 0x000000eac5887211 */ /* 0x000fe400078610ff */
[----:B------:R-:W-:-:S02]  /*125f0*/  LEA.HI.X.SX32 R129, R193, R0, 0x2, P5 ;  /* 0x00000000c1817211 */ /* 0x000fc400028f16ff */
[----:B------:R-:W-:Y:S02]  /*12600*/  LEA.HI.X.SX32 R131, R194, R0, 0x2, P6 ;  /* 0x00000000c2837211 */ /* 0x000fe400030f16ff */
[-C--:B------:R-:W-:Y:S02]  /*12610*/  LEA R140, P5, R199, R234.reuse, 0x2 ;  /* 0x000000eac78c7211 */ /* 0x080fe400078a10ff */
[----:B------:R-:W-:Y:S02]  /*12620*/  LEA R142, P6, R200, R234, 0x2 ;  /* 0x000000eac88e7211 */ /* 0x000fe400078c10ff */
[----:B------:R-:W-:Y:S02]  /*12630*/  LEA.HI.X.SX32 R135, R196, R0, 0x2, P2 ;  /* 0x00000000c4877211 */ /* 0x000fe400010f16ff */
[----:B------:R-:W-:Y:S02]  /*12640*/  LEA R146, P2, R202, R234, 0x2 ;  /* 0x000000eaca927211 */ /* 0x000fe400078410ff */
[----:B------:R-:W-:-:S02]  /*12650*/  LEA.HI.X.SX32 R137, R197, R0, 0x2, P3 ;  /* 0x00000000c5897211 */ /* 0x000fc400018f16ff */
[----:B------:R-:W-:Y:S02]  /*12660*/  LEA R148, P3, R203, R234, 0x2 ;  /* 0x000000eacb947211 */ /* 0x000fe400078610ff */
[-C--:B------:R-:W-:Y:S02]  /*12670*/  LEA.HI.X.SX32 R141, R199, R0.reuse, 0x2, P5 ;  /* 0x00000000c78d7211 */ /* 0x080fe400028f16ff */
[----:B------:R-:W-:Y:S02]  /*12680*/  LEA.HI.X.SX32 R143, R200, R0, 0x2, P6 ;  /* 0x00000000c88f7211 */ /* 0x000fe400030f16ff */
[-C--:B------:R-:W-:Y:S02]  /*12690*/  LEA R152, P5, R205, R234.reuse, 0x2 ;  /* 0x000000eacd987211 */ /* 0x080fe400078a10ff */
[----:B------:R-:W-:Y:S02]  /*126a0*/  LEA R154, P6, R206, R234, 0x2 ;  /* 0x000000eace9a7211 */ /* 0x000fe400078c10ff */
[----:B------:R-:W-:-:S02]  /*126b0*/  LEA.HI.X.SX32 R147, R202, R0, 0x2, P2 ;  /* 0x00000000ca937211 */ /* 0x000fc400010f16ff */
[----:B------:R-:W-:Y:S02]  /*126c0*/  LEA R158, P2, R208, R234, 0x2 ;  /* 0x000000ead09e7211 */ /* 0x000fe400078410ff */
[----:B------:R-:W-:Y:S02]  /*126d0*/  LEA.HI.X.SX32 R149, R203, R0, 0x2, P3 ;  /* 0x00000000cb957211 */ /* 0x000fe400018f16ff */
[----:B------:R-:W-:Y:S02]  /*126e0*/  LEA R160, P3, R209, R234, 0x2 ;  /* 0x000000ead1a07211 */ /* 0x000fe400078610ff */
[-C--:B------:R-:W-:Y:S01]  /*126f0*/  LEA.HI.X.SX32 R153, R205, R0.reuse, 0x2, P5 ;  /* 0x00000000cd997211 */ /* 0x080fe200028f16ff */
[----:B--2---:R-:W-:Y:S01]  /*12700*/  IMAD.MOV.U32 R6, RZ, RZ, R18 ;  /* 0x000000ffff067224 */ /* 0x004fe200078e0012 */
[----:B------:R-:W-:Y:S02]  /*12710*/  LEA.HI.X.SX32 R7, R132, R0, 0x2, P4 ;  /* 0x0000000084077211 */ /* 0x000fe400020f16ff */
[----:B------:R-:W-:-:S04]  /*12720*/  LEA R18, P4, R138, R234, 0x2 ;  /* 0x000000ea8a127211 */ /* 0x000fc800078810ff */
        /* <DEDUP_REMOVED lines=17> */
[CC--:B------:R-:W-:Y:S02]  /*12840*/  LEA R126, P4, R192.reuse, R234.reuse, 0x2 ;  /* 0x000000eac07e7211 */ /* 0x0c0fe400078810ff */
[C---:B------:R-:W-:Y:S02]  /*12850*/  LEA R132, P1, R195.reuse, R234, 0x2 ;  /* 0x000000eac3847211 */ /* 0x040fe400078210ff */
[----:B------:R-:W-:Y:S01]  /*12860*/  LEA.HI.X.SX32 R127, R192, R0, 0x2, P4 ;  /* 0x00000000c07f7211 */ /* 0x000fe200020f16ff */
[----:B------:R-:W-:Y:S01]  /*12870*/  STL [R1+0x1c], R7 ;  /* 0x00001c0701007387 */ /* 0x000fe20000100800 */
[----:B------:R-:W-:Y:S02]  /*12880*/  LEA R138, P4, R198, R234, 0x2 ;  /* 0x000000eac68a7211 */ /* 0x000fe400078810ff */
[----:B------:R-:W-:Y:S01]  /*12890*/  LEA.HI.X.SX32 R133, R195, R0, 0x2, P1 ;  /* 0x00000000c3857211 */ /* 0x000fe200008f16ff */
[----:B------:R-:W-:Y:S01]  /*128a0*/  STL.64 [R1+0x32c0], R6 ;  /* 0x0032c00601007387 */ /* 0x000fe20000100a00 */
[----:B------:R-:W-:-:S02]  /*128b0*/  LEA R144, P1, R201, R234, 0x2 ;  /* 0x000000eac9907211 */ /* 0x000fc400078210ff */
[----:B------:R-:W-:Y:S01]  /*128c0*/  LEA.HI.X.SX32 R139, R198, R0, 0x2, P4 ;  /* 0x00000000c68b7211 */ /* 0x000fe200020f16ff */
[----:B------:R-:W-:Y:S01]  /*128d0*/  STL [R1+0x14], R13 ;  /* 0x0000140d01007387 */ /* 0x000fe20000100800 */
[----:B------:R-:W-:-:S03]  /*128e0*/  LEA R150, P4, R204, R234, 0x2 ;  /* 0x000000eacc967211 */ /* 0x000fc600078810ff */
[----:B------:R-:W-:Y:S01]  /*128f0*/  STL.64 [R1+0x32b8], R12 ;  /* 0x0032b80c01007387 */ /* 0x000fe20000100a00 */
[----:B------:R-:W-:-:S03]  /*12900*/  LEA.HI.X.SX32 R145, R201, R0, 0x2, P1 ;  /* 0x00000000c9917211 */ /* 0x000fc600008f16ff */
[----:B------:R1:W-:Y:S01]  /*12910*/  STL.64 [R1+0x8], R4 ;  /* 0x0000080401007387 */ /* 0x0003e20000100a00 */
[----:B------:R-:W-:-:S03]  /*12920*/  LEA R156, P1, R207, R234, 0x2 ;  /* 0x000000eacf9c7211 */ /* 0x000fc600078210ff */
[----:B------:R-:W-:Y:S01]  /*12930*/  STL.64 [R1+0x3298], R10 ;  /* 0x0032980a01007387 */ /* 0x000fe20000100a00 */
[----:B------:R-:W-:-:S03]  /*12940*/  LEA.HI.X.SX32 R151, R204, R0, 0x2, P4 ;  /* 0x00000000cc977211 */ /* 0x000fc600020f16ff */
[----:B------:R-:W-:Y:S01]  /*12950*/  STL.64 [R1+0x32c8], R8 ;  /* 0x0032c80801007387 */ /* 0x000fe20000100a00 */
[----:B------:R-:W-:-:S03]  /*12960*/  LEA R162, P4, R210, R234, 0x2 ;  /* 0x000000ead2a27211 */ /* 0x000fc600078810ff */
[----:B------:R2:W-:Y:S01]  /*12970*/  STL.64 [R1+0x32d0], R16 ;  /* 0x0032d01001007387 */ /* 0x0005e20000100a00 */
[----:B------:R-:W-:Y:S01]  /*12980*/  LEA.HI.X.SX32 R155, R206, R0, 0x2, P6 ;  /* 0x00000000ce9b7211 */ /* 0x000fe200030f16ff */
[----:B------:R-:W-:Y:S01]  /*12990*/  USEL UR4, URZ, 0x4, !UP0 ;  /* 0x000000043f047887 */ /* 0x000fe2000c000000 */
[-C--:B------:R-:W-:Y:S01]  /*129a0*/  LEA R164, P5, R211, R234.reuse, 0x2 ;  /* 0x000000ead3a47211 */ /* 0x080fe200078a10ff */
[----:B------:R-:W-:Y:S01]  /*129b0*/  STL.64 [R1+0x32d8], R18 ;  /* 0x0032d81201007387 */ /* 0x000fe20000100a00 */
[----:B------:R-:W-:Y:S01]  /*129c0*/  LEA R166, P6, R212, R234, 0x2 ;  /* 0x000000ead4a67211 */ /* 0x000fe200078c10ff */
[----:B-1----:R-:W1:Y:S01]  /*129d0*/  LDC R4, c[0x0][0x230] ;  /* 0x00008c00ff047b82 */ /* 0x002e620000000800 */
[----:B------:R-:W-:Y:S01]  /*129e0*/  LEA.HI.X.SX32 R157, R207, R0, 0x2, P1 ;  /* 0x00000000cf9d7211 */ /* 0x000fe200008f16ff */
[----:B------:R-:W-:Y:S01]  /*129f0*/  STL.64 [R1+0x32a0], R20 ;  /* 0x0032a01401007387 */ /* 0x000fe20000100a00 */
[----:B------:R-:W-:Y:S02]  /*12a00*/  LEA R168, P1, R213, R234, 0x2 ;  /* 0x000000ead5a87211 */ /* 0x000fe400078210ff */
[----:B------:R-:W-:Y:S01]  /*12a10*/  LEA.HI.X.SX32 R159, R208, R0, 0x2, P2 ;  /* 0x00000000d09f7211 */ /* 0x000fe200010f16ff */
[----:B------:R-:W-:Y:S01]  /*12a20*/  STL.64 [R1+0x32e0], R22 ;  /* 0x0032e01601007387 */ /* 0x000fe20000100a00 */
[----:B------:R-:W-:Y:S01]  /*12a30*/  LEA R170, P2, R214, R234, 0x2 ;  /* 0x000000ead6aa7211 */ /* 0x000fe200078410ff */
[----:B------:R-:W3:Y:S01]  /*12a40*/  LDC R5, c[0x0][0x230] ;  /* 0x00008c00ff057b82 */ /* 0x000ee20000000800 */
[----:B------:R-:W-:Y:S01]  /*12a50*/  LEA.HI.X.SX32 R161, R209, R0, 0x2, P3 ;  /* 0x00000000d1a17211 */ /* 0x000fe200018f16ff */
[----:B------:R-:W-:Y:S01]  /*12a60*/  STL.64 [R1+0x32e8], R24 ;  /* 0x0032e81801007387 */ /* 0x000fe20000100a00 */
[----:B------:R-:W-:-:S02]  /*12a70*/  LEA R172, P3, R215, R234, 0x2 ;  /* 0x000000ead7ac7211 */ /* 0x000fc400078610ff */
[----:B------:R-:W-:Y:S01]  /*12a80*/  LEA.HI.X.SX32 R163, R210, R0, 0x2, P4 ;  /* 0x00000000d2a37211 */ /* 0x000fe200020f16ff */
[----:B------:R-:W-:Y:S01]  /*12a90*/  STL.64 [R1+0x32f0], R26 ;  /* 0x0032f01a01007387 */ /* 0x000fe20000100a00 */
[----:B------:R-:W-:Y:S02]  /*12aa0*/  LEA R174, P4, R216, R234, 0x2 ;  /* 0x000000ead8ae7211 */ /* 0x000fe400078810ff */
[-C--:B------:R-:W-:Y:S01]  /*12ab0*/  LEA.HI.X.SX32 R165, R211, R0.reuse, 0x2, P5 ;  /* 0x00000000d3a57211 */ /* 0x080fe200028f16ff */
[----:B------:R-:W-:Y:S01]  /*12ac0*/  STL.64 [R1+0x32a8], R28 ;  /* 0x0032a81c01007387 */ /* 0x000fe20000100a00 */
[----:B------:R-:W-:Y:S02]  /*12ad0*/  LEA.HI.X.SX32 R167, R212, R0, 0x2, P6 ;  /* 0x00000000d4a77211 */ /* 0x000fe400030f16ff */
[-C--:B------:R-:W-:Y:S01]  /*12ae0*/  LEA R176, P5, R217, R234.reuse, 0x2 ;  /* 0x000000ead9b07211 */ /* 0x080fe200078a10ff */
        /* <DEDUP_REMOVED lines=50> */
[-C--:B------:R-:W-:Y:S02]  /*12e10*/  LEA.HI.X.SX32 R201, R229, R0.reuse, 0x2, P5 ;  /* 0x00000000e5c97211 */ /* 0x080fe400028f16ff */
[----:B------:R-:W-:Y:S01]  /*12e20*/  LEA.HI.X.SX32 R203, R230, R0, 0x2, P6 ;  /* 0x00000000e6cb7211 */ /* 0x000fe200030f16ff */
[----:B------:R-:W-:Y:S01]  /*12e30*/  STL.64 [R1+0x3380], R64 ;  /* 0x0033804001007387 */ /* 0x000fe20000100a00 */
[-C--:B------:R-:W-:Y:S02]  /*12e40*/  LEA R212, P5, R235, R234.reuse, 0x2 ;  /* 0x000000eaebd47211 */ /* 0x080fe400078a10ff */
[----:B------:R-:W-:-:S02]  /*12e50*/  LEA R214, P6, R238, R234, 0x2 ;  /* 0x000000eaeed67211 */ /* 0x000fc400078c10ff */
[----:B------:R-:W-:Y:S01]  /*12e60*/  LEA.HI.X.SX32 R205, R231, R0, 0x2, P1 ;  /* 0x00000000e7cd7211 */ /* 0x000fe200008f16ff */
[----:B------:R-:W-:Y:S01]  /*12e70*/  STL.64 [R1+0x3388], R66 ;  /* 0x0033884201007387 */ /* 0x000fe20000100a00 */
[----:B------:R-:W-:Y:S02]  /*12e80*/  LEA R216, P1, R239, R234, 0x2 ;  /* 0x000000eaefd87211 */ /* 0x000fe400078210ff */
[----:B------:R-:W-:Y:S01]  /*12e90*/  LEA.HI.X.SX32 R207, R232, R0, 0x2, P2 ;  /* 0x00000000e8cf7211 */ /* 0x000fe200010f16ff */
[----:B------:R-:W-:Y:S01]  /*12ea0*/  STL.64 [R1+0x3390], R68 ;  /* 0x0033904401007387 */ /* 0x000fe20000100a00 */
[----:B------:R-:W-:Y:S02]  /*12eb0*/  LEA R218, P2, R240, R234, 0x2 ;  /* 0x000000eaf0da7211 */ /* 0x000fe400078410ff */
[----:B------:R-:W-:Y:S02]  /*12ec0*/  LEA.HI.X.SX32 R209, R233, R0, 0x2, P3 ;  /* 0x00000000e9d17211 */ /* 0x000fe400018f16ff */
[----:B------:R-:W-:-:S02]  /*12ed0*/  LEA R220, P3, R241, R234, 0x2 ;  /* 0x000000eaf1dc7211 */ /* 0x000fc400078610ff */
[----:B------:R-:W-:Y:S02]  /*12ee0*/  LEA.HI.X.SX32 R211, R237, R0, 0x2, P4 ;  /* 0x00000000edd37211 */ /* 0x000fe400020f16ff */
[----:B------:R-:W4:Y:S01]  /*12ef0*/  LDL.LU R237, [R1+0x33b8] ;  /* 0x0033b80001ed7983 */ /* 0x000f220000300800 */
[----:B------:R-:W-:Y:S02]  /*12f00*/  LEA R222, P4, R242, R234, 0x2 ;  /* 0x000000eaf2de7211 */ /* 0x000fe400078810ff */
[-C--:B------:R-:W-:Y:S02]  /*12f10*/  LEA.HI.X.SX32 R213, R235, R0.reuse, 0x2, P5 ;  /* 0x00000000ebd57211 */ /* 0x080fe400028f16ff */
[----:B------:R-:W-:Y:S02]  /*12f20*/  LEA.HI.X.SX32 R215, R238, R0, 0x2, P6 ;  /* 0x00000000eed77211 */ /* 0x000fe400030f16ff */
[----:B------:R-:W-:Y:S01]  /*12f30*/  LEA R224, P5, R243, R234, 0x2 ;  /* 0x000000eaf3e07211 */ /* 0x000fe200078a10ff */
[----:B------:R-:W2:Y:S01]  /*12f40*/  LDL.LU R238, [R1+0x33b4] ;  /* 0x0033b40001ee7983 */ /* 0x000ea20000300800 */
[----:B------:R-:W-:-:S02]  /*12f50*/  LEA.HI.X.SX32 R217, R239, R0, 0x2, P1 ;  /* 0x00000000efd97211 */ /* 0x000fc400008f16ff */
[----:B------:R-:W-:Y:S01]  /*12f60*/  LEA R226, P6, R2, R234, 0x2 ;  /* 0x000000ea02e27211 */ /* 0x000fe200078c10ff */
[----:B------:R-:W2:Y:S01]  /*12f70*/  LDL.LU R239, [R1+0x33b0] ;  /* 0x0033b00001ef7983 */ /* 0x000ea20000300800 */
[-C--:B------:R-:W-:Y:S02]  /*12f80*/  LEA.HI.X.SX32 R219, R240, R0.reuse, 0x2, P2 ;  /* 0x00000000f0db7211 */ /* 0x080fe400010f16ff */
[-C--:B------:R-:W-:Y:S01]  /*12f90*/  LEA.HI.X.SX32 R221, R241, R0.reuse, 0x2, P3 ;  /* 0x00000000f1dd7211 */ /* 0x080fe200018f16ff */
[----:B------:R-:W2:Y:S01]  /*12fa0*/  LDL.LU R240, [R1+0x33ac] ;  /* 0x0033ac0001f07983 */ /* 0x000ea20000300800 */
[-C--:B------:R-:W-:Y:S02]  /*12fb0*/  LEA.HI.X.SX32 R223, R242, R0.reuse, 0x2, P4 ;  /* 0x00000000f2df7211 */ /* 0x080fe400020f16ff */
[-C--:B------:R-:W-:Y:S01]  /*12fc0*/  LEA.HI.X.SX32 R225, R243, R0.reuse, 0x2, P5 ;  /* 0x00000000f3e17211 */ /* 0x080fe200028f16ff */
[----:B------:R-:W2:Y:S01]  /*12fd0*/  LDL.LU R241, [R1+0x33a8] ;  /* 0x0033a80001f17983 */ /* 0x000ea20000300800 */
[----:B------:R-:W-:-:S03]  /*12fe0*/  LEA.HI.X.SX32 R227, R2, R0, 0x2, P6 ;  /* 0x0000000002e37211 */ /* 0x000fc600030f16ff */
[----:B------:R-:W2:Y:S04]  /*12ff0*/  LDL.LU R242, [R1+0x33a4] ;  /* 0x0033a40001f27983 */ /* 0x000ea80000300800 */
[----:B------:R-:W2:Y:S04]  /*13000*/  LDL.LU R243, [R1+0x33a0] ;  /* 0x0033a00001f37983 */ /* 0x000ea80000300800 */
[----:B------:R-:W2:Y:S01]  /*13010*/  LDL.LU R2, [R1+0x339c] ;  /* 0x00339c0001027983 */ /* 0x000ea20000300800 */
[-C--:B------:R-:W-:Y:S02]  /*13020*/  LEA R228, P1, R14, R234.reuse, 0x2 ;  /* 0x000000ea0ee47211 */ /* 0x080fe400078210ff */
[----:B------:R-:W-:-:S02]  /*13030*/  LEA R230, P2, R244, R234, 0x2 ;  /* 0x000000eaf4e67211 */ /* 0x000fc400078410ff */
[-C--:B------:R-:W-:Y:S02]  /*13040*/  LEA R232, P3, R252, R234.reuse, 0x2 ;  /* 0x000000eafce87211 */ /* 0x080fe400078610ff */
[C---:B------:R-:W-:Y:S02]  /*13050*/  LEA R234, P4, R249.reuse, R234, 0x2 ;  /* 0x000000eaf9ea7211 */ /* 0x040fe400078810ff */
[-C--:B------:R-:W-:Y:S02]  /*13060*/  LEA.HI.X.SX32 R229, R14, R0.reuse, 0x2, P1 ;  /* 0x000000000ee57211 */ /* 0x080fe400008f16ff */
[-C--:B------:R-:W-:Y:S01]  /*13070*/  LEA.HI.X.SX32 R231, R244, R0.reuse, 0x2, P2 ;  /* 0x00000000f4e77211 */ /* 0x080fe200010f16ff */
[----:B------:R-:W-:Y:S01]  /*13080*/  IMAD.U32 R3, RZ, RZ, UR4 ;  /* 0x00000004ff037e24 */ /* 0x000fe2000f8e00ff */
[-C--:B------:R-:W-:Y:S01]  /*13090*/  LEA.HI.X.SX32 R233, R252, R0.reuse, 0x2, P3 ;  /* 0x00000000fce97211 */ /* 0x080fe200018f16ff */
[----:B------:R-:W3:Y:S01]  /*130a0*/  S2R R7, SR_TID.X ;  /* 0x0000000000077919 */ /* 0x000ee20000002100 */
[----:B------:R-:W-:Y:S01]  /*130b0*/  LEA.HI.X.SX32 R235, R249, R0, 0x2, P4 ;  /* 0x00000000f9eb7211 */ /* 0x000fe200020f16ff */
[----:B------:R-:W-:Y:S01]  /*130c0*/  VIADD R0, R15, 0xfffffffc ;  /* 0xfffffffc0f007836 */ /* 0x000fe20000000000 */
[----:B------:R-:W-:Y:S01]  /*130d0*/  SEL R3, R3, RZ, !P0 ;  /* 0x000000ff03037207 */ /* 0x000fe20004000000 */
[----:B------:R-:W3:Y:S01]  /*130e0*/  LDC R15, c[0x0][0x230] ;  /* 0x00008c00ff0f7b82 */ /* 0x000ee20000000800 */
[----:B-1----:R-:W-:Y:S01]  /*130f0*/  VIADD R4, R4, 0xfffffffe ;  /* 0xfffffffe04047836 */ /* 0x002fe20000000000 */
[----:B------:R-:W5:Y:S01]  /*13100*/  LDL.LU R14, [R1+0x3398] ;  /* 0x00339800010e7983 */ /* 0x000f620000300800 */
[----:B------:R-:W-:-:S02]  /*13110*/  ISETP.GE.U32.AND P6, PT, R0, 0x7fffffbd, PT ;  /* 0x7fffffbd0000780c */ /* 0x000fc40003fc6070 */
[----:B------:R-:W-:Y:S01]  /*13120*/  ISETP.NE.U32.AND P3, PT, R3, RZ, PT ;  /* 0x000000ff0300720c */ /* 0x000fe20003f65070 */
[----:B------:R-:W-:Y:S02]  /*13130*/  VIADD R3, R245, 0xfffffffd ;  /* 0xfffffffdf5037836 */ /* 0x000fe40000000000 */
[----:B------:R-:W1:Y:S01]  /*13140*/  LDC R245, c[0x0][0x230] ;  /* 0x00008c00fff57b82 */ /* 0x000e620000000800 */
[----:B---3--:R-:W-:Y:S01]  /*13150*/  VIADD R5, R5, 0xffffffff ;  /* 0xffffffff05057836 */ /* 0x008fe20000000000 */
[----:B------:R-:W-:-:S06]  /*13160*/  UMOV UR4, 0x400 ;  /* 0x0000040000047882 */ /* 0x000fcc0000000000 */
[----:B------:R-:W3:Y:S01]  /*13170*/  LDC R244, c[0x0][0x230] ;  /* 0x00008c00fff47b82 */ /* 0x000ee20000000800 */
[----:B------:R-:W-:-:S07]  /*13180*/  VIADD R0, R15, 0xffffffde ;  /* 0xffffffde0f007836 */ /* 0x000fce0000000000 */
[----:B------:R-:W3:Y:S01]  /*13190*/  LDC R249, c[0x0][0x230] ;  /* 0x00008c00fff97b82 */ /* 0x000ee20000000800 */
[----:B------:R-:W3:Y:S01]  /*131a0*/  S2R R15, SR_TID.X ;  /* 0x00000000000f7919 */ /* 0x000ee20000002100 */
[----:B------:R-:W-:Y:S01]  /*131b0*/  ISETP.GE.U32.AND P4, PT, R3, 0x7fffffbe, PT ;  /* 0x7fffffbe0300780c */ /* 0x000fe20003f86070 */
[----:B-1----:R-:W-:Y:S02]  /*131c0*/  VIADD R3, R245, 0xffffffdf ;  /* 0xffffffdff5037836 */ /* 0x002fe40000000000 */
[----:B------:R-:W-:Y:S01]  /*131d0*/  IMAD.SHL.U32 R6, R7, 0x10, RZ ;  /* 0x0000001007067824 */ /* 0x000fe200078e00ff */
[----:B------:R-:W-:Y:S02]  /*131e0*/  ISETP.GE.U32.AND P0, PT, R4, 0x7fffffbf, PT ;  /* 0x7fffffbf0400780c */ /* 0x000fe40003f06070 */
[----:B------:R-:W1:Y:S01]  /*131f0*/  LDC R4, c[0x0][0x230] ;  /* 0x00008c00ff047b82 */ /* 0x000e620000000800 */
[----:B------:R-:W-:Y:S02]  /*13200*/  ISETP.GE.U32.AND P1, PT, R5, 0x7fffffc0, PT ;  /* 0x7fffffc00500780c */ /* 0x000fe40003f26070 */
[----:B------:R-:W-:Y:S01]  /*13210*/  LOP3.LUT R252, R6, 0x70, RZ, 0xc0, !PT ;  /* 0x0000007006fc7812 */ /* 0x000fe200078ec0ff */
[----:B------:R-:W-:Y:S01]  /*13220*/  ULEA UR61, UR61, UR4, 0x18 ;  /* 0x000000043d3d7291 */ /* 0x000fe2000f8ec03f */
[----:B------:R-:W-:-:S03]  /*13230*/  ISETP.GE.U32.AND P2, PT, R0, 0x7fffff9f, PT ;  /* 0x7fffff9f0000780c */ /* 0x000fc60003f46070 */
[----:B------:R-:W2:Y:S01]  /*13240*/  LDC R5, c[0x0][0x230] ;  /* 0x00008c00ff057b82 */ /* 0x000ea20000000800 */
[----:B---3--:R-:W-:-:S07]  /*13250*/  LOP3.LUT R245, R15, 0x7f, RZ, 0xc0, !PT ;  /* 0x0000007f0ff57812 */ /* 0x008fce00078ec0ff */
[----:B------:R-:W3:Y:S01]  /*13260*/  LDC R15, c[0x0][0x230] ;  /* 0x00008c00ff0f7b82 */ /* 0x000ee20000000800 */
[----:B------:R-:W-:Y:S01]  /*13270*/  IMAD R252, R245, 0x80, R252 ;  /* 0x00000080f5fc7824 */ /* 0x000fe200078e02fc */
[----:B------:R-:W-:-:S03]  /*13280*/  ISETP.GE.U32.AND P5, PT, R3, 0x7fffffa0, PT ;  /* 0x7fffffa00300780c */ /* 0x000fc60003fa6070 */
[----:B------:R-:W-:Y:S01]  /*13290*/  VIADD R3, R252, UR61 ;  /* 0x0000003dfc037c36 */ /* 0x000fe20008000000 */
[----:B------:R-:W-:Y:S01]  /*132a0*/  ULDC.64 UR4, c[0x0][0x208] ;  /* 0x0000820000047ab9 */ /* 0x000fe20000000a00 */
[----:B-1----:R-:W-:Y:S01]  /*132b0*/  VIADD R4, R4, 0xffffffdc ;  /* 0xffffffdc04047836 */ /* 0x002fe20000000000 */
[----:B------:R-:W1:Y:S01]  /*132c0*/  LDC R245, c[0x0][0x230] ;  /* 0x00008c00fff57b82 */ /* 0x000e620000000800 */
[----:B---3--:R-:W-:-:S07]  /*132d0*/  VIADD R0, R15, 0xffffffdd ;  /* 0xffffffdd0f007836 */ /* 0x008fce0000000000 */
[----:B------:R-:W3:Y:S01]  /*132e0*/  LDC R15, c[0x0][0x230] ;  /* 0x00008c00ff0f7b82 */ /* 0x000ee20000000800 */
[----:B------:R-:W-:Y:S01]  /*132f0*/  LOP3.LUT R6, R252, 0x10, RZ, 0x3c, !PT ;  /* 0x00000010fc067812 */ /* 0x000fe200078e3cff */
[----:B------:R-:W-:Y:S01]  /*13300*/  @!PT LDS RZ, [RZ] ;  /* 0x00000000fffff984 */ /* 0x000fe20000000800 */
[----:B------:R-:W-:Y:S01]  /*13310*/  @!PT LDS RZ, [RZ] ;  /* 0x00000000fffff984 */ /* 0x000fe20000000800 */
[----:B------:R-:W-:Y:S01]  /*13320*/  @!PT LDS RZ, [RZ] ;  /* 0x00000000fffff984 */ /* 0x000fe20000000800 */
[----:B----4-:R-:W-:Y:S04]  /*13330*/  LDGSTS.E [R3], desc[UR4][R236.64], !P1 ;  /* 0x00000000ec037fae */ /* 0x010fe8000c921844 */
[----:B--2---:R-:W-:Y:S04]  /*13340*/  LDGSTS.E [R3+0x4000], desc[UR4][R238.64], !P1 ;  /* 0x04000000ee037fae */ /* 0x004fe8000c921844 */
[----:B------:R-:W-:Y:S04]  /*13350*/  LDGSTS.E [R3+0x8000], desc[UR4][R240.64], !P1 ;  /* 0x08000000f0037fae */ /* 0x000fe8000c921844 */
[----:B------:R-:W-:Y:S01]  /*13360*/  LDGSTS.E [R3+0xc000], desc[UR4][R242.64], !P1 ;  /* 0x0c000000f2037fae */ /* 0x000fe2000c921844 */
[----:B------:R-:W-:Y:S01]  /*13370*/  ISETP.GE.U32.AND P1, PT, R0, 0x7fffff9e, PT ;  /* 0x7fffff9e0000780c */ /* 0x000fe20003f26070 */
[----:B------:R-:W-:-:S04]  /*13380*/  IMAD.WIDE R16, R2, 0x4, R236 ;  /* 0x0000000402107825 */ /* 0x000fc800078e02ec */
[C---:B------:R-:W-:Y:S01]  /*13390*/  IMAD.WIDE R12, R2.reuse, 0x4, R238 ;  /* 0x00000004020c7825 */ /* 0x040fe200078e02ee */
[----:B------:R2:W-:Y:S03]  /*133a0*/  STL.64 [R1+0xb88], R16 ;  /* 0x000b881001007387 */ /* 0x0005e60000100a00 */
[C---:B------:R-:W-:Y:S01]  /*133b0*/  IMAD.SHL.U32 R0, R2.reuse, 0x2, RZ ;  /* 0x0000000202007824 */ /* 0x040fe200078e00ff */
[----:B------:R2:W-:Y:S01]  /*133c0*/  LDGSTS.E [R3+0x4], desc[UR4][R16.64], !P0 ;  /* 0x0000400010037fae */ /* 0x0005e2000c121844 */
[----:B------:R-:W-:-:S04]  /*133d0*/  IMAD.WIDE R10, R2, 0x4, R240 ;  /* 0x00000004020a7825 */ /* 0x000fc800078e02f0 */
[----:B------:R-:W-:Y:S01]  /*133e0*/  IMAD.WIDE R8, R2, 0x4, R242 ;  /* 0x0000000402087825 */ /* 0x000fe200078e02f2 */
[----:B------:R4:W-:Y:S04]  /*133f0*/  STL.64 [R1+0xb80], R12 ;  /* 0x000b800c01007387 */ /* 0x0009e80000100a00 */
[----:B------:R4:W-:Y:S01]  /*13400*/  LDGSTS.E [R3+0x4004], desc[UR4][R12.64], !P0 ;  /* 0x040040000c037fae */ /* 0x0009e2000c121844 */
[----:B--2---:R-:W-:-:S03]  /*13410*/  IMAD.WIDE R16, R0, 0x4, R236 ;  /* 0x0000000400107825 */ /* 0x004fc600078e02ec */
[----:B------:R2:W-:Y:S04]  /*13420*/  STL.64 [R1+0xb78], R10 ;  /* 0x000b780a01007387 */ /* 0x0005e80000100a00 */
[----:B------:R2:W-:Y:S01]  /*13430*/  LDGSTS.E [R3+0x8004], desc[UR4][R10.64], !P0 ;  /* 0x080040000a037fae */ /* 0x0005e2000c121844 */
[----:B----4-:R-:W-:-:S03]  /*13440*/  IMAD.WIDE R12, R0, 0x4, R238 ;  /* 0x00000004000c7825 */ /* 0x010fc600078e02ee */
[----:B------:R4:W-:Y:S04]  /*13450*/  STL.64 [R1+0xb70], R8 ;  /* 0x000b700801007387 */ /* 0x0009e80000100a00 */
[----:B------:R4:W-:Y:S01]  /*13460*/  LDGSTS.E [R3+0xc004], desc[UR4][R8.64], !P0 ;  /* 0x0c00400008037fae */ /* 0x0009e2000c121844 */
[----:B------:R-:W-:Y:S01]  /*13470*/  ISETP.GE.U32.AND P0, PT, R4, 0x7fffff9d, PT ;  /* 0x7fffff9d0400780c */ /* 0x000fe20003f06070 */
[----:B--2---:R-:W-:Y:S02]  /*13480*/  IMAD.WIDE R10, R0, 0x4, R240 ;  /* 0x00000004000a7825 */ /* 0x004fe400078e02f0 */
[----:B------:R2:W-:Y:S02]  /*13490*/  STL.64 [R1+0xb68], R16 ;  /* 0x000b681001007387 */ /* 0x0005e40000100a00 */
[----:B------:R-:W-:-:S02]  /*134a0*/  IMAD R4, R2, 0x3, RZ ;  /* 0x0000000302047824 */ /* 0x000fc400078e02ff */
[----:B------:R2:W-:Y:S01]  /*134b0*/  LDGSTS.E [R3+0x8], desc[UR4][R16.64], !P4 ;  /* 0x0000800010037fae */ /* 0x0005e2000e121844 */
[----:B----4-:R-:W-:-:S03]  /*134c0*/  IMAD.WIDE R8, R0, 0x4, R242 ;  /* 0x0000000400087825 */ /* 0x010fc600078e02f2 */
[----:B------:R4:W-:Y:S01]  /*134d0*/  STL.64 [R1+0xb60], R12 ;  /* 0x000b600c01007387 */ /* 0x0009e20000100a00 */
[----:B------:R-:W-:-:S03]  /*134e0*/  VIADD R0, R5, 0xfffffffb ;  /* 0xfffffffb05007836 */ /* 0x000fc60000000000 */
[----:B------:R4:W-:Y:S01]  /*134f0*/  LDGSTS.E [R3+0x4008], desc[UR4][R12.64], !P4 ;  /* 0x040080000c037fae */ /* 0x0009e2000e121844 */
[----:B------:R-:W1:Y:S03]  /*13500*/  LDC R5, c[0x0][0x230] ;  /* 0x00008c00ff057b82 */ /* 0x000e660000000800 */
[----:B------:R3:W-:Y:S01]  /*13510*/  STL.64 [R1+0xb58], R10 ;  /* 0x000b580a01007387 */ /* 0x0007e20000100a00 */
[----:B--2---:R-:W-:-:S03]  /*13520*/  IMAD.WIDE R16, R4, 0x4, R236 ;  /* 0x0000000404107825 */ /* 0x004fc600078e02ec */
[----:B------:R3:W-:Y:S04]  /*13530*/  LDGSTS.E [R3+0x8008], desc[UR4][R10.64], !P4 ;  /* 0x080080000a037fae */ /* 0x0007e8000e121844 */
[----:B------:R2:W-:Y:S01]  /*13540*/  STL.64 [R1+0xb50], R8 ;  /* 0x000b500801007387 */ /* 0x0005e20000100a00 */
[----:B----4-:R-:W-:-:S03]  /*13550*/  IMAD.WIDE R12, R4, 0x4, R238 ;  /* 0x00000004040c7825 */ /* 0x010fc600078e02ee */
[----:B------:R2:W-:Y:S01]  /*13560*/  LDGSTS.E [R3+0xc008], desc[UR4][R8.64], !P4 ;  /* 0x0c00800008037fae */ /* 0x0005e2000e121844 */
[----:B---3--:R-:W-:Y:S01]  /*13570*/  IMAD.WIDE R10, R4, 0x4, R240 ;  /* 0x00000004040a7825 */ /* 0x008fe200078e02f0 */
[----:B------:R-:W-:Y:S02]  /*13580*/  ISETP.GE.U32.AND P4, PT, R0, 0x7fffffbc, PT ;  /* 0x7fffffbc0000780c */ /* 0x000fe40003f86070 */
[----:B------:R3:W-:Y:S01]  /*13590*/  STL.64 [R1+0xb48], R16 ;  /* 0x000b481001007387 */ /* 0x0007e20000100a00 */
[----:B--2---:R-:W-:-:S03]  /*135a0*/  IMAD.WIDE R8, R4, 0x4, R242 ;  /* 0x0000000404087825 */ /* 0x004fc600078e02f2 */
[----:B------:R3:W-:Y:S01]  /*135b0*/  LDGSTS.E [R3+0xc], desc[UR4][R16.64], !P6 ;  /* 0x0000c00010037fae */ /* 0x0007e2000f121844 */
[----:B------:R-:W-:-:S03]  /*135c0*/  VIADD R4, R15, 0xfffffffa ;  /* 0xfffffffa0f047836 */ /* 0x000fc60000000000 */
[----:B------:R2:W-:Y:S01]  /*135d0*/  STL.64 [R1+0xb40], R12 ;  /* 0x000b400c01007387 */ /* 0x0005e20000100a00 */
[----:B------:R-:W4:Y:S01]  /*135e0*/  LDC R15, c[0x0][0x230] ;  /* 0x00008c00ff0f7b82 */ /* 0x000f220000000800 */
[----:B------:R-:W-:Y:S02]  /*135f0*/  IMAD.SHL.U32 R0, R2, 0x20, RZ ;  /* 0x0000002002007824 */ /* 0x000fe400078e00ff */
[----:B------:R2:W-:Y:S04]  /*13600*/  LDGSTS.E [R3+0x400c], desc[UR4][R12.64], !P6 ;  /* 0x0400c0000c037fae */ /* 0x0005e8000f121844 */
[----:B------:R1:W-:Y:S01]  /*13610*/  STL.64 [R1+0xb38], R10 ;  /* 0x000b380a01007387 */ /* 0x0003e20000100a00 */
[----:B---3--:R-:W-:-:S03]  /*13620*/  IMAD.WIDE R16, R0, 0x4, R236 ;  /* 0x0000000400107825 */ /* 0x008fc600078e02ec */
[----:B------:R1:W-:Y:S04]  /*13630*/  LDGSTS.E [R3+0x800c], desc[UR4][R10.64], !P6 ;  /* 0x0800c0000a037fae */ /* 0x0003e8000f121844 */
[----:B------:R3:W-:Y:S01]  /*13640*/  STL.64 [R1+0xb30], R8 ;  /* 0x000b300801007387 */ /* 0x0007e20000100a00 */
[----:B--2---:R-:W-:-:S03]  /*13650*/  IMAD.WIDE R12, R0, 0x4, R238 ;  /* 0x00000004000c7825 */ /* 0x004fc600078e02ee */
[----:B------:R3:W-:Y:S01]  /*13660*/  LDGSTS.E [R3+0xc00c], desc[UR4][R8.64], !P6 ;  /* 0x0c00c00008037fae */ /* 0x0007e2000f121844 */
[----:B------:R-:W-:Y:S01]  /*13670*/  ISETP.GE.U32.AND P6, PT, R4, 0x7fffffbb, PT ;  /* 0x7fffffbb0400780c */ /* 0x000fe20003fc6070 */
[----:B-1----:R-:W-:Y:S02]  /*13680*/  IMAD.WIDE R10, R0, 0x4, R240 ;  /* 0x00000004000a7825 */ /* 0x002fe400078e02f0 */
[----:B------:R1:W-:Y:S02]  /*13690*/  STL.64 [R1+0x828], R16 ;  /* 0x0008281001007387 */ /* 0x0003e40000100a00 */
[----:B------:R-:W-:Y:S02]  /*136a0*/  IMAD R4, R2, 0x21, RZ ;  /* 0x0000002102047824 */ /* 0x000fe400078e02ff */
[----:B------:R1:W-:Y:S01]  /*136b0*/  LDGSTS.E [R3+0x10000], desc[UR4][R16.64], !P5 ;  /* 0x1000000010037fae */ /* 0x0003e2000e921844 */
[----:B---3--:R-:W-:-:S03]  /*136c0*/  IMAD.WIDE R8, R0, 0x4, R242 ;  /* 0x0000000400087825 */ /* 0x008fc600078e02f2 */
[----:B------:R2:W-:Y:S01]  /*136d0*/  STL.64 [R1+0x820], R12 ;  /* 0x0008200c01007387 */ /* 0x0005e20000100a00 */
[----:B------:R-:W-:-:S03]  /*136e0*/  VIADD R0, R244, 0xfffffff9 ;  /* 0xfffffff9f4007836 */ /* 0x000fc60000000000 */
[----:B------:R2:W-:Y:S01]  /*136f0*/  LDGSTS.E [R3+0x14000], desc[UR4][R12.64], !P5 ;  /* 0x140000000c037fae */ /* 0x0005e2000e921844 */
[----:B------:R-:W3:Y:S01]  /*13700*/  LDC R244, c[0x0][0x230] ;  /* 0x00008c00fff47b82 */ /* 0x000ee20000000800 */
[C---:B-1----:R-:W-:Y:S02]  /*13710*/  IMAD.WIDE R16, R4.reuse, 0x4, R236 ;  /* 0x0000000404107825 */ /* 0x042fe400078e02ec */
[----:B------:R1:W-:Y:S04]  /*13720*/  STL.64 [R1+0x818], R10 ;  /* 0x0008180a01007387 */ /* 0x0003e80000100a00 */
[----:B------:R1:W-:Y:S01]  /*13730*/  LDGSTS.E [R3+0x18000], desc[UR4][R10.64], !P5 ;  /* 0x180000000a037fae */ /* 0x0003e2000e921844 */
[----:B--2---:R-:W-:-:S03]  /*13740*/  IMAD.WIDE R12, R4, 0x4, R238 ;  /* 0x00000004040c7825 */ /* 0x004fc600078e02ee */
[----:B------:R2:W-:Y:S04]  /*13750*/  STL.64 [R1+0x810], R8 ;  /* 0x0008100801007387 */ /* 0x0005e80000100a00 */
[----:B------:R2:W-:Y:S01]  /*13760*/  LDGSTS.E [R3+0x1c000], desc[UR4][R8.64], !P5 ;  /* 0x1c00000008037fae */ /* 0x0005e2000e921844 */
[----:B------:R-:W-:Y:S01]  /*13770*/  ISETP.GE.U32.AND P5, PT, R0, 0x7fffffba, PT ;  /* 0x7fffffba0000780c */ /* 0x000fe20003fa6070 */
[----:B-1----:R-:W-:Y:S02]  /*13780*/  IMAD.WIDE R10, R4, 0x4, R240 ;  /* 0x00000004040a7825 */ /* 0x002fe400078e02f0 */
[----:B------:R1:W-:Y:S02]  /*13790*/  STL.64 [R1+0x808], R16 ;  /* 0x0008081001007387 */ /* 0x0003e40000100a00 */
[----:B------:R-:W-:-:S02]  /*137a0*/  IMAD R0, R2, 0x22, RZ ;  /* 0x0000002202007824 */ /* 0x000fc400078e02ff */
[----:B------:R1:W-:Y:S01]  /*137b0*/  LDGSTS.E [R3+0x10004], desc[UR4][R16.64], !P2 ;  /* 0x1000400010037fae */ /* 0x0003e2000d121844 */
[----:B--2---:R-:W-:-:S03]  /*137c0*/  IMAD.WIDE R8, R4, 0x4, R242 ;  /* 0x0000000404087825 */ /* 0x004fc600078e02f2 */
[----:B------:R2:W-:Y:S01]  /*137d0*/  STL.64 [R1+0x800], R12 ;  /* 0x0008000c01007387 */ /* 0x0005e20000100a00 */
[----:B------:R-:W-:-:S03]  /*137e0*/  VIADD R4, R5, 0xfffffff8 ;  /* 0xfffffff805047836 */ /* 0x000fc60000000000 */
[----:B------:R2:W-:Y:S04]  /*137f0*/  LDGSTS.E [R3+0x14004], desc[UR4][R12.64], !P2 ;  /* 0x140040000c037fae */ /* 0x0005e8000d121844 */
[----:B------:R4:W-:Y:S01]  /*13800*/  STL.64 [R1+0x7f8], R10 ;  /* 0x0007f80a01007387 */ /* 0x0009e20000100a00 */
[----:B-1----:R-:W-:-:S03]  /*13810*/  IMAD.WIDE R16, R0, 0x4, R236 ;  /* 0x0000000400107825 */ /* 0x002fc600078e02ec */
[----:B------:R4:W-:Y:S04]  /*13820*/  LDGSTS.E [R3+0x18004], desc[UR4][R10.64], !P2 ;  /* 0x180040000a037fae */ /* 0x0009e8000d121844 */
[----:B------:R1:W-:Y:S01]  /*13830*/  STL.64 [R1+0x7f0], R8 ;  /* 0x0007f00801007387 */ /* 0x0003e20000100a00 */
[----:B--2---:R-:W-:-:S03]  /*13840*/  IMAD.WIDE R12, R0, 0x4, R238 ;  /* 0x00000004000c7825 */ /* 0x004fc600078e02ee */
[----:B------:R1:W-:Y:S01]  /*13850*/  LDGSTS.E [R3+0x1c004], desc[UR4][R8.64], !P2 ;  /* 0x1c00400008037fae */ /* 0x0003e2000d121844 */
[----:B------:R-:W-:Y:S01]  /*13860*/  ISETP.GE.U32.AND P2, PT, R4, 0x7fffffb9, PT ;  /* 0x7fffffb90400780c */ /* 0x000fe20003f46070 */
[----:B------:R-:W-:Y:S02]  /*13870*/  IMAD R4, R2, 0x23, RZ ;  /* 0x0000002302047824 */ /* 0x000fe400078e02ff */
[C---:B----4-:R-:W-:Y:S01]  /*13880*/  IMAD.WIDE R10, R0.reuse, 0x4, R240 ;  /* 0x00000004000a7825 */ /* 0x050fe200078e02f0 */
[----:B------:R2:W-:Y:S04]  /*13890*/  STL.64 [R1+0x7e8], R16 ;  /* 0x0007e81001007387 */ /* 0x0005e80000100a00 */
[----:B------:R2:W-:Y:S01]  /*138a0*/  LDGSTS.E [R3+0x10008], desc[UR4][R16.64], !P1 ;  /* 0x1000800010037fae */ /* 0x0005e2000c921844 */
[----:B-1----:R-:W-:-:S03]  /*138b0*/  IMAD.WIDE R8, R0, 0x4, R242 ;  /* 0x0000000400087825 */ /* 0x002fc600078e02f2 */
[----:B------:R1:W-:Y:S01]  /*138c0*/  STL.64 [R1+0x7e0], R12 ;  /* 0x0007e00c01007387 */ /* 0x0003e20000100a00 */
[----:B------:R-:W-:-:S03]  /*138d0*/  VIADD R0, R15, 0xffffffdb ;  /* 0xffffffdb0f007836 */ /* 0x000fc60000000000 */
[----:B------:R1:W-:Y:S01]  /*138e0*/  LDGSTS.E [R3+0x14008], desc[UR4][R12.64], !P1 ;  /* 0x140080000c037fae */ /* 0x0003e2000c921844 */
[----:B------:R-:W4:Y:S01]  /*138f0*/  LDC R15, c[0x0][0x230] ;  /* 0x00008c00ff0f7b82 */ /* 0x000f220000000800 */
[C---:B--2---:R-:W-:Y:S02]  /*13900*/  IMAD.WIDE R16, R4.reuse, 0x4, R236 ;  /* 0x0000000404107825 */ /* 0x044fe400078e02ec */
[----:B------:R2:W-:Y:S04]  /*13910*/  STL.64 [R1+0x7d8], R10 ;  /* 0x0007d80a01007387 */ /* 0x0005e80000100a00 */
[----:B------:R2:W-:Y:S01]  /*13920*/  LDGSTS.E [R3+0x18008], desc[UR4][R10.64], !P1 ;  /* 0x180080000a037fae */ /* 0x0005e2000c921844 */
[----:B-1----:R-:W-:-:S03]  /*13930*/  IMAD.WIDE R12, R4, 0x4, R238 ;  /* 0x00000004040c7825 */ /* 0x002fc600078e02ee */
[----:B------:R1:W-:Y:S04]  /*13940*/  STL.64 [R1+0x7d0], R8 ;  /* 0x0007d00801007387 */ /* 0x0003e80000100a00 */
[----:B------:R1:W-:Y:S01]  /*13950*/  LDGSTS.E [R3+0x1c008], desc[UR4][R8.64], !P1 ;  /* 0x1c00800008037fae */ /* 0x0003e2000c921844 */
[----:B------:R-:W-:Y:S01]  /*13960*/  ISETP.GE.U32.AND P1, PT, R0, 0x7fffff9c, PT ;  /* 0x7fffff9c0000780c */ /* 0x000fe20003f26070 */
[----:B--2---:R-:W-:Y:S02]  /*13970*/  IMAD.WIDE R10, R4, 0x4, R240 ;  /* 0x00000004040a7825 */ /* 0x004fe400078e02f0 */
[----:B------:R2:W-:Y:S02]  /*13980*/  LDGSTS.E [R3+0x1000c], desc[UR4][R16.64], !P0 ;  /* 0x1000c00010037fae */ /* 0x0005e4000c121844 */
[----:B------:R-:W-:-:S02]  /*13990*/  IMAD.SHL.U32 R0, R2, 0x4, RZ ;  /* 0x0000000402007824 */ /* 0x000fc400078e00ff */
[----:B------:R2:W-:Y:S01]  /*139a0*/  STL.64 [R1+0x7c8], R16 ;  /* 0x0007c81001007387 */ /* 0x0005e20000100a00 */
[----:B-1----:R-:W-:-:S03]  /*139b0*/  IMAD.WIDE R8, R4, 0x4, R242 ;  /* 0x0000000404087825 */ /* 0x002fc600078e02f2 */
[----:B------:R1:W-:Y:S01]  /*139c0*/  LDGSTS.E [R3+0x1400c], desc[UR4][R12.64], !P0 ;  /* 0x1400c0000c037fae */ /* 0x0003e2000c121844 */
[----:B---3--:R-:W-:-:S03]  /*139d0*/  VIADD R4, R244, 0xffffffda ;  /* 0xffffffdaf4047836 */ /* 0x008fc60000000000 */
[----:B------:R1:W-:Y:S01]  /*139e0*/  STL.64 [R1+0x7c0], R12 ;  /* 0x0007c00c01007387 */ /* 0x0003e20000100a00 */
[----:B------:R-:W3:Y:S03]  /*139f0*/  LDC R244, c[0x0][0x230] ;  /* 0x00008c00fff47b82 */ /* 0x000ee60000000800 */
[----:B------:R4:W-:Y:S01]  /*13a00*/  LDGSTS.E [R3+0x1800c], desc[UR4][R10.64], !P0 ;  /* 0x1800c0000a037fae */ /* 0x0009e2000c121844 */
[----:B--2---:R-:W-:-:S03]  /*13a10*/  IMAD.WIDE R16, R0, 0x4, R236 ;  /* 0x0000000400107825 */ /* 0x004fc600078e02ec */
[----:B------:R4:W-:Y:S04]  /*13a20*/  STL.64 [R1+0x7b8], R10 ;  /* 0x0007b80a01007387 */ /* 0x0009e80000100a00 */
[----:B------:R2:W-:Y:S01]  /*13a30*/  LDGSTS.E [R3+0x1c00c], desc[UR4][R8.64], !P0 ;  /* 0x1c00c00008037fae */ /* 0x0005e2000c121844 */
[----:B------:R-:W-:Y:S01]  /*13a40*/  ISETP.GE.U32.AND P0, PT, R4, 0x7fffff9b, PT ;  /* 0x7fffff9b0400780c */ /* 0x000fe20003f06070 */
[----:B------:R-:W-:Y:S02]  /*13a50*/  VIADD R4, R6, UR61 ;  /* 0x0000003d06047c36 */ /* 0x000fe40008000000 */
[----:B------:R2:W-:Y:S01]  /*13a60*/  STL.64 [R1+0x7b0], R8 ;  /* 0x0007b00801007387 */ /* 0x0005e20000100a00 */
[----:B-1----:R-:W-:-:S04]  /*13a70*/  IMAD.WIDE R12, R0, 0x4, R238 ;  /* 0x00000004000c7825 */ /* 0x002fc800078e02ee */
[----:B----4-:R-:W-:Y:S01]  /*13a80*/  IMAD.WIDE R10, R0, 0x4, R240 ;  /* 0x00000004000a7825 */ /* 0x010fe200078e02f0 */
[----:B------:R1:W-:Y:S03]  /*13a90*/  STL.64 [R1+0xb28], R16 ;  /* 0x000b281001007387 */ /* 0x0003e60000100a00 */
[----:B------:R-:W-:Y:S01]  /*13aa0*/  IMAD R5, R2, 0x5, RZ ;  /* 0x0000000502057824 */ /* 0x000fe200078e02ff */
[----:B------:R1:W-:Y:S01]  /*13ab0*/  LDGSTS.E [R4], desc[UR4][R16.64], !P4 ;  /* 0x0000000010047fae */ /* 0x0003e2000e121844 */
[----:B--2---:R-:W-:-:S03]  /*13ac0*/  IMAD.WIDE R8, R0, 0x4, R242 ;  /* 0x0000000400087825 */ /* 0x004fc600078e02f2 */
[----:B------:R2:W-:Y:S01]  /*13ad0*/  STL.64 [R1+0xb20], R12 ;  /* 0x000b200c01007387 */ /* 0x0005e20000100a00 */
[----:B------:R-:W-:Y:S02]  /*13ae0*/  VIADD R0, R245, 0xffffffd9 ;  /* 0xffffffd9f5007836 */ /* 0x000fe40000000000 */
[----:B------:R-:W4:Y:S01]  /*13af0*/  LDC R245, c[0x0][0x230] ;  /* 0x00008c00fff57b82 */ /* 0x000f220000000800 */
        /* <DEDUP_REMOVED lines=8> */
[C---:B---3--:R-:W-:Y:S02]  /*13b80*/  IMAD.WIDE R10, R5.reuse, 0x4, R240 ;  /* 0x00000004050a7825 */ /* 0x048fe400078e02f0 */
[----:B------:R2:W-:Y:S02]  /*13b90*/  STL.64 [R1+0xb08], R16 ;  /* 0x000b081001007387 */ /* 0x0005e40000100a00 */
[----:B------:R-:W-:Y:S02]  /*13ba0*/  IMAD R0, R2, 0x6, RZ ;  /* 0x0000000602007824 */ /* 0x000fe400078e02ff */
[----:B------:R2:W-:Y:S01]  /*13bb0*/  LDGSTS.E [R4+0x4], desc[UR4][R16.64], !P6 ;  /* 0x0000400010047fae */ /* 0x0005e2000f121844 */
[----:B-1----:R-:W-:-:S03]  /*13bc0*/  IMAD.WIDE R8, R5, 0x4, R242 ;  /* 0x0000000405087825 */ /* 0x002fc600078e02f2 */
[----:B------:R1:W-:Y:S01]  /*13bd0*/  STL.64 [R1+0xb00], R12 ;  /* 0x000b000c01007387 */ /* 0x0003e20000100a00 */
[----:B------:R-:W-:-:S03]  /*13be0*/  VIADD R5, R15, 0xffffffd8 ;  /* 0xffffffd80f057836 */ /* 0x000fc60000000000 */
[----:B------:R1:W-:Y:S01]  /*13bf0*/  LDGSTS.E [R4+0x4004], desc[UR4][R12.64], !P6 ;  /* 0x040040000c047fae */ /* 0x0003e2000f121844 */
[----:B------:R-:W3:Y:S01]  /*13c00*/  LDC R15, c[0x0][0x230] ;  /* 0x00008c00ff0f7b82 */ /* 0x000ee20000000800 */
        /* <DEDUP_REMOVED lines=8> */
[----:B------:R2:W-:Y:S02]  /*13c90*/  STL.64 [R1+0xae8], R16 ;  /* 0x000ae81001007387 */ /* 0x0005e40000100a00 */
[----:B------:R-:W-:-:S02]  /*13ca0*/  IMAD R5, R2, 0x7, RZ ;  /* 0x0000000702057824 */ /* 0x000fc400078e02ff */
[----:B------:R2:W-:Y:S01]  /*13cb0*/  LDGSTS.E [R4+0x8], desc[UR4][R16.64], !P5 ;  /* 0x0000800010047fae */ /* 0x0005e2000e921844 */
[----:B-1----:R-:W-:-:S03]  /*13cc0*/  IMAD.WIDE R8, R0, 0x4, R242 ;  /* 0x0000000400087825 */ /* 0x002fc600078e02f2 */
[----:B------:R1:W-:Y:S01]  /*13cd0*/  STL.64 [R1+0xae0], R12 ;  /* 0x000ae00c01007387 */ /* 0x0003e20000100a00 */
[----:B------:R-:W-:-:S03]  /*13ce0*/  VIADD R0, R244, 0xfffffff7 ;  /* 0xfffffff7f4007836 */ /* 0x000fc60000000000 */
[----:B------:R1:W-:Y:S01]  /*13cf0*/  LDGSTS.E [R4+0x4008], desc[UR4][R12.64], !P5 ;  /* 0x040080000c047fae */ /* 0x0003e2000e921844 */
[----:B------:R-:W3:Y:S03]  /*13d00*/  LDC R244, c[0x0][0x230] ;  /* 0x00008c00fff47b82 */ /* 0x000ee60000000800 */
[----:B------:R4:W-:Y:S01]  /*13d10*/  STL.64 [R1+0xad8], R10 ;  /* 0x000ad80a01007387 */ /* 0x0009e20000100a00 */
[----:B--2---:R-:W-:-:S03]  /*13d20*/  IMAD.WIDE R16, R5, 0x4, R236 ;  /* 0x0000000405107825 */ /* 0x004fc600078e02ec */
[----:B------:R4:W-:Y:S04]  /*13d30*/  LDGSTS.E [R4+0x8008], desc[UR4][R10.64], !P5 ;  /* 0x080080000a047fae */ /* 0x0009e8000e921844 */
[----:B------:R2:W-:Y:S01]  /*13d40*/  STL.64 [R1+0xad0], R8 ;  /* 0x000ad00801007387 */ /* 0x0005e20000100a00 */
[----:B-1----:R-:W-:-:S03]  /*13d50*/  IMAD.WIDE R12, R5, 0x4, R238 ;  /* 0x00000004050c7825 */ /* 0x002fc600078e02ee */
[----:B------:R2:W-:Y:S01]  /*13d60*/  LDGSTS.E [R4+0xc008], desc[UR4][R8.64], !P5 ;  /* 0x0c00800008047fae */ /* 0x0005e2000e921844 */
[C---:B----4-:R-:W-:Y:S01]  /*13d70*/  IMAD.WIDE R10, R5.reuse, 0x4, R240 ;  /* 0x00000004050a7825 */ /* 0x050fe200078e02f0 */
[----:B------:R-:W-:Y:S02]  /*13d80*/  ISETP.GE.U32.AND P5, PT, R0, 0x7fffffb8, PT ;  /* 0x7fffffb80000780c */ /* 0x000fe40003fa6070 */
[----:B------:R1:W-:Y:S01]  /*13d90*/  STL.64 [R1+0xac8], R16 ;  /* 0x000ac81001007387 */ /* 0x0003e20000100a00 */
[----:B--2---:R-:W-:-:S03]  /*13da0*/  IMAD.WIDE R8, R5, 0x4, R242 ;  /* 0x0000000405087825 */ /* 0x004fc600078e02f2 */
[----:B------:R1:W-:Y:S01]  /*13db0*/  LDGSTS.E [R4+0xc], desc[UR4][R16.64], !P2 ;  /* 0x0000c00010047fae */ /* 0x0003e2000d121844 */
[----:B------:R-:W-:-:S03]  /*13dc0*/  VIADD R5, R245, 0xfffffff6 ;  /* 0xfffffff6f5057836 */ /* 0x000fc60000000000 */
[----:B------:R2:W-:Y:S01]  /*13dd0*/  STL.64 [R1+0xac0], R12 ;  /* 0x000ac00c01007387 */ /* 0x0005e20000100a00 */
[----:B------:R-:W4:Y:S01]  /*13de0*/  LDC R245, c[0x0][0x230] ;  /* 0x00008c00fff57b82 */ /* 0x000f220000000800 */
[----:B------:R-:W-:Y:S02]  /*13df0*/  IMAD R0, R2, 0x24, RZ ;  /* 0x0000002402007824 */ /* 0x000fe400078e02ff */
        /* <DEDUP_REMOVED lines=8> */
[----:B---3--:R-:W-:Y:S02]  /*13e80*/  IMAD.WIDE R10, R0, 0x4, R240 ;  /* 0x00000004000a7825 */ /* 0x008fe400078e02f0 */
        /* <DEDUP_REMOVED lines=30> */
[----:B------:R-:W-:Y:S01]  /*14070*/  ISETP.GE.U32.AND P0, PT, R5, 0x7fffffb5, PT ;  /* 0x7fffffb50500780c */ /* 0x000fe20003f06070 */
[----:B------:R-:W-:Y:S02]  /*14080*/  IMAD R5, R2, 0x27, RZ ;  /* 0x0000002702057824 */ /* 0x000fe400078e02ff */
[C---:B----4-:R-:W-:Y:S01]  /*14090*/  IMAD.WIDE R10, R0.reuse, 0x4, R240 ;  /* 0x00000004000a7825 */ /* 0x050fe200078e02f0 */
[----:B------:R1:W-:Y:S04]  /*140a0*/  STL.64 [R1+0x768], R16 ;  /* 0x0007681001007387 */ /* 0x0003e80000100a00 */
[----:B------:R1:W-:Y:S01]  /*140b0*/  LDGSTS.E [R4+0x10008], desc[UR4][R16.64], !P4 ;  /* 0x1000800010047fae */ /* 0x0003e2000e121844 */
[----:B--2---:R-:W-:-:S03]  /*140c0*/  IMAD.WIDE R8, R0, 0x4, R242 ;  /* 0x0000000400087825 */ /* 0x004fc600078e02f2 */
[----:B------:R2:W-:Y:S01]  /*140d0*/  STL.64 [R1+0x760], R12 ;  /* 0x0007600c01007387 */ /* 0x0005e20000100a00 */
[----:B------:R-:W-:-:S03]  /*140e0*/  VIADD R0, R245, 0xffffffd7 ;  /* 0xffffffd7f5007836 */ /* 0x000fc60000000000 */
[----:B------:R2:W-:Y:S01]  /*140f0*/  LDGSTS.E [R4+0x14008], desc[UR4][R12.64], !P4 ;  /* 0x140080000c047fae */ /* 0x0005e2000e121844 */
[----:B------:R-:W4:Y:S01]  /*14100*/  LDC R245, c[0x0][0x230] ;  /* 0x00008c00fff57b82 */ /* 0x000f220000000800 */
[C---:B-1----:R-:W-:Y:S02]  /*14110*/  IMAD.WIDE R16, R5.reuse, 0x4, R236 ;  /* 0x0000000405107825 */ /* 0x042fe400078e02ec */
[----:B------:R1:W-:Y:S04]  /*14120*/  STL.64 [R1+0x758], R10 ;  /* 0x0007580a01007387 */ /* 0x0003e80000100a00 */
[----:B------:R1:W-:Y:S01]  /*14130*/  LDGSTS.E [R4+0x18008], desc[UR4][R10.64], !P4 ;  /* 0x180080000a047fae */ /* 0x0003e2000e121844 */
[----:B--2---:R-:W-:-:S03]  /*14140*/  IMAD.WIDE R12, R5, 0x4, R238 ;  /* 0x00000004050c7825 */ /* 0x004fc600078e02ee */
[----:B------:R2:W-:Y:S01]  /*14150*/  STL.64 [R1+0x750], R8 ;  /* 0x0007500801007387 */ /* 0x0005e20000100a00 */
[----:B------:R-:W-:-:S03]  /*14160*/  LOP3.LUT R6, R252, 0x20, RZ, 0x3c, !PT ;  /* 0x00000020fc067812 */ /* 0x000fc600078e3cff */
[----:B------:R2:W-:Y:S01]  /*14170*/  LDGSTS.E [R4+0x1c008], desc[UR4][R8.64], !P4 ;  /* 0x1c00800008047fae */ /* 0x0005e2000e121844 */
[----:B------:R-:W-:Y:S01]  /*14180*/  ISETP.GE.U32.AND P4, PT, R0, 0x7fffff98, PT ;  /* 0x7fffff980000780c */ /* 0x000fe20003f86070 */
[C---:B-1----:R-:W-:Y:S02]  /*14190*/  IMAD.WIDE R10, R5.reuse, 0x4, R240 ;  /* 0x00000004050a7825 */ /* 0x042fe400078e02f0 */
[----:B------:R1:W-:Y:S02]  /*141a0*/  LDGSTS.E [R4+0x1000c], desc[UR4][R16.64], !P6 ;  /* 0x1000c00010047fae */ /* 0x0003e4000f121844 */
[----:B------:R-:W-:Y:S02]  /*141b0*/  IMAD.SHL.U32 R0, R2, 0x8, RZ ;  /* 0x0000000802007824 */ /* 0x000fe400078e00ff */
[----:B------:R1:W-:Y:S01]  /*141c0*/  LDGSTS.E [R4+0x1400c], desc[UR4][R12.64], !P6 ;  /* 0x1400c0000c047fae */ /* 0x0003e2000f121844 */
[----:B--2---:R-:W-:-:S03]  /*141d0*/  IMAD.WIDE R8, R5, 0x4, R242 ;  /* 0x0000000405087825 */ /* 0x004fc600078e02f2 */
[----:B------:R2:W-:Y:S01]  /*141e0*/  LDGSTS.E [R4+0x1800c], desc[UR4][R10.64], !P6 ;  /* 0x1800c0000a047fae */ /* 0x0005e2000f121844 */
[----:B---3--:R-:W-:-:S03]  /*141f0*/  VIADD R5, R15, 0xffffffd6 ;  /* 0xffffffd60f057836 */ /* 0x008fc60000000000 */
[----:B------:R3:W-:Y:S04]  /*14200*/  LDGSTS.E [R4+0x1c00c], desc[UR4][R8.64], !P6 ;  /* 0x1c00c00008047fae */ /* 0x0007e8000f121844 */
[----:B------:R1:W-:Y:S01]  /*14210*/  STL.64 [R1+0x748], R16 ;  /* 0x0007481001007387 */ /* 0x0003e20000100a00 */
[----:B------:R-:W-:Y:S01]  /*14220*/  ISETP.GE.U32.AND P6, PT, R5, 0x7fffff97, PT ;  /* 0x7fffff970500780c */ /* 0x000fe20003fc6070 */
[----:B------:R-:W-:Y:S02]  /*14230*/  VIADD R5, R6, UR61 ;  /* 0x0000003d06057c36 */ /* 0x000fe40008000000 */
[----:B------:R2:W-:Y:S04]  /*14240*/  STL.64 [R1+0x740], R12 ;  /* 0x0007400c01007387 */ /* 0x0005e80000100a00 */
[----:B------:R4:W-:Y:S01]  /*14250*/  STL.64 [R1+0x738], R10 ;  /* 0x0007380a01007387 */ /* 0x0009e20000100a00 */
[----:B-1----:R-:W-:-:S03]  /*14260*/  IMAD.WIDE R16, R0, 0x4, R236 ;  /* 0x0000000400107825 */ /* 0x002fc600078e02ec */
[----:B------:R3:W-:Y:S01]  /*14270*/  STL.64 [R1+0x730], R8 ;  /* 0x0007300801007387 */ /* 0x0007e20000100a00 */
[----:B--2---:R-:W-:-:S03]  /*14280*/  IMAD.WIDE R12, R0, 0x4, R238 ;  /* 0x00000004000c7825 */ /* 0x004fc600078e02ee */
[----:B------:R1:W-:Y:S01]  /*14290*/  STL.64 [R1+0xaa8], R16 ;  /* 0x000aa81001007387 */ /* 0x0003e20000100a00 */
[----:B----4-:R-:W-:-:S03]  /*142a0*/  IMAD.WIDE R10, R0, 0x4, R240 ;  /* 0x00000004000a7825 */ /* 0x010fc600078e02f0 */
[----:B------:R1:W-:Y:S01]  /*142b0*/  LDGSTS.E [R5], desc[UR4][R16.64], !P5 ;  /* 0x0000000010057fae */ /* 0x0003e2000e921844 */
[----:B---3--:R-:W-:-:S03]  /*142c0*/  IMAD.WIDE R8, R0, 0x4, R242 ;  /* 0x0000000400087825 */ /* 0x008fc600078e02f2 */
[----:B------:R2:W-:Y:S01]  /*142d0*/  STL.64 [R1+0xaa0], R12 ;  /* 0x000aa00c01007387 */ /* 0x0005e20000100a00 */
[----:B------:R-:W-:-:S03]  /*142e0*/  VIADD R0, R244, 0xffffffd5 ;  /* 0xffffffd5f4007836 */ /* 0x000fc60000000000 */
[----:B------:R2:W-:Y:S01]  /*142f0*/  LDGSTS.E [R5+0x4000], desc[UR4][R12.64], !P5 ;  /* 0x040000000c057fae */ /* 0x0005e2000e921844 */
[----:B------:R-:W-:Y:S01]  /*14300*/  IMAD R15, R2, 0x9, RZ ;  /* 0x00000009020f7824 */ /* 0x000fe200078e02ff */
[----:B------:R-:W3:Y:S02]  /*14310*/  LDC R244, c[0x0][0x230] ;  /* 0x00008c00fff47b82 */ /* 0x000ee40000000800 */
[----:B------:R4:W-:Y:S01]  /*14320*/  STL.64 [R1+0xa98], R10 ;  /* 0x000a980a01007387 */ /* 0x0009e20000100a00 */
[----:B-1----:R-:W-:-:S03]  /*14330*/  IMAD.WIDE R16, R15, 0x4, R236 ;  /* 0x000000040f107825 */ /* 0x002fc600078e02ec */
[----:B------:R4:W-:Y:S04]  /*14340*/  LDGSTS.E [R5+0x8000], desc[UR4][R10.64], !P5 ;  /* 0x080000000a057fae */ /* 0x0009e8000e921844 */
[----:B------:R1:W-:Y:S01]  /*14350*/  STL.64 [R1+0xa90], R8 ;  /* 0x000a900801007387 */ /* 0x0003e20000100a00 */
[----:B--2---:R-:W-:-:S03]  /*14360*/  IMAD.WIDE R12, R15, 0x4, R238 ;  /* 0x000000040f0c7825 */ /* 0x004fc600078e02ee */
[----:B------:R1:W-:Y:S01]  /*14370*/  LDGSTS.E [R5+0xc000], desc[UR4][R8.64], !P5 ;  /* 0x0c00000008057fae */ /* 0x0003e2000e921844 */
[C---:B----4-:R-:W-:Y:S01]  /*14380*/  IMAD.WIDE R10, R15.reuse, 0x4, R240 ;  /* 0x000000040f0a7825 */ /* 0x050fe200078e02f0 */
[----:B------:R-:W-:Y:S02]  /*14390*/  ISETP.GE.U32.AND P5, PT, R0, 0x7fffff96, PT ;  /* 0x7fffff960000780c */ /* 0x000fe40003fa6070 */
[----:B------:R2:W-:Y:S01]  /*143a0*/  STL.64 [R1+0xa88], R16 ;  /* 0x000a881001007387 */ /* 0x0005e20000100a00 */
[----:B-1----:R-:W-:-:S03]  /*143b0*/  IMAD.WIDE R8, R15, 0x4, R242 ;  /* 0x000000040f087825 */ /* 0x002fc600078e02f2 */
[----:B------:R2:W-:Y:S01]  /*143c0*/  LDGSTS.E [R5+0x4], desc[UR4][R16.64], !P2 ;  /* 0x0000400010057fae */ /* 0x0005e2000d121844 */
[----:B------:R-:W-:Y:S02]  /*143d0*/  VIADD R15, R245, 0xffffffd4 ;  /* 0xffffffd4f50f7836 */ /* 0x000fe40000000000 */
[----:B------:R-:W-:Y:S01]  /*143e0*/  IMAD R0, R2, 0xa, RZ ;  /* 0x0000000a02007824 */ /* 0x000fe200078e02ff */
[----:B------:R-:W1:Y:S01]  /*143f0*/  LDC R245, c[0x0][0x230] ;  /* 0x00008c00fff57b82 */ /* 0x000e620000000800 */
[----:B------:R4:W-:Y:S04]  /*14400*/  STL.64 [R1+0xa80], R12 ;  /* 0x000a800c01007387 */ /* 0x0009e80000100a00 */
[----:B------:R4:W-:Y:S01]  /*14410*/  LDGSTS.E [R5+0x4004], desc[UR4][R12.64], !P2 ;  /* 0x040040000c057fae */ /* 0x0009e2000d121844 */
[----:B--2---:R-:W-:-:S03]  /*14420*/  IMAD.WIDE R16, R0, 0x4, R236 ;  /* 0x0000000400107825 */ /* 0x004fc600078e02ec */
[----:B------:R2:W-:Y:S04]  /*14430*/  STL.64 [R1+0xa78], R10 ;  /* 0x000a780a01007387 */ /* 0x0005e80000100a00 */
[----:B------:R2:W-:Y:S04]  /*14440*/  LDGSTS.E [R5+0x8004], desc[UR4][R10.64], !P2 ;  /* 0x080040000a057fae */ /* 0x0005e8000d121844 */
[----:B------:R3:W-:Y:S01]  /*14450*/  STL.64 [R1+0xa70], R8 ;  /* 0x000a700801007387 */ /* 0x0007e20000100a00 */
[----:B----4-:R-:W-:-:S03]  /*14460*/  IMAD.WIDE R12, R0, 0x4, R238 ;  /* 0x00000004000c7825 */ /* 0x010fc600078e02ee */
[----:B------:R3:W-:Y:S01]  /*14470*/  LDGSTS.E [R5+0xc004], desc[UR4][R8.64], !P2 ;  /* 0x0c00400008057fae */ /* 0x0007e2000d121844 */
[----:B------:R-:W-:Y:S01]  /*14480*/  ISETP.GE.U32.AND P2, PT, R15, 0x7fffff95, PT ;  /* 0x7fffff950f00780c */ /* 0x000fe20003f46070 */
[----:B------:R-:W-:Y:S02]  /*14490*/  IMAD R15, R2, 0xb, RZ ;  /* 0x0000000b020f7824 */ /* 0x000fe400078e02ff */
[C---:B--2---:R-:W-:Y:S01]  /*144a0*/  IMAD.WIDE R10, R0.reuse, 0x4, R240 ;  /* 0x00000004000a7825 */ /* 0x044fe200078e02f0 */
[----:B------:R2:W-:Y:S04]  /*144b0*/  STL.64 [R1+0xa68], R16 ;  /* 0x000a681001007387 */ /* 0x0005e80000100a00 */
[----:B------:R2:W-:Y:S01]  /*144c0*/  LDGSTS.E [R5+0x8], desc[UR4][R16.64], !P1 ;  /* 0x0000800010057fae */ /* 0x0005e2000c921844 */
[----:B---3--:R-:W-:-:S03]  /*144d0*/  IMAD.WIDE R8, R0, 0x4, R242 ;  /* 0x0000000400087825 */ /* 0x008fc600078e02f2 */
[----:B------:R3:W-:Y:S01]  /*144e0*/  STL.64 [R1+0xa60], R12 ;  /* 0x000a600c01007387 */ /* 0x0007e20000100a00 */
[----:B------:R-:W-:-:S03]  /*144f0*/  VIADD R0, R246, 0xfffffff3 ;  /* 0xfffffff3f6007836 */ /* 0x000fc60000000000 */
[----:B------:R3:W-:Y:S01]  /*14500*/  LDGSTS.E [R5+0x4008], desc[UR4][R12.64], !P1 ;  /* 0x040080000c057fae */ /* 0x0007e2000c921844 */
[----:B------:R-:W4:Y:S01]  /*14510*/  LDC R246, c[0x0][0x230] ;  /* 0x00008c00fff67b82 */ /* 0x000f220000000800 */
[C---:B--2---:R-:W-:Y:S02]  /*14520*/  IMAD.WIDE R16, R15.reuse, 0x4, R236 ;  /* 0x000000040f107825 */ /* 0x044fe400078e02ec */
[----:B------:R2:W-:Y:S04]  /*14530*/  STL.64 [R1+0xa58], R10 ;  /* 0x000a580a01007387 */ /* 0x0005e80000100a00 */
[----:B------:R2:W-:Y:S01]  /*14540*/  LDGSTS.E [R5+0x8008], desc[UR4][R10.64], !P1 ;  /* 0x080080000a057fae */ /* 0x0005e2000c921844 */
[----:B---3--:R-:W-:-:S03]  /*14550*/  IMAD.WIDE R12, R15, 0x4, R238 ;  /* 0x000000040f0c7825 */ /* 0x008fc600078e02ee */
[----:B------:R3:W-:Y:S04]  /*14560*/  STL.64 [R1+0xa50], R8 ;  /* 0x000a500801007387 */ /* 0x0007e80000100a00 */
[----:B------:R3:W-:Y:S01]  /*14570*/  LDGSTS.E [R5+0xc008], desc[UR4][R8.64], !P1 ;  /* 0x0c00800008057fae */ /* 0x0007e2000c921844 */
[----:B------:R-:W-:Y:S01]  /*14580*/  ISETP.GE.U32.AND P1, PT, R0, 0x7fffffb4, PT ;  /* 0x7fffffb40000780c */ /* 0x000fe20003f26070 */
[----:B--2---:R-:W-:Y:S02]  /*14590*/  IMAD.WIDE R10, R15, 0x4, R240 ;  /* 0x000000040f0a7825 */ /* 0x004fe400078e02f0 */
[----:B------:R2:W-:Y:S02]  /*145a0*/  STL.64 [R1+0xa48], R16 ;  /* 0x000a481001007387 */ /* 0x0005e40000100a00 */
[----:B------:R-:W-:-:S02]  /*145b0*/  IMAD R0, R2, 0x28, RZ ;  /* 0x0000002802007824 */ /* 0x000fc400078e02ff */
[----:B------:R2:W-:Y:S01]  /*145c0*/  LDGSTS.E [R5+0xc], desc[UR4][R16.64], !P0 ;  /* 0x0000c00010057fae */ /* 0x0005e2000c121844 */
[----:B---3--:R-:W-:-:S03]  /*145d0*/  IMAD.WIDE R8, R15, 0x4, R242 ;  /* 0x000000040f087825 */ /* 0x008fc600078e02f2 */
[----:B------:R3:W-:Y:S01]  /*145e0*/  STL.64 [R1+0xa40], R12 ;  /* 0x000a400c01007387 */ /* 0x0007e20000100a00 */
[----:B------:R-:W-:-:S03]  /*145f0*/  VIADD R15, R244, 0xfffffff2 ;  /* 0xfffffff2f40f7836 */ /* 0x000fc60000000000 */
[----:B------:R3:W-:Y:S01]  /*14600*/  LDGSTS.E [R5+0x400c], desc[UR4][R12.64], !P0 ;  /* 0x0400c0000c057fae */ /* 0x0007e2000c121844 */
[----:B------:R-:W4:Y:S03]  /*14610*/  LDC R244, c[0x0][0x230] ;  /* 0x00008c00fff47b82 */ /* 0x000f260000000800 */
[----:B------:R1:W-:Y:S01]  /*14620*/  STL.64 [R1+0xa38], R10 ;  /* 0x000a380a01007387 */ /* 0x0003e20000100a00 */
[----:B--2---:R-:W-:-:S03]  /*14630*/  IMAD.WIDE R16, R0, 0x4, R236 ;  /* 0x0000000400107825 */ /* 0x004fc600078e02ec */
[----:B------:R1:W-:Y:S04]  /*14640*/  LDGSTS.E [R5+0x800c], desc[UR4][R10.64], !P0 ;  /* 0x0800c0000a057fae */ /* 0x0003e8000c121844 */
[----:B------:R2:W-:Y:S01]  /*14650*/  STL.64 [R1+0xa30], R8 ;  /* 0x000a300801007387 */ /* 0x0005e20000100a00 */
[----:B---3--:R-:W-:-:S03]  /*14660*/  IMAD.WIDE R12, R0, 0x4, R238 ;  /* 0x00000004000c7825 */ /* 0x008fc600078e02ee */
[----:B------:R2:W-:Y:S01]  /*14670*/  LDGSTS.E [R5+0xc00c], desc[UR4][R8.64], !P0 ;  /* 0x0c00c00008057fae */ /* 0x0005e2000c121844 */
[----:B------:R-:W-:Y:S01]  /*14680*/  ISETP.GE.U32.AND P0, PT, R15, 0x7fffffb3, PT ;  /* 0x7fffffb30f00780c */ /* 0x000fe20003f06070 */
[----:B-1----:R-:W-:Y:S02]  /*14690*/  IMAD.WIDE R10, R0, 0x4, R240 ;  /* 0x00000004000a7825 */ /* 0x002fe400078e02f0 */
[----:B------:R1:W-:Y:S02]  /*146a0*/  STL.64 [R1+0x728], R16 ;  /* 0x0007281001007387 */ /* 0x0003e40000100a00 */
[----:B------:R-:W-:Y:S02]  /*146b0*/  IMAD R15, R2, 0x29, RZ ;  /* 0x00000029020f7824 */ /* 0x000fe400078e02ff */
[----:B------:R1:W-:Y:S01]  /*146c0*/  LDGSTS.E [R5+0x10000], desc[UR4][R16.64], !P4 ;  /* 0x1000000010057fae */ /* 0x0003e2000e121844 */
[----:B--2---:R-:W-:-:S03]  /*146d0*/  IMAD.WIDE R8, R0, 0x4, R242 ;  /* 0x0000000400087825 */ /* 0x004fc600078e02f2 */
        /* <DEDUP_REMOVED lines=11> */
[----:B------:R-:W-:Y:S02]  /*14790*/  IMAD R0, R2, 0x2a, RZ ;  /* 0x0000002a02007824 */ /* 0x000fe400078e02ff */
[C---:B-1----:R-:W-:Y:S01]  /*147a0*/  IMAD.WIDE R10, R15.reuse, 0x4, R240 ;  /* 0x000000040f0a7825 */ /* 0x042fe200078e02f0 */
[----:B------:R1:W-:Y:S04]  /*147b0*/  LDGSTS.E [R5+0x10004], desc[UR4][R16.64], !P6 ;  /* 0x1000400010057fae */ /* 0x0003e8000f121844 */
[----:B------:R1:W-:Y:S01]  /*147c0*/  LDGSTS.E [R5+0x14004], desc[UR4][R12.64], !P6 ;  /* 0x140040000c057fae */ /* 0x0003e2000f121844 */
[----:B--2---:R-:W-:-:S03]  /*147d0*/  IMAD.WIDE R8, R15, 0x4, R242 ;  /* 0x000000040f087825 */ /* 0x004fc600078e02f2 */
[----:B------:R1:W-:Y:S01]  /*147e0*/  STL.64 [R1+0x708], R16 ;  /* 0x0007081001007387 */ /* 0x0003e20000100a00 */
[----:B----4-:R-:W-:-:S03]  /*147f0*/  VIADD R15, R246, 0xfffffff0 ;  /* 0xfffffff0f60f7836 */ /* 0x010fc60000000000 */
[----:B------:R2:W-:Y:S01]  /*14800*/  LDGSTS.E [R5+0x18004], desc[UR4][R10.64], !P6 ;  /* 0x180040000a057fae */ /* 0x0005e2000f121844 */
[----:B------:R-:W4:Y:S03]  /*14810*/  LDC R246, c[0x0][0x230] ;  /* 0x00008c00fff67b82 */ /* 0x000f260000000800 */
[----:B------:R3:W-:Y:S04]  /*14820*/  STL.64 [R1+0x700], R12 ;  /* 0x0007000c01007387 */ /* 0x0007e80000100a00 */
[----:B------:R2:W-:Y:S01]  /*14830*/  LDGSTS.E [R5+0x1c004], desc[UR4][R8.64], !P6 ;  /* 0x1c00400008057fae */ /* 0x0005e2000f121844 */
[----:B-1----:R-:W-:Y:S01]  /*14840*/  IMAD.WIDE R16, R0, 0x4, R236 ;  /* 0x0000000400107825 */ /* 0x002fe200078e02ec */
[----:B------:R-:W-:-:S02]  /*14850*/  ISETP.GE.U32.AND P6, PT, R15, 0x7fffffb1, PT ;  /* 0x7fffffb10f00780c */ /* 0x000fc40003fc6070 */
[----:B------:R2:W-:Y:S01]  /*14860*/  STL.64 [R1+0x6f8], R10 ;  /* 0x0006f80a01007387 */ /* 0x0005e20000100a00 */
[----:B------:R-:W-:Y:S02]  /*14870*/  IMAD R15, R2, 0x2b, RZ ;  /* 0x0000002b020f7824 */ /* 0x000fe400078e02ff */
[C---:B---3--:R-:W-:Y:S01]  /*14880*/  IMAD.WIDE R12, R0.reuse, 0x4, R238 ;  /* 0x00000004000c7825 */ /* 0x048fe200078e02ee */
[----:B------:R1:W-:Y:S04]  /*14890*/  STL.64 [R1+0x6f0], R8 ;  /* 0x0006f00801007387 */ /* 0x0003e80000100a00 */
[----:B------:R3:W-:Y:S01]  /*148a0*/  STL.64 [R1+0x6e8], R16 ;  /* 0x0006e81001007387 */ /* 0x0007e20000100a00 */
[----:B--2---:R-:W-:-:S03]  /*148b0*/  IMAD.WIDE R10, R0, 0x4, R240 ;  /* 0x00000004000a7825 */ /* 0x004fc600078e02f0 */
[----:B------:R3:W-:Y:S01]  /*148c0*/  LDGSTS.E [R5+0x10008], desc[UR4][R16.64], !P5 ;  /* 0x1000800010057fae */ /* 0x0007e2000e921844 */
[----:B-1----:R-:W-:-:S03]  /*148d0*/  IMAD.WIDE R8, R0, 0x4, R242 ;  /* 0x0000000400087825 */ /* 0x002fc600078e02f2 */
[----:B------:R1:W-:Y:S01]  /*148e0*/  STL.64 [R1+0x6e0], R12 ;  /* 0x0006e00c01007387 */ /* 0x0003e20000100a00 */
[----:B------:R-:W-:-:S03]  /*148f0*/  VIADD R0, R244, 0xffffffd3 ;  /* 0xffffffd3f4007836 */ /* 0x000fc60000000000 */
[----:B------:R1:W-:Y:S01]  /*14900*/  LDGSTS.E [R5+0x14008], desc[UR4][R12.64], !P5 ;  /* 0x140080000c057fae */ /* 0x0003e2000e921844 */
[----:B---3--:R-:W-:-:S03]  /*14910*/  IMAD.WIDE R16, R15, 0x4, R236 ;  /* 0x000000040f107825 */ /* 0x008fc600078e02ec */
        /* <DEDUP_REMOVED lines=8> */
[----:B------:R-:W-:-:S02]  /*149a0*/  VIADD R0, R245, 0xffffffd2 ;  /* 0xffffffd2f5007836 */ /* 0x000fc40000000000 */
[----:B------:R3:W-:Y:S01]  /*149b0*/  LDGSTS.E [R5+0x1400c], desc[UR4][R12.64], !P2 ;  /* 0x1400c0000c057fae */ /* 0x0007e2000d121844 */
[----:B------:R-:W-:Y:S01]  /*149c0*/  LOP3.LUT R6, R252, 0x30, RZ, 0x3c, !PT ;  /* 0x00000030fc067812 */ /* 0x000fe200078e3cff */
[----:B------:R-:W4:Y:S01]  /*149d0*/  LDC R245, c[0x0][0x230] ;  /* 0x00008c00fff57b82 */ /* 0x000f220000000800 */
[----:B-1----:R-:W-:Y:S01]  /*149e0*/  IMAD.WIDE R8, R15, 0x4, R242 ;  /* 0x000000040f087825 */ /* 0x002fe200078e02f2 */
[----:B------:R1:W-:Y:S04]  /*149f0*/  LDGSTS.E [R5+0x1800c], desc[UR4][R10.64], !P2 ;  /* 0x1800c0000a057fae */ /* 0x0003e8000d121844 */
[----:B------:R1:W-:Y:S01]  /*14a00*/  LDGSTS.E [R5+0x1c00c], desc[UR4][R8.64], !P2 ;  /* 0x1c00c00008057fae */ /* 0x0003e2000d121844 */
[----:B------:R-:W-:Y:S01]  /*14a10*/  ISETP.GE.U32.AND P2, PT, R0, 0x7fffff93, PT ;  /* 0x7fffff930000780c */ /* 0x000fe20003f46070 */
[----:B------:R-:W-:-:S02]  /*14a20*/  IMAD R0, R2, 0xc, RZ ;  /* 0x0000000c02007824 */ /* 0x000fc400078e02ff */
[----:B------:R2:W-:Y:S01]  /*14a30*/  STL.64 [R1+0x6c8], R16 ;  /* 0x0006c81001007387 */ /* 0x0005e20000100a00 */
[----:B------:R-:W-:-:S03]  /*14a40*/  VIADD R15, R6, UR61 ;  /* 0x0000003d060f7c36 */ /* 0x000fc60008000000 */
[----:B------:R3:W-:Y:S04]  /*14a50*/  STL.64 [R1+0x6c0], R12 ;  /* 0x0006c00c01007387 */ /* 0x0007e80000100a00 */
[----:B------:R1:W-:Y:S04]  /*14a60*/  STL.64 [R1+0x6b8], R10 ;  /* 0x0006b80a01007387 */ /* 0x0003e80000100a00 */
[----:B------:R1:W-:Y:S01]  /*14a70*/  STL.64 [R1+0x6b0], R8 ;  /* 0x0006b00801007387 */ /* 0x0003e20000100a00 */
[----:B--2---:R-:W-:-:S04]  /*14a80*/  IMAD.WIDE R16, R0, 0x4, R236 ;  /* 0x0000000400107825 */ /* 0x004fc800078e02ec */
[----:B---3--:R-:W-:-:S04]  /*14a90*/  IMAD.WIDE R12, R0, 0x4, R238 ;  /* 0x00000004000c7825 */ /* 0x008fc800078e02ee */
[----:B-1----:R-:W-:-:S04]  /*14aa0*/  IMAD.WIDE R10, R0, 0x4, R240 ;  /* 0x00000004000a7825 */ /* 0x002fc800078e02f0 */
[----:B------:R-:W-:Y:S01]  /*14ab0*/  IMAD.WIDE R8, R0, 0x4, R242 ;  /* 0x0000000400087825 */ /* 0x000fe200078e02f2 */
[----:B------:R1:W-:Y:S03]  /*14ac0*/  LDGSTS.E [R15], desc[UR4][R16.64], !P1 ;  /* 0x00000000100f7fae */ /* 0x0003e6000c921844 */
[----:B----4-:R-:W-:Y:S01]  /*14ad0*/  VIADD R0, R246, 0xffffffd1 ;  /* 0xffffffd1f6007836 */ /* 0x010fe20000000000 */
[----:B------:R1:W-:Y:S01]  /*14ae0*/  STL.64 [R1+0xa28], R16 ;  /* 0x000a281001007387 */ /* 0x0003e20000100a00 */
[----:B------:R-:W2:Y:S01]  /*14af0*/  LDC R246, c[0x0][0x230] ;  /* 0x00008c00fff67b82 */ /* 0x000ea20000000800 */
[----:B------:R-:W-:Y:S02]  /*14b00*/  IMAD R244, R2, 0xd, RZ ;  /* 0x0000000d02f47824 */ /* 0x000fe400078e02ff */
[----:B------:R3:W-:Y:S04]  /*14b10*/  STL.64 [R1+0xa20], R12 ;  /* 0x000a200c01007387 */ /* 0x0007e80000100a00 */
[----:B------:R3:W-:Y:S04]  /*14b20*/  LDGSTS.E [R15+0x4000], desc[UR4][R12.64], !P1 ;  /* 0x040000000c0f7fae */ /* 0x0007e8000c921844 */
[----:B------:R4:W-:Y:S01]  /*14b30*/  STL.64 [R1+0xa18], R10 ;  /* 0x000a180a01007387 */ /* 0x0009e20000100a00 */
[----:B-1----:R-:W-:-:S03]  /*14b40*/  IMAD.WIDE R16, R244, 0x4, R236 ;  /* 0x00000004f4107825 */ /* 0x002fc600078e02ec */
[----:B------:R4:W-:Y:S04]  /*14b50*/  LDGSTS.E [R15+0x8000], desc[UR4][R10.64], !P1 ;  /* 0x080000000a0f7fae */ /* 0x0009e8000c921844 */
[----:B------:R1:W-:Y:S01]  /*14b60*/  STL.64 [R1+0xa10], R8 ;  /* 0x000a100801007387 */ /* 0x0003e20000100a00 */
[----:B---3--:R-:W-:-:S03]  /*14b70*/  IMAD.WIDE R12, R244, 0x4, R238 ;  /* 0x00000004f40c7825 */ /* 0x008fc600078e02ee */
[----:B------:R1:W-:Y:S01]  /*14b80*/  LDGSTS.E [R15+0xc000], desc[UR4][R8.64], !P1 ;  /* 0x0c000000080f7fae */ /* 0x0003e2000c921844 */
[----:B------:R-:W-:Y:S01]  /*14b90*/  ISETP.GE.U32.AND P1, PT, R0, 0x7fffff92, PT ;  /* 0x7fffff920000780c */ /* 0x000fe20003f26070 */
[----:B----4-:R-:W-:Y:S02]  /*14ba0*/  IMAD.WIDE R10, R244, 0x4, R240 ;  /* 0x00000004f40a7825 */ /* 0x010fe400078e02f0 */
[----:B------:R3:W-:Y:S02]  /*14bb0*/  STL.64 [R1+0xa08], R16 ;  /* 0x000a081001007387 */ /* 0x0007e40000100a00 */
[----:B------:R-:W-:Y:S02]  /*14bc0*/  IMAD R0, R2, 0xe, RZ ;  /* 0x0000000e02007824 */ /* 0x000fe400078e02ff */
[----:B------:R3:W-:Y:S01]  /*14bd0*/  LDGSTS.E [R15+0x4], desc[UR4][R16.64], !P0 ;  /* 0x00004000100f7fae */ /* 0x0007e2000c121844 */
[----:B-1----:R-:W-:-:S03]  /*14be0*/  IMAD.WIDE R8, R244, 0x4, R242 ;  /* 0x00000004f4087825 */ /* 0x002fc600078e02f2 */
[----:B------:R1:W-:Y:S01]  /*14bf0*/  STL.64 [R1+0xa00], R12 ;  /* 0x000a000c01007387 */ /* 0x0003e20000100a00 */
[----:B------:R-:W-:-:S03]  /*14c00*/  VIADD R244, R247, 0xffffffd0 ;  /* 0xffffffd0f7f47836 */ /* 0x000fc60000000000 */
[----:B------:R1:W-:Y:S01]  /*14c10*/  LDGSTS.E [R15+0x4004], desc[UR4][R12.64], !P0 ;  /* 0x040040000c0f7fae */ /* 0x0003e2000c121844 */
[----:B------:R-:W4:Y:S01]  /*14c20*/  LDC R247, c[0x0][0x230] ;  /* 0x00008c00fff77b82 */ /* 0x000f220000000800 */
[C---:B---3--:R-:W-:Y:S02]  /*14c30*/  IMAD.WIDE R16, R0.reuse, 0x4, R236 ;  /* 0x0000000400107825 */ /* 0x048fe400078e02ec */
[----:B------:R3:W-:Y:S04]  /*14c40*/  STL.64 [R1+0x9f8], R10 ;  /* 0x0009f80a01007387 */ /* 0x0007e80000100a00 */
[----:B------:R3:W-:Y:S01]  /*14c50*/  LDGSTS.E [R15+0x8004], desc[UR4][R10.64], !P0 ;  /* 0x080040000a0f7fae */ /* 0x0007e2000c121844 */
[----:B-1----:R-:W-:-:S03]  /*14c60*/  IMAD.WIDE R12, R0, 0x4, R238 ;  /* 0x00000004000c7825 */ /* 0x002fc600078e02ee */
[----:B------:R1:W-:Y:S04]  /*14c70*/  STL.64 [R1+0x9f0], R8 ;  /* 0x0009f00801007387 */ /* 0x0003e80000100a00 */
[----:B------:R1:W-:Y:S01]  /*14c80*/  LDGSTS.E [R15+0xc004], desc[UR4][R8.64], !P0 ;  /* 0x0c004000080f7fae */ /* 0x0003e2000c121844 */
[----:B------:R-:W-:Y:S01]  /*14c90*/  ISETP.GE.U32.AND P0, PT, R244, 0x7fffff91, PT ;  /* 0x7fffff91f400780c */ /* 0x000fe20003f06070 */
[----:B---3--:R-:W-:Y:S02]  /*14ca0*/  IMAD.WIDE R10, R0, 0x4, R240 ;  /* 0x00000004000a7825 */ /* 0x008fe400078e02f0 */
[----:B------:R3:W-:Y:S02]  /*14cb0*/  STL.64 [R1+0x9e8], R16 ;  /* 0x0009e81001007387 */ /* 0x0007e40000100a00 */
[----:B------:R-:W-:-:S02]  /*14cc0*/  IMAD R244, R2, 0xf, RZ ;  /* 0x0000000f02f47824 */ /* 0x000fc400078e02ff */
[----:B------:R3:W-:Y:S01]  /*14cd0*/  LDGSTS.E [R15+0x8], desc[UR4][R16.64], !P4 ;  /* 0x00008000100f7fae */ /* 0x0007e2000e121844 */
[----:B-1----:R-:W-:-:S03]  /*14ce0*/  IMAD.WIDE R8, R0, 0x4, R242 ;  /* 0x0000000400087825 */ /* 0x002fc600078e02f2 */
[----:B------:R1:W-:Y:S01]  /*14cf0*/  STL.64 [R1+0x9e0], R12 ;  /* 0x0009e00c01007387 */ /* 0x0003e20000100a00 */
[----:B------:R-:W-:-:S03]  /*14d00*/  VIADD R0, R245, 0xffffffef ;  /* 0xffffffeff5007836 */ /* 0x000fc60000000000 */
[----:B------:R1:W-:Y:S01]  /*14d10*/  LDGSTS.E [R15+0x4008], desc[UR4][R12.64], !P4 ;  /* 0x040080000c0f7fae */ /* 0x0003e2000e121844 */
[----:B------:R-:W4:Y:S03]  /*14d20*/  LDC R245, c[0x0][0x230] ;  /* 0x00008c00fff57b82 */ /* 0x000f260000000800 */
[----:B------:R2:W-:Y:S01]  /*14d30*/  STL.64 [R1+0x9d8], R10 ;  /* 0x0009d80a01007387 */ /* 0x0005e20000100a00 */
[----:B---3--:R-:W-:-:S03]  /*14d40*/  IMAD.WIDE R16, R244, 0x4, R236 ;  /* 0x00000004f4107825 */ /* 0x008fc600078e02ec */
[----:B------:R2:W-:Y:S04]  /*14d50*/  LDGSTS.E [R15+0x8008], desc[UR4][R10.64], !P4 ;  /* 0x080080000a0f7fae */ /* 0x0005e8000e121844 */
[----:B------:R3:W-:Y:S01]  /*14d60*/  STL.64 [R1+0x9d0], R8 ;  /* 0x0009d00801007387 */ /* 0x0007e20000100a00 */
[----:B-1----:R-:W-:-:S03]  /*14d70*/  IMAD.WIDE R12, R244, 0x4, R238 ;  /* 0x00000004f40c7825 */ /* 0x002fc600078e02ee */
[----:B------:R3:W-:Y:S01]  /*14d80*/  LDGSTS.E [R15+0xc008], desc[UR4][R8.64], !P4 ;  /* 0x0c008000080f7fae */ /* 0x0007e2000e121844 */
[----:B--2---:R-:W-:Y:S01]  /*14d90*/  IMAD.WIDE R10, R244, 0x4, R240 ;  /* 0x00000004f40a7825 */ /* 0x004fe200078e02f0 */
[----:B------:R-:W-:Y:S02]  /*14da0*/  ISETP.GE.U32.AND P4, PT, R0, 0x7fffffb0, PT ;  /* 0x7fffffb00000780c */ /* 0x000fe40003f86070 */
[----:B------:R1:W-:Y:S01]  /*14db0*/  STL.64 [R1+0x9c8], R16 ;  /* 0x0009c81001007387 */ /* 0x0003e20000100a00 */
[----:B---3--:R-:W-:-:S03]  /*14dc0*/  IMAD.WIDE R8, R244, 0x4, R242 ;  /* 0x00000004f4087825 */ /* 0x008fc600078e02f2 */
[----:B------:R1:W-:Y:S01]  /*14dd0*/  LDGSTS.E [R15+0xc], desc[UR4][R16.64], !P6 ;  /* 0x0000c000100f7fae */ /* 0x0003e2000f121844 */
[----:B------:R-:W-:-:S03]  /*14de0*/  VIADD R244, R246, 0xffffffee ;  /* 0xffffffeef6f47836 */ /* 0x000fc60000000000 */
[----:B------:R2:W-:Y:S01]  /*14df0*/  STL.64 [R1+0x9c0], R12 ;  /* 0x0009c00c01007387 */ /* 0x0005e20000100a00 */
[----:B------:R-:W3:Y:S01]  /*14e00*/  LDC R246, c[0x0][0x230] ;  /* 0x00008c00fff67b82 */ /* 0x000ee20000000800 */
        /* <DEDUP_REMOVED lines=32> */
[----:B------:R1:W-:Y:S04]  /*15010*/  LDGSTS.E [R15+0x14004], desc[UR4][R12.64], !P2 ;  /* 0x140040000c0f7fae */ /* 0x0003e8000d121844 */
        /* <DEDUP_REMOVED lines=8> */
[C---:B---3--:R-:W-:Y:S01]  /*150a0*/  IMAD.WIDE R10, R0.reuse, 0x4, R240 ;  /* 0x00000004000a7825 */ /* 0x048fe200078e02f0 */
[----:B------:R1:W-:Y:S04]  /*150b0*/  STL.64 [R1+0x668], R16 ;  /* 0x0006681001007387 */ /* 0x0003e80000100a00 */
        /* <DEDUP_REMOVED lines=14> */
[----:B-1----:R-:W-:Y:S02]  /*151a0*/  IMAD.WIDE R10, R244, 0x4, R240 ;  /* 0x00000004f40a7825 */ /* 0x002fe400078e02f0 */
[----:B------:R1:W-:Y:S02]  /*151b0*/  LDGSTS.E [R15+0x1000c], desc[UR4][R16.64], !P0 ;  /* 0x1000c000100f7fae */ /* 0x0003e4000c121844 */
[----:B------:R-:W-:Y:S02]  /*151c0*/  IMAD.SHL.U32 R0, R2, 0x10, RZ ;  /* 0x0000001002007824 */ /* 0x000fe400078e00ff */
[----:B------:R1:W-:Y:S01]  /*151d0*/  LDGSTS.E [R15+0x1400c], desc[UR4][R12.64], !P0 ;  /* 0x1400c0000c0f7fae */ /* 0x0003e2000c121844 */
[----:B--2---:R-:W-:-:S03]  /*151e0*/  IMAD.WIDE R8, R244, 0x4, R242 ;  /* 0x00000004f4087825 */ /* 0x004fc600078e02f2 */
[----:B------:R2:W-:Y:S01]  /*151f0*/  LDGSTS.E [R15+0x1800c], desc[UR4][R10.64], !P0 ;  /* 0x1800c0000a0f7fae */ /* 0x0005e2000c121844 */
[----:B----4-:R-:W-:-:S03]  /*15200*/  VIADD R244, R247, 0xffffffce ;  /* 0xffffffcef7f47836 */ /* 0x010fc60000000000 */
[----:B------:R4:W-:Y:S01]  /*15210*/  LDGSTS.E [R15+0x1c00c], desc[UR4][R8.64], !P0 ;  /* 0x1c00c000080f7fae */ /* 0x0009e2000c121844 */
[----:B------:R-:W3:Y:S03]  /*15220*/  LDC R247, c[0x0][0x230] ;  /* 0x00008c00fff77b82 */ /* 0x000ee60000000800 */
        /* <DEDUP_REMOVED lines=11> */
[----:B-1----:R-:W-:-:S03]  /*152e0*/  IMAD.WIDE R8, R0, 0x4, R242 ;  /* 0x0000000400087825 */ /* 0x002fc600078e02f2 */
[----:B------:R1:W-:Y:S01]  /*152f0*/  STL.64 [R1+0x9a0], R12 ;  /* 0x0009a00c01007387 */ /* 0x0003e20000100a00 */
[----:B------:R-:W-:-:S03]  /*15300*/  VIADD R0, R248, 0xffffffcd ;  /* 0xffffffcdf8007836 */ /* 0x000fc60000000000 */
[----:B------:R1:W-:Y:S01]  /*15310*/  LDGSTS.E [R244+0x4000], desc[UR4][R12.64], !P4 ;  /* 0x040000000cf47fae */ /* 0x0003e2000e121844 */
[----:B------:R-:W-:Y:S01]  /*15320*/  IMAD R245, R2, 0x11, RZ ;  /* 0x0000001102f57824 */ /* 0x000fe200078e02ff */
[----:B------:R-:W4:Y:S02]  /*15330*/  LDC R248, c[0x0][0x230] ;  /* 0x00008c00fff87b82 */ /* 0x000f240000000800 */
[----:B------:R3:W-:Y:S01]  /*15340*/  STL.64 [R1+0x998], R10 ;  /* 0x0009980a01007387 */ /* 0x0007e20000100a00 */
[----:B--2---:R-:W-:-:S03]  /*15350*/  IMAD.WIDE R16, R245, 0x4, R236 ;  /* 0x00000004f5107825 */ /* 0x004fc600078e02ec */
[----:B------:R3:W-:Y:S04]  /*15360*/  LDGSTS.E [R244+0x8000], desc[UR4][R10.64], !P4 ;  /* 0x080000000af47fae */ /* 0x0007e8000e121844 */
[----:B------:R2:W-:Y:S01]  /*15370*/  STL.64 [R1+0x990], R8 ;  /* 0x0009900801007387 */ /* 0x0005e20000100a00 */
[----:B-1----:R-:W-:-:S03]  /*15380*/  IMAD.WIDE R12, R245, 0x4, R238 ;  /* 0x00000004f50c7825 */ /* 0x002fc600078e02ee */
[----:B------:R2:W-:Y:S01]  /*15390*/  LDGSTS.E [R244+0xc000], desc[UR4][R8.64], !P4 ;  /* 0x0c00000008f47fae */ /* 0x0005e2000e121844 */
[C---:B---3--:R-:W-:Y:S01]  /*153a0*/  IMAD.WIDE R10, R245.reuse, 0x4, R240 ;  /* 0x00000004f50a7825 */ /* 0x048fe200078e02f0 */
[----:B------:R-:W-:Y:S02]  /*153b0*/  ISETP.GE.U32.AND P4, PT, R0, 0x7fffff8e, PT ;  /* 0x7fffff8e0000780c */ /* 0x000fe40003f86070 */
[----:B------:R1:W-:Y:S01]  /*153c0*/  STL.64 [R1+0x988], R16 ;  /* 0x0009881001007387 */ /* 0x0003e20000100a00 */
[----:B--2---:R-:W-:-:S03]  /*153d0*/  IMAD.WIDE R8, R245, 0x4, R242 ;  /* 0x00000004f5087825 */ /* 0x004fc600078e02f2 */
[----:B------:R1:W-:Y:S01]  /*153e0*/  LDGSTS.E [R244+0x4], desc[UR4][R16.64], !P6 ;  /* 0x0000400010f47fae */ /* 0x0003e2000f121844 */
[----:B------:R-:W-:Y:S02]  /*153f0*/  VIADD R245, R246, 0xffffffcc ;  /* 0xffffffccf6f57836 */ /* 0x000fe40000000000 */
[----:B------:R-:W-:Y:S01]  /*15400*/  IMAD R0, R2, 0x12, RZ ;  /* 0x0000001202007824 */ /* 0x000fe200078e02ff */
[----:B------:R-:W2:Y:S01]  /*15410*/  LDC R246, c[0x0][0x230] ;  /* 0x00008c00fff67b82 */ /* 0x000ea20000000800 */
[----:B------:R3:W-:Y:S04]  /*15420*/  STL.64 [R1+0x980], R12 ;  /* 0x0009800c01007387 */ /* 0x0007e80000100a00 */
[----:B------:R3:W-:Y:S01]  /*15430*/  LDGSTS.E [R244+0x4004], desc[UR4][R12.64], !P6 ;  /* 0x040040000cf47fae */ /* 0x0007e2000f121844 */
[----:B-1----:R-:W-:-:S03]  /*15440*/  IMAD.WIDE R16, R0, 0x4, R236 ;  /* 0x0000000400107825 */ /* 0x002fc600078e02ec */
[----:B------:R1:W-:Y:S04]  /*15450*/  STL.64 [R1+0x978], R10 ;  /* 0x0009780a01007387 */ /* 0x0003e80000100a00 */
[----:B------:R1:W-:Y:S04]  /*15460*/  LDGSTS.E [R244+0x8004], desc[UR4][R10.64], !P6 ;  /* 0x080040000af47fae */ /* 0x0003e8000f121844 */
[----:B------:R4:W-:Y:S01]  /*15470*/  STL.64 [R1+0x970], R8 ;  /* 0x0009700801007387 */ /* 0x0009e20000100a00 */
[----:B---3--:R-:W-:-:S03]  /*15480*/  IMAD.WIDE R12, R0, 0x4, R238 ;  /* 0x00000004000c7825 */ /* 0x008fc600078e02ee */
[----:B------:R4:W-:Y:S01]  /*15490*/  LDGSTS.E [R244+0xc004], desc[UR4][R8.64], !P6 ;  /* 0x0c00400008f47fae */ /* 0x0009e2000f121844 */
[----:B------:R-:W-:Y:S01]  /*154a0*/  ISETP.GE.U32.AND P6, PT, R245, 0x7fffff8d, PT ;  /* 0x7fffff8df500780c */ /* 0x000fe20003fc6070 */
[----:B------:R-:W-:Y:S02]  /*154b0*/  IMAD R245, R2, 0x13, RZ ;  /* 0x0000001302f57824 */ /* 0x000fe400078e02ff */
[C---:B-1----:R-:W-:Y:S01]  /*154c0*/  IMAD.WIDE R10, R0.reuse, 0x4, R240 ;  /* 0x00000004000a7825 */ /* 0x042fe200078e02f0 */
[----:B------:R1:W-:Y:S04]  /*154d0*/  STL.64 [R1+0x968], R16 ;  /* 0x0009681001007387 */ /* 0x0003e80000100a00 */
[----:B------:R1:W-:Y:S01]  /*154e0*/  LDGSTS.E [R244+0x8], desc[UR4][R16.64], !P5 ;  /* 0x0000800010f47fae */ /* 0x0003e2000e921844 */
[----:B----4-:R-:W-:-:S03]  /*154f0*/  IMAD.WIDE R8, R0, 0x4, R242 ;  /* 0x0000000400087825 */ /* 0x010fc600078e02f2 */
[----:B------:R3:W-:Y:S01]  /*15500*/  STL.64 [R1+0x960], R12 ;  /* 0x0009600c01007387 */ /* 0x0007e20000100a00 */
[----:B------:R-:W-:-:S03]  /*15510*/  VIADD R0, R247, 0xffffffeb ;  /* 0xffffffebf7007836 */ /* 0x000fc60000000000 */
[----:B------:R3:W-:Y:S01]  /*15520*/  LDGSTS.E [R244+0x4008], desc[UR4][R12.64], !P5 ;  /* 0x040080000cf47fae */ /* 0x0007e2000e921844 */
[----:B------:R-:W4:Y:S01]  /*15530*/  LDC R247, c[0x0][0x230] ;  /* 0x00008c00fff77b82 */ /* 0x000f220000000800 */
[C---:B-1----:R-:W-:Y:S02]  /*15540*/  IMAD.WIDE R16, R245.reuse, 0x4, R236 ;  /* 0x00000004f5107825 */ /* 0x042fe400078e02ec */
[----:B------:R1:W-:Y:S04]  /*15550*/  STL.64 [R1+0x958], R10 ;  /* 0x0009580a01007387 */ /* 0x0003e80000100a00 */
[----:B------:R1:W-:Y:S01]  /*15560*/  LDGSTS.E [R244+0x8008], desc[UR4][R10.64], !P5 ;  /* 0x080080000af47fae */ /* 0x0003e2000e921844 */
[----:B---3--:R-:W-:-:S03]  /*15570*/  IMAD.WIDE R12, R245, 0x4, R238 ;  /* 0x00000004f50c7825 */ /* 0x008fc600078e02ee */
[----:B------:R3:W-:Y:S04]  /*15580*/  STL.64 [R1+0x950], R8 ;  /* 0x0009500801007387 */ /* 0x0007e80000100a00 */
[----:B------:R3:W-:Y:S01]  /*15590*/  LDGSTS.E [R244+0xc008], desc[UR4][R8.64], !P5 ;  /* 0x0c00800008f47fae */ /* 0x0007e2000e921844 */
[----:B------:R-:W-:Y:S01]  /*155a0*/  ISETP.GE.U32.AND P5, PT, R0, 0x7fffffac, PT ;  /* 0x7fffffac0000780c */ /* 0x000fe20003fa6070 */
[----:B-1----:R-:W-:Y:S02]  /*155b0*/  IMAD.WIDE R10, R245, 0x4, R240 ;  /* 0x00000004f50a7825 */ /* 0x002fe400078e02f0 */
        /* <DEDUP_REMOVED lines=9> */
[----:B-1----:R-:W-:-:S03]  /*15650*/  IMAD.WIDE R16, R0, 0x4, R236 ;  /* 0x0000000400107825 */ /* 0x002fc600078e02ec */
[----:B------:R2:W-:Y:S04]  /*15660*/  LDGSTS.E [R244+0x800c], desc[UR4][R10.64], !P2 ;  /* 0x0800c0000af47fae */ /* 0x0005e8000d121844 */
[----:B------:R1:W-:Y:S01]  /*15670*/  STL.64 [R1+0x930], R8 ;  /* 0x0009300801007387 */ /* 0x0003e20000100a00 */
[----:B---3--:R-:W-:-:S03]  /*15680*/  IMAD.WIDE R12, R0, 0x4, R238 ;  /* 0x00000004000c7825 */ /* 0x008fc600078e02ee */
[----:B------:R1:W-:Y:S01]  /*15690*/  LDGSTS.E [R244+0xc00c], desc[UR4][R8.64], !P2 ;  /* 0x0c00c00008f47fae */ /* 0x0003e2000d121844 */
[----:B------:R-:W-:Y:S01]  /*156a0*/  ISETP.GE.U32.AND P2, PT, R245, 0x7fffffab, PT ;  /* 0x7fffffabf500780c */ /* 0x000fe20003f46070 */
[----:B--2---:R-:W-:Y:S02]  /*156b0*/  IMAD.WIDE R10, R0, 0x4, R240 ;  /* 0x00000004000a7825 */ /* 0x004fe400078e02f0 */
        /* <DEDUP_REMOVED lines=15> */
[----:B------:R-:W-:Y:S02]  /*157b0*/  IMAD R0, R2, 0x32, RZ ;  /* 0x0000003202007824 */ /* 0x000fe400078e02ff */
[C---:B--2---:R-:W-:Y:S01]  /*157c0*/  IMAD.WIDE R10, R245.reuse, 0x4, R240 ;  /* 0x00000004f50a7825 */ /* 0x044fe200078e02f0 */
[----:B------:R2:W-:Y:S04]  /*157d0*/  LDGSTS.E [R244+0x10004], desc[UR4][R16.64], !P0 ;  /* 0x1000400010f47fae */ /* 0x0005e8000c121844 */
[----:B------:R2:W-:Y:S01]  /*157e0*/  LDGSTS.E [R244+0x14004], desc[UR4][R12.64], !P0 ;  /* 0x140040000cf47fae */ /* 0x0005e2000c121844 */
[----:B-1----:R-:W-:-:S03]  /*157f0*/  IMAD.WIDE R8, R245, 0x4, R242 ;  /* 0x00000004f5087825 */ /* 0x002fc600078e02f2 */
[----:B------:R2:W-:Y:S01]  /*15800*/  STL.64 [R1+0x608], R16 ;  /* 0x0006081001007387 */ /* 0x0005e20000100a00 */
[----:B----4-:R-:W-:-:S03]  /*15810*/  VIADD R245, R247, 0xffffffe8 ;  /* 0xffffffe8f7f57836 */ /* 0x010fc60000000000 */
[----:B------:R1:W-:Y:S01]  /*15820*/  LDGSTS.E [R244+0x18004], desc[UR4][R10.64], !P0 ;  /* 0x180040000af47fae */ /* 0x0003e2000c121844 */
[----:B------:R-:W4:Y:S03]  /*15830*/  LDC R247, c[0x0][0x230] ;  /* 0x00008c00fff77b82 */ /* 0x000f260000000800 */
[----:B------:R3:W-:Y:S04]  /*15840*/  STL.64 [R1+0x600], R12 ;  /* 0x0006000c01007387 */ /* 0x0007e80000100a00 */
[----:B------:R1:W-:Y:S01]  /*15850*/  LDGSTS.E [R244+0x1c004], desc[UR4][R8.64], !P0 ;  /* 0x1c00400008f47fae */ /* 0x0003e2000c121844 */
[----:B--2---:R-:W-:Y:S01]  /*15860*/  IMAD.WIDE R16, R0, 0x4, R236 ;  /* 0x0000000400107825 */ /* 0x004fe200078e02ec */
[----:B------:R-:W-:-:S02]  /*15870*/  ISETP.GE.U32.AND P0, PT, R245, 0x7fffffa9, PT ;  /* 0x7fffffa9f500780c */ /* 0x000fc40003f06070 */
[----:B------:R1:W-:Y:S01]  /*15880*/  STL.64 [R1+0x5f8], R10 ;  /* 0x0005f80a01007387 */ /* 0x0003e20000100a00 */
[----:B------:R-:W-:Y:S02]  /*15890*/  IMAD R245, R2, 0x33, RZ ;  /* 0x0000003302f57824 */ /* 0x000fe400078e02ff */
[C---:B---3--:R-:W-:Y:S01]  /*158a0*/  IMAD.WIDE R12, R0.reuse, 0x4, R238 ;  /* 0x00000004000c7825 */ /* 0x048fe200078e02ee */
[----:B------:R2:W-:Y:S04]  /*158b0*/  STL.64 [R1+0x5f0], R8 ;  /* 0x0005f00801007387 */ /* 0x0005e80000100a00 */
[----:B------:R3:W-:Y:S01]  /*158c0*/  STL.64 [R1+0x5e8], R16 ;  /* 0x0005e81001007387 */ /* 0x0007e20000100a00 */
[----:B-1----:R-:W-:-:S03]  /*158d0*/  IMAD.WIDE R10, R0, 0x4, R240 ;  /* 0x00000004000a7825 */ /* 0x002fc600078e02f0 */
[----:B------:R3:W-:Y:S01]  /*158e0*/  LDGSTS.E [R244+0x10008], desc[UR4][R16.64], !P4 ;  /* 0x1000800010f47fae */ /* 0x0007e2000e121844 */
[----:B--2---:R-:W-:-:S03]  /*158f0*/  IMAD.WIDE R8, R0, 0x4, R242 ;  /* 0x0000000400087825 */ /* 0x004fc600078e02f2 */
[----:B------:R1:W-:Y:S01]  /*15900*/  STL.64 [R1+0x5e0], R12 ;  /* 0x0005e00c01007387 */ /* 0x0003e20000100a00 */
[----:B------:R-:W-:-:S03]  /*15910*/  VIADD R0, R248, 0xffffffcb ;  /* 0xffffffcbf8007836 */ /* 0x000fc60000000000 */
[----:B------:R1:W-:Y:S01]  /*15920*/  LDGSTS.E [R244+0x14008], desc[UR4][R12.64], !P4 ;  /* 0x140080000cf47fae */ /* 0x0003e2000e121844 */
[----:B------:R-:W2:Y:S01]  /*15930*/  LDC R248, c[0x0][0x230] ;  /* 0x00008c00fff87b82 */ /* 0x000ea20000000800 */
        /* <DEDUP_REMOVED lines=8> */
[----:B------:R3:W-:Y:S02]  /*159c0*/  LDGSTS.E [R244+0x1000c], desc[UR4][R16.64], !P6 ;  /* 0x1000c00010f47fae */ /* 0x0007e4000f121844 */
[----:B------:R-:W-:-:S02]  /*159d0*/  VIADD R0, R246, 0xffffffca ;  /* 0xffffffcaf6007836 */ /* 0x000fc40000000000 */
[----:B------:R4:W-:Y:S01]  /*159e0*/  LDGSTS.E [R244+0x1400c], desc[UR4][R12.64], !P6 ;  /* 0x1400c0000cf47fae */ /* 0x0009e2000f121844 */
[----:B-1----:R-:W-:-:S03]  /*159f0*/  IMAD.WIDE R8, R245, 0x4, R242 ;  /* 0x00000004f5087825 */ /* 0x002fc600078e02f2 */
[----:B------:R1:W-:Y:S01]  /*15a00*/  LDGSTS.E [R244+0x1800c], desc[UR4][R10.64], !P6 ;  /* 0x1800c0000af47fae */ /* 0x0003e2000f121844 */
[----:B------:R-:W-:-:S03]  /*15a10*/  LOP3.LUT R6, R252, 0x50, RZ, 0x3c, !PT ;  /* 0x00000050fc067812 */ /* 0x000fc600078e3cff */
[----:B------:R2:W-:Y:S01]  /*15a20*/  LDGSTS.E [R244+0x1c00c], desc[UR4][R8.64], !P6 ;  /* 0x1c00c00008f47fae */ /* 0x0005e2000f121844 */
[----:B------:R-:W-:Y:S01]  /*15a30*/  ISETP.GE.U32.AND P6, PT, R0, 0x7fffff8b, PT ;  /* 0x7fffff8b0000780c */ /* 0x000fe20003fc6070 */
[----:B------:R-:W-:Y:S02]  /*15a40*/  IMAD R0, R2, 0x14, RZ ;  /* 0x0000001402007824 */ /* 0x000fe400078e02ff */
[----:B------:R3:W-:Y:S01]  /*15a50*/  STL.64 [R1+0x5c8], R16 ;  /* 0x0005c81001007387 */ /* 0x0007e20000100a00 */
[----:B------:R-:W-:-:S03]  /*15a60*/  VIADD R245, R6, UR61 ;  /* 0x0000003d06f57c36 */ /* 0x000fc60008000000 */
[----:B------:R4:W-:Y:S04]  /*15a70*/  STL.64 [R1+0x5c0], R12 ;  /* 0x0005c00c01007387 */ /* 0x0009e80000100a00 */
[----:B------:R1:W-:Y:S01]  /*15a80*/  STL.64 [R1+0x5b8], R10 ;  /* 0x0005b80a01007387 */ /* 0x0003e20000100a00 */
[----:B---3--:R-:W-:-:S03]  /*15a90*/  IMAD.WIDE R16, R0, 0x4, R236 ;  /* 0x0000000400107825 */ /* 0x008fc600078e02ec */
[----:B------:R2:W-:Y:S01]  /*15aa0*/  STL.64 [R1+0x5b0], R8 ;  /* 0x0005b00801007387 */ /* 0x0005e20000100a00 */
[----:B----4-:R-:W-:-:S03]  /*15ab0*/  IMAD.WIDE R12, R0, 0x4, R238 ;  /* 0x00000004000c7825 */ /* 0x010fc600078e02ee */
[----:B------:R3:W-:Y:S01]  /*15ac0*/  STL.64 [R1+0x928], R16 ;  /* 0x0009281001007387 */ /* 0x0007e20000100a00 */
[----:B-1----:R-:W-:-:S03]  /*15ad0*/  IMAD.WIDE R10, R0, 0x4, R240 ;  /* 0x00000004000a7825 */ /* 0x002fc600078e02f0 */
[----:B------:R3:W-:Y:S01]  /*15ae0*/  LDGSTS.E [R245], desc[UR4][R16.64], !P5 ;  /* 0x0000000010f57fae */ /* 0x0007e2000e921844 */
[----:B--2---:R-:W-:-:S03]  /*15af0*/  IMAD.WIDE R8, R0, 0x4, R242 ;  /* 0x0000000400087825 */ /* 0x004fc600078e02f2 */
[----:B------:R1:W-:Y:S01]  /*15b00*/  STL.64 [R1+0x920], R12 ;  /* 0x0009200c01007387 */ /* 0x0003e20000100a00 */
[----:B------:R-:W-:-:S03]  /*15b10*/  VIADD R0, R247, 0xffffffc9 ;  /* 0xffffffc9f7007836 */ /* 0x000fc60000000000 */
[----:B------:R1:W-:Y:S01]  /*15b20*/  LDGSTS.E [R245+0x4000], desc[UR4][R12.64], !P5 ;  /* 0x040000000cf57fae */ /* 0x0003e2000e921844 */
[----:B------:R-:W-:Y:S01]  /*15b30*/  IMAD R246, R2, 0x15, RZ ;  /* 0x0000001502f67824 */ /* 0x000fe200078e02ff */
[----:B------:R-:W2:Y:S02]  /*15b40*/  LDC R247, c[0x0][0x230] ;  /* 0x00008c00fff77b82 */ /* 0x000ea40000000800 */
[----:B------:R4:W-:Y:S01]  /*15b50*/  STL.64 [R1+0x918], R10 ;  /* 0x0009180a01007387 */ /* 0x0009e20000100a00 */
[----:B---3--:R-:W-:-:S03]  /*15b60*/  IMAD.WIDE R16, R246, 0x4, R236 ;  /* 0x00000004f6107825 */ /* 0x008fc600078e02ec */
[----:B------:R4:W-:Y:S04]  /*15b70*/  LDGSTS.E [R245+0x8000], desc[UR4][R10.64], !P5 ;  /* 0x080000000af57fae */ /* 0x0009e8000e921844 */
[----:B------:R3:W-:Y:S01]  /*15b80*/  STL.64 [R1+0x910], R8 ;  /* 0x0009100801007387 */ /* 0x0007e20000100a00 */
[----:B-1----:R-:W-:-:S03]  /*15b90*/  IMAD.WIDE R12, R246, 0x4, R238 ;  /* 0x00000004f60c7825 */ /* 0x002fc600078e02ee */
[----:B------:R3:W-:Y:S01]  /*15ba0*/  LDGSTS.E [R245+0xc000], desc[UR4][R8.64], !P5 ;  /* 0x0c00000008f57fae */ /* 0x0007e2000e921844 */
[----:B----4-:R-:W-:Y:S01]  /*15bb0*/  IMAD.WIDE R10, R246, 0x4, R240 ;  /* 0x00000004f60a7825 */ /* 0x010fe200078e02f0 */
[----:B------:R-:W-:Y:S02]  /*15bc0*/  ISETP.GE.U32.AND P5, PT, R0, 0x7fffff8a, PT ;  /* 0x7fffff8a0000780c */ /* 0x000fe40003fa6070 */
[----:B------:R1:W-:Y:S01]  /*15bd0*/  STL.64 [R1+0x908], R16 ;  /* 0x0009081001007387 */ /* 0x0003e20000100a00 */
[----:B---3--:R-:W-:-:S03]  /*15be0*/  IMAD.WIDE R8, R246, 0x4, R242 ;  /* 0x00000004f6087825 */ /* 0x008fc600078e02f2 */
[----:B------:R1:W-:Y:S01]  /*15bf0*/  LDGSTS.E [R245+0x4], desc[UR4][R16.64], !P2 ;  /* 0x0000400010f57fae */ /* 0x0003e2000d121844 */
[----:B------:R-:W-:Y:S02]  /*15c00*/  VIADD R246, R248, 0xffffffc8 ;  /* 0xffffffc8f8f67836 */ /* 0x000fe40000000000 */
[----:B------:R-:W-:Y:S01]  /*15c10*/  IMAD R0, R2, 0x16, RZ ;  /* 0x0000001602007824 */ /* 0x000fe200078e02ff */
[----:B------:R-:W3:Y:S01]  /*15c20*/  LDC R248, c[0x0][0x230] ;  /* 0x00008c00fff87b82 */ /* 0x000ee20000000800 */
[----:B------:R4:W-:Y:S04]  /*15c30*/  STL.64 [R1+0x900], R12 ;  /* 0x0009000c01007387 */ /* 0x0009e80000100a00 */
[----:B------:R4:W-:Y:S01]  /*15c40*/  LDGSTS.E [R245+0x4004], desc[UR4][R12.64], !P2 ;  /* 0x040040000cf57fae */ /* 0x0009e2000d121844 */
[----:B-1----:R-:W-:-:S03]  /*15c50*/  IMAD.WIDE R16, R0, 0x4, R236 ;  /* 0x0000000400107825 */ /* 0x002fc600078e02ec */
[----:B------:R1:W-:Y:S04]  /*15c60*/  STL.64 [R1+0x8f8], R10 ;  /* 0x0008f80a01007387 */ /* 0x0003e80000100a00 */
[----:B------:R1:W-:Y:S04]  /*15c70*/  LDGSTS.E [R245+0x8004], desc[UR4][R10.64], !P2 ;  /* 0x080040000af57fae */ /* 0x0003e8000d121844 */
[----:B------:R2:W-:Y:S01]  /*15c80*/  STL.64 [R1+0x8f0], R8 ;  /* 0x0008f00801007387 */ /* 0x0005e20000100a00 */
[----:B----4-:R-:W-:-:S03]  /*15c90*/  IMAD.WIDE R12, R0, 0x4, R238 ;  /* 0x00000004000c7825 */ /* 0x010fc600078e02ee */
[----:B------:R2:W-:Y:S01]  /*15ca0*/  LDGSTS.E [R245+0xc004], desc[UR4][R8.64], !P2 ;  /* 0x0c00400008f57fae */ /* 0x0005e2000d121844 */
[----:B------:R-:W-:Y:S01]  /*15cb0*/  ISETP.GE.U32.AND P2, PT, R246, 0x7fffff89, PT ;  /* 0x7fffff89f600780c */ /* 0x000fe20003f46070 */
[----:B------:R-:W-:Y:S02]  /*15cc0*/  IMAD R246, R2, 0x17, RZ ;  /* 0x0000001702f67824 */ /* 0x000fe400078e02ff */
[C---:B-1----:R-:W-:Y:S01]  /*15cd0*/  IMAD.WIDE R10, R0.reuse, 0x4, R240 ;  /* 0x00000004000a7825 */ /* 0x042fe200078e02f0 */
        /* <DEDUP_REMOVED lines=81> */
[----:B------:R-:W4:Y:S01]  /*161f0*/  LDC R248, c[0x0][0x230] ;  /* 0x00008c00fff87b82 */ /* 0x000f220000000800 */
[----:B-1----:R-:W-:Y:S02]  /*16200*/  IMAD.WIDE R8, R246, 0x4, R242 ;  /* 0x00000004f6087825 */ /* 0x002fe400078e02f2 */
[----:B------:R1:W-:Y:S01]  /*16210*/  LDGSTS.E [R245+0x1800c], desc[UR4][R10.64], !P2 ;  /* 0x1800c0000af57fae */ /* 0x0003e2000d121844 */
[----:B------:R-:W-:-:S03]  /*16220*/  LOP3.LUT R6, R252, 0x60, RZ, 0x3c, !PT ;  /* 0x00000060fc067812 */ /* 0x000fc600078e3cff */
[----:B------:R1:W-:Y:S01]  /*16230*/  LDGSTS.E [R245+0x1c00c], desc[UR4][R8.64], !P2 ;  /* 0x1c00c00008f57fae */ /* 0x0003e2000d121844 */
[----:B------:R-:W-:Y:S01]  /*16240*/  ISETP.GE.U32.AND P2, PT, R0, 0x7fffff87, PT ;  /* 0x7fffff870000780c */ /* 0x000fe20003f46070 */
[----:B------:R-:W-:Y:S02]  /*16250*/  IMAD R0, R2, 0x18, RZ ;  /* 0x0000001802007824 */ /* 0x000fe400078e02ff */
[----:B------:R2:W-:Y:S01]  /*16260*/  STL.64 [R1+0x548], R16 ;  /* 0x0005481001007387 */ /* 0x0005e20000100a00 */
[----:B------:R-:W-:Y:S02]  /*16270*/  VIADD R246, R6, UR61 ;  /* 0x0000003d06f67c36 */ /* 0x000fe40008000000 */
[----:B------:R-:W-:Y:S01]  /*16280*/  IMAD R247, R2, 0x19, RZ ;  /* 0x0000001902f77824 */ /* 0x000fe200078e02ff */
[----:B------:R3:W-:Y:S01]  /*16290*/  STL.64 [R1+0x540], R12 ;  /* 0x0005400c01007387 */ /* 0x0007e20000100a00 */
[----:B------:R-:W4:Y:S03]  /*162a0*/  LDC R6, c[0x0][0x230] ;  /* 0x00008c00ff067b82 */ /* 0x000f260000000800 */
[----:B------:R1:W-:Y:S04]  /*162b0*/  STL.64 [R1+0x538], R10 ;  /* 0x0005380a01007387 */ /* 0x0003e80000100a00 */
[----:B------:R1:W-:Y:S01]  /*162c0*/  STL.64 [R1+0x530], R8 ;  /* 0x0005300801007387 */ /* 0x0003e20000100a00 */
[----:B--2---:R-:W-:-:S04]  /*162d0*/  IMAD.WIDE R16, R0, 0x4, R236 ;  /* 0x0000000400107825 */ /* 0x004fc800078e02ec */
[----:B---3--:R-:W-:-:S04]  /*162e0*/  IMAD.WIDE R12, R0, 0x4, R238 ;  /* 0x00000004000c7825 */ /* 0x008fc800078e02ee */
[----:B-1----:R-:W-:-:S04]  /*162f0*/  IMAD.WIDE R10, R0, 0x4, R240 ;  /* 0x00000004000a7825 */ /* 0x002fc800078e02f0 */
[----:B------:R-:W-:Y:S01]  /*16300*/  IMAD.WIDE R8, R0, 0x4, R242 ;  /* 0x0000000400087825 */ /* 0x000fe200078e02f2 */
[----:B------:R1:W-:Y:S03]  /*16310*/  STL.64 [R1+0x8a8], R16 ;  /* 0x0008a81001007387 */ /* 0x0003e60000100a00 */
[----:B----4-:R-:W-:Y:S01]  /*16320*/  VIADD R0, R249, 0xffffffc5 ;  /* 0xffffffc5f9007836 */ /* 0x010fe20000000000 */
[----:B------:R1:W-:Y:S01]  /*16330*/  LDGSTS.E [R246], desc[UR4][R16.64], !P1 ;  /* 0x0000000010f67fae */ /* 0x0003e2000c921844 */
[----:B------:R-:W2:Y:S03]  /*16340*/  LDC R249, c[0x0][0x230] ;  /* 0x00008c00fff97b82 */ /* 0x000ea60000000800 */
[----:B------:R3:W-:Y:S04]  /*16350*/  STL.64 [R1+0x8a0], R12 ;  /* 0x0008a00c01007387 */ /* 0x0007e80000100a00 */
[----:B------:R3:W-:Y:S01]  /*16360*/  LDGSTS.E [R246+0x4000], desc[UR4][R12.64], !P1 ;  /* 0x040000000cf67fae */ /* 0x0007e2000c921844 */
[----:B-1----:R-:W-:-:S03]  /*16370*/  IMAD.WIDE R16, R247, 0x4, R236 ;  /* 0x00000004f7107825 */ /* 0x002fc600078e02ec */
        /* <DEDUP_REMOVED lines=44> */
[----:B------:R-:W-:-:S03]  /*16640*/  VIADD R247, R249, 0xffffffe2 ;  /* 0xffffffe2f9f77836 */ /* 0x000fc60000000000 */
[----:B------:R1:W-:Y:S01]  /*16650*/  LDGSTS.E [R246+0x800c], desc[UR4][R10.64], !P6 ;  /* 0x0800c0000af67fae */ /* 0x0003e2000f121844 */
[----:B------:R-:W3:Y:S03]  /*16660*/  LDC R249, c[0x0][0x230] ;  /* 0x00008c00fff97b82 */ /* 0x000ee60000000800 */
[----:B------:R4:W-:Y:S04]  /*16670*/  STL.64 [R1+0x840], R12 ;  /* 0x0008400c01007387 */ /* 0x0009e80000100a00 */
[----:B------:R1:W-:Y:S01]  /*16680*/  LDGSTS.E [R246+0xc00c], desc[UR4][R8.64], !P6 ;  /* 0x0c00c00008f67fae */ /* 0x0003e2000f121844 */
[----:B--2---:R-:W-:Y:S01]  /*16690*/  IMAD.WIDE R16, R0, 0x4, R236 ;  /* 0x0000000400107825 */ /* 0x004fe200078e02ec */
[----:B------:R-:W-:-:S02]  /*166a0*/  ISETP.GE.U32.AND P6, PT, R247, 0x7fffffa3, PT ;  /* 0x7fffffa3f700780c */ /* 0x000fc40003fc6070 */
[----:B------:R1:W-:Y:S01]  /*166b0*/  STL.64 [R1+0x838], R10 ;  /* 0x0008380a01007387 */ /* 0x0003e20000100a00 */
[----:B------:R-:W-:Y:S02]  /*166c0*/  IMAD R247, R2, 0x39, RZ ;  /* 0x0000003902f77824 */ /* 0x000fe400078e02ff */
[C---:B----4-:R-:W-:Y:S01]  /*166d0*/  IMAD.WIDE R12, R0.reuse, 0x4, R238 ;  /* 0x00000004000c7825 */ /* 0x050fe200078e02ee */
        /* <DEDUP_REMOVED lines=9> */
[C---:B----4-:R-:W-:Y:S02]  /*16770*/  IMAD.WIDE R16, R247.reuse, 0x4, R236 ;  /* 0x00000004f7107825 */ /* 0x050fe400078e02ec */
[----:B------:R4:W-:Y:S04]  /*16780*/  STL.64 [R1+0x518], R10 ;  /* 0x0005180a01007387 */ /* 0x0009e80000100a00 */
[----:B------:R4:W-:Y:S01]  /*16790*/  LDGSTS.E [R246+0x18000], desc[UR4][R10.64], !P5 ;  /* 0x180000000af67fae */ /* 0x0009e2000e921844 */
[----:B-1----:R-:W-:-:S03]  /*167a0*/  IMAD.WIDE R12, R247, 0x4, R238 ;  /* 0x00000004f70c7825 */ /* 0x002fc600078e02ee */
[----:B------:R1:W-:Y:S04]  /*167b0*/  STL.64 [R1+0x510], R8 ;  /* 0x0005100801007387 */ /* 0x0003e80000100a00 */
[----:B------:R1:W-:Y:S01]  /*167c0*/  LDGSTS.E [R246+0x1c000], desc[UR4][R8.64], !P5 ;  /* 0x1c00000008f67fae */ /* 0x0003e2000e921844 */
[----:B------:R-:W-:Y:S01]  /*167d0*/  ISETP.GE.U32.AND P5, PT, R0, 0x7fffffa2, PT ;  /* 0x7fffffa20000780c */ /* 0x000fe20003fa6070 */
[----:B----4-:R-:W-:Y:S02]  /*167e0*/  IMAD.WIDE R10, R247, 0x4, R240 ;  /* 0x00000004f70a7825 */ /* 0x010fe400078e02f0 */
[----:B------:R4:W-:Y:S02]  /*167f0*/  LDGSTS.E [R246+0x10004], desc[UR4][R16.64], !P2 ;  /* 0x1000400010f67fae */ /* 0x0009e4000d121844 */
[----:B---3--:R-:W-:-:S02]  /*16800*/  VIADD R0, R248, 0xffffffe0 ;  /* 0xffffffe0f8007836 */ /* 0x008fc40000000000 */
[----:B------:R3:W-:Y:S01]  /*16810*/  LDGSTS.E [R246+0x14004], desc[UR4][R12.64], !P2 ;  /* 0x140040000cf67fae */ /* 0x0007e2000d121844 */
[----:B-1----:R-:W-:-:S03]  /*16820*/  IMAD.WIDE R8, R247, 0x4, R242 ;  /* 0x00000004f7087825 */ /* 0x002fc600078e02f2 */
[----:B------:R1:W-:Y:S04]  /*16830*/  LDGSTS.E [R246+0x18004], desc[UR4][R10.64], !P2 ;  /* 0x180040000af67fae */ /* 0x0003e8000d121844 */
[----:B------:R2:W-:Y:S01]  /*16840*/  LDGSTS.E [R246+0x1c004], desc[UR4][R8.64], !P2 ;  /* 0x1c00400008f67fae */ /* 0x0005e2000d121844 */
[----:B------:R-:W-:Y:S01]  /*16850*/  ISETP.GE.U32.AND P2, PT, R0, 0x7fffffa1, PT ;  /* 0x7fffffa10000780c */ /* 0x000fe20003f46070 */
[C---:B------:R-:W-:Y:S02]  /*16860*/  IMAD R0, R2.reuse, 0x3a, RZ ;  /* 0x0000003a02007824 */ /* 0x040fe400078e02ff */
[----:B------:R4:W-:Y:S01]  /*16870*/  STL.64 [R1+0x508], R16 ;  /* 0x0005081001007387 */ /* 0x0009e20000100a00 */
[----:B------:R-:W-:-:S03]  /*16880*/  IMAD R247, R2, 0x3b, RZ ;  /* 0x0000003b02f77824 */ /* 0x000fc600078e02ff */
[----:B------:R3:W-:Y:S04]  /*16890*/  STL.64 [R1+0x500], R12 ;  /* 0x0005000c01007387 */ /* 0x0007e80000100a00 */
[----:B------:R1:W-:Y:S01]  /*168a0*/  STL.64 [R1+0x4f8], R10 ;  /* 0x0004f80a01007387 */ /* 0x0003e20000100a00 */
[----:B----4-:R-:W-:-:S03]  /*168b0*/  IMAD.WIDE R16, R0, 0x4, R236 ;  /* 0x0000000400107825 */ /* 0x010fc600078e02ec */
[----:B------:R2:W-:Y:S01]  /*168c0*/  STL.64 [R1+0x4f0], R8 ;  /* 0x0004f00801007387 */ /* 0x0005e20000100a00 */
[----:B---3--:R-:W-:-:S03]  /*168d0*/  IMAD.WIDE R12, R0, 0x4, R238 ;  /* 0x00000004000c7825 */ /* 0x008fc600078e02ee */
[----:B------:R3:W-:Y:S01]  /*168e0*/  STL.64 [R1+0x4e8], R16 ;  /* 0x0004e81001007387 */ /* 0x0007e20000100a00 */
[----:B-1----:R-:W-:-:S03]  /*168f0*/  IMAD.WIDE R10, R0, 0x4, R240 ;  /* 0x00000004000a7825 */ /* 0x002fc600078e02f0 */
[----:B------:R3:W-:Y:S01]  /*16900*/  LDGSTS.E [R246+0x10008], desc[UR4][R16.64], !P1 ;  /* 0x1000800010f67fae */ /* 0x0007e2000c921844 */
[----:B--2---:R-:W-:-:S03]  /*16910*/  IMAD.WIDE R8, R0, 0x4, R242 ;  /* 0x0000000400087825 */ /* 0x004fc600078e02f2 */
[----:B------:R1:W-:Y:S04]  /*16920*/  STL.64 [R1+0x4e0], R12 ;  /* 0x0004e00c01007387 */ /* 0x0003e80000100a00 */
[----:B------:R1:W-:Y:S01]  /*16930*/  LDGSTS.E [R246+0x14008], desc[UR4][R12.64], !P1 ;  /* 0x140080000cf67fae */ /* 0x0003e2000c921844 */
[----:B------:R-:W-:Y:S02]  /*16940*/  VIADD R0, R249, 0xffffffc3 ;  /* 0xffffffc3f9007836 */ /* 0x000fe40000000000 */
[C---:B---3--:R-:W-:Y:S01]  /*16950*/  IMAD.WIDE R16, R247.reuse, 0x4, R236 ;  /* 0x00000004f7107825 */ /* 0x048fe200078e02ec */
[----:B------:R2:W-:Y:S04]  /*16960*/  STL.64 [R1+0x4d8], R10 ;  /* 0x0004d80a01007387 */ /* 0x0005e80000100a00 */
[----:B------:R2:W-:Y:S01]  /*16970*/  LDGSTS.E [R246+0x18008], desc[UR4][R10.64], !P1 ;  /* 0x180080000af67fae */ /* 0x0005e2000c921844 */
[----:B-1----:R-:W-:-:S03]  /*16980*/  IMAD.WIDE R12, R247, 0x4, R238 ;  /* 0x00000004f70c7825 */ /* 0x002fc600078e02ee */
[----:B------:R1:W-:Y:S04]  /*16990*/  STL.64 [R1+0x4d0], R8 ;  /* 0x0004d00801007387 */ /* 0x0003e80000100a00 */
[----:B------:R1:W-:Y:S01]  /*169a0*/  LDGSTS.E [R246+0x1c008], desc[UR4][R8.64], !P1 ;  /* 0x1c00800008f67fae */ /* 0x0003e2000c921844 */
[----:B--2---:R-:W-:-:S03]  /*169b0*/  IMAD.WIDE R10, R247, 0x4, R240 ;  /* 0x00000004f70a7825 */ /* 0x004fc600078e02f0 */
[----:B------:R2:W-:Y:S01]  /*169c0*/  STL.64 [R1+0x4c8], R16 ;  /* 0x0004c81001007387 */ /* 0x0005e20000100a00 */
[----:B------:R-:W-:-:S03]  /*169d0*/  ISETP.GE.U32.AND P1, PT, R0, 0x7fffff84, PT ;  /* 0x7fffff840000780c */ /* 0x000fc60003f26070 */
[----:B------:R2:W-:Y:S01]  /*169e0*/  LDGSTS.E [R246+0x1000c], desc[UR4][R16.64], !P0 ;  /* 0x1000c00010f67fae */ /* 0x0005e2000c121844 */
[----:B-1----:R-:W-:-:S03]  /*169f0*/  IMAD.WIDE R8, R247, 0x4, R242 ;  /* 0x00000004f7087825 */ /* 0x002fc600078e02f2 */
[----:B------:R1:W-:Y:S04]  /*16a00*/  STL.64 [R1+0x4c0], R12 ;  /* 0x0004c00c01007387 */ /* 0x0003e80000100a00 */
[----:B------:R1:W-:Y:S01]  /*16a10*/  LDGSTS.E [R246+0x1400c], desc[UR4][R12.64], !P0 ;  /* 0x1400c0000cf67fae */ /* 0x0003e2000c121844 */
[----:B------:R-:W-:Y:S01]  /*16a20*/  VIADD R0, R250, 0xffffffc2 ;  /* 0xffffffc2fa007836 */ /* 0x000fe20000000000 */
[----:B--2---:R-:W2:Y:S02]  /*16a30*/  LDC R16, c[0x0][0x230] ;  /* 0x00008c00ff107b82 */ /* 0x004ea40000000800 */
[----:B------:R-:W-:Y:S01]  /*16a40*/  STL.64 [R1+0x4b8], R10 ;  /* 0x0004b80a01007387 */ /* 0x000fe20000100a00 */
[----:B------:R-:W-:-:S03]  /*16a50*/  IMAD R247, R2, 0x1c, RZ ;  /* 0x0000001c02f77824 */ /* 0x000fc600078e02ff */
[----:B------:R-:W-:Y:S04]  /*16a60*/  LDGSTS.E [R246+0x1800c], desc[UR4][R10.64], !P0 ;  /* 0x1800c0000af67fae */ /* 0x000fe8000c121844 */
[----:B------:R3:W-:Y:S04]  /*16a70*/  STL.64 [R1+0x4b0], R8 ;  /* 0x0004b00801007387 */ /* 0x0007e80000100a00 */
[----:B------:R3:W-:Y:S01]  /*16a80*/  LDGSTS.E [R246+0x1c00c], desc[UR4][R8.64], !P0 ;  /* 0x1c00c00008f67fae */ /* 0x0007e2000c121844 */
[----:B------:R-:W-:Y:S01]  /*16a90*/  ISETP.GE.U32.AND P0, PT, R0, 0x7fffff83, PT ;  /* 0x7fffff830000780c */ /* 0x000fe20003f06070 */
[----:B------:R-:W-:-:S04]  /*16aa0*/  IMAD.WIDE R18, R247, 0x4, R236 ;  /* 0x00000004f7127825 */ /* 0x000fc800078e02ec */
[----:B-1----:R-:W-:Y:S01]  /*16ab0*/  IMAD.WIDE R12, R247, 0x4, R238 ;  /* 0x00000004f70c7825 */ /* 0x002fe200078e02ee */
[----:B---3--:R-:W-:-:S03]  /*16ac0*/  LOP3.LUT R8, R252, 0x70, RZ, 0x3c, !PT ;  /* 0x00000070fc087812 */ /* 0x008fc600078e3cff */
[----:B------:R-:W-:-:S04]  /*16ad0*/  IMAD.WIDE R10, R247, 0x4, R240 ;  /* 0x00000004f70a7825 */ /* 0x000fc800078e02f0 */
[----:B------:R-:W-:Y:S02]  /*16ae0*/  VIADD R0, R8, UR61 ;  /* 0x0000003d08007c36 */ /* 0x000fe40008000000 */
[----:B------:R-:W-:Y:S02]  /*16af0*/  IMAD R248, R2, 0x1d, RZ ;  /* 0x0000001d02f87824 */ /* 0x000fe400078e02ff */
[----:B------:R-:W-:Y:S01]  /*16b00*/  IMAD.WIDE R8, R247, 0x4, R242 ;  /* 0x00000004f7087825 */ /* 0x000fe200078e02f2 */
[----:B------:R1:W-:Y:S01]  /*16b10*/  STL.64 [R1+0xc48], R18 ;  /* 0x000c481201007387 */ /* 0x0003e20000100a00 */
[----:B------:R-:W-:Y:S02]  /*16b20*/  LOP3.LUT R7, R7, 0x3f, RZ, 0xc0, !PT ;  /* 0x0000003f07077812 */ /* 0x000fe400078ec0ff */
[----:B------:R-:W-:Y:S01]  /*16b30*/  VIADD R250, R6, 0xffffffc0 ;  /* 0xffffffc006fa7836 */ /* 0x000fe20000000000 */
[----:B------:R1:W-:Y:S01]  /*16b40*/  LDGSTS.E [R0], desc[UR4][R18.64], !P4 ;  /* 0x0000000012007fae */ /* 0x0003e2000e121844 */
[----:B------:R-:W-:-:S03]  /*16b50*/  UISETP.GT.AND UP0, UPT, UR6, 0x7f, UPT ;  /* 0x0000007f0600788c */ /* 0x000fc6000bf04270 */
[----:B------:R3:W-:Y:S01]  /*16b60*/  STL.64 [R1+0xc40], R12 ;  /* 0x000c400c01007387 */ /* 0x0007e20000100a00 */
[----:B------:R-:W-:-:S03]  /*16b70*/  IMAD R249, R2, 0x1e, RZ ;  /* 0x0000001e02f97824 */ /* 0x000fc600078e02ff */
[----:B------:R3:W-:Y:S04]  /*16b80*/  LDGSTS.E [R0+0x4000], desc[UR4][R12.64], !P4 ;  /* 0x040000000c007fae */ /* 0x0007e8000e121844 */
[----:B------:R4:W-:Y:S01]  /*16b90*/  STL.64 [R1+0xc38], R10 ;  /* 0x000c380a01007387 */ /* 0x0009e20000100a00 */
[----:B------:R-:W-:Y:S01]  /*16ba0*/  VIADD R251, R251, 0xffffffc1 ;  /* 0xffffffc1fbfb7836 */ /* 0x000fe20000000000 */
[----:B-1----:R-:W1:Y:S02]  /*16bb0*/  LDC R18, c[0x0][0x230] ;  /* 0x00008c00ff127b82 */ /* 0x002e640000000800 */
[----:B------:R4:W-:Y:S01]  /*16bc0*/  LDGSTS.E [R0+0x8000], desc[UR4][R10.64], !P4 ;  /* 0x080000000a007fae */ /* 0x0009e2000e121844 */
[----:B---3--:R-:W-:-:S03]  /*16bd0*/  IMAD.WIDE R12, R248, 0x4, R236 ;  /* 0x00000004f80c7825 */ /* 0x008fc600078e02ec */
[----:B------:R3:W-:Y:S04]  /*16be0*/  STL.64 [R1+0xc30], R8 ;  /* 0x000c300801007387 */ /* 0x0007e80000100a00 */
[----:B------:R3:W-:Y:S01]  /*16bf0*/  LDGSTS.E [R0+0xc000], desc[UR4][R8.64], !P4 ;  /* 0x0c00000008007fae */ /* 0x0007e2000e121844 */
[----:B------:R-:W-:Y:S01]  /*16c00*/  ISETP.GE.AND P4, PT, R7, R250, PT ;  /* 0x000000fa0700720c */ /* 0x000fe20003f86270 */
[C---:B----4-:R-:W-:Y:S02]  /*16c10*/  IMAD.WIDE R10, R248.reuse, 0x4, R238 ;  /* 0x00000004f80a7825 */ /* 0x050fe400078e02ee */
[----:B------:R4:W-:Y:S02]  /*16c20*/  STL.64 [R1+0xc28], R12 ;  /* 0x000c280c01007387 */ /* 0x0009e40000100a00 */
[----:B------:R-:W-:-:S02]  /*16c30*/  IMAD.WIDE R6, R248, 0x4, R242 ;  /* 0x00000004f8067825 */ /* 0x000fc400078e02f2 */
[----:B------:R4:W-:Y:S02]  /*16c40*/  LDGSTS.E [R0+0x4], desc[UR4][R12.64], !P6 ;  /* 0x000040000c007fae */ /* 0x0009e4000f121844 */
[----:B---3--:R-:W-:Y:S02]  /*16c50*/  IMAD.WIDE R8, R248, 0x4, R240 ;  /* 0x00000004f8087825 */ /* 0x008fe400078e02f0 */
[----:B------:R3:W-:Y:S01]  /*16c60*/  STL.64 [R1+0xc20], R10 ;  /* 0x000c200a01007387 */ /* 0x0007e20000100a00 */
[----:B------:R-:W-:Y:S02]  /*16c70*/  SEL R247, RZ, 0x4, P4 ;  /* 0x00000004fff77807 */ /* 0x000fe40002000000 */
[----:B------:R-:W-:Y:S01]  /*16c80*/  PLOP3.LUT P4, PT, PT, PT, UP0, 0x80, 0x0 ;  /* 0x000000000000781c */ /* 0x000fe20003f8f008 */
[----:B------:R3:W-:Y:S01]  /*16c90*/  LDGSTS.E [R0+0x4004], desc[UR4][R10.64], !P6 ;  /* 0x040040000a007fae */ /* 0x0007e2000f121844 */
[----:B------:R-:W-:Y:S02]  /*16ca0*/  IMAD R248, R2, 0x1f, RZ ;  /* 0x0000001f02f87824 */ /* 0x000fe400078e02ff */
[C---:B----4-:R-:W-:Y:S01]  /*16cb0*/  IMAD.WIDE R12, R249.reuse, 0x4, R236 ;  /* 0x00000004f90c7825 */ /* 0x050fe200078e02ec */
[----:B------:R4:W-:Y:S04]  /*16cc0*/  STL.64 [R1+0xc18], R8 ;  /* 0x000c180801007387 */ /* 0x0009e80000100a00 */
[----:B------:R4:W-:Y:S01]  /*16cd0*/  LDGSTS.E [R0+0x8004], desc[UR4][R8.64], !P6 ;  /* 0x0800400008007fae */ /* 0x0009e2000f121844 */
[----:B---3--:R-:W-:-:S03]  /*16ce0*/  IMAD.WIDE R10, R249, 0x4, R238 ;  /* 0x00000004f90a7825 */ /* 0x008fc600078e02ee */
[----:B------:R3:W-:Y:S01]  /*16cf0*/  STL.64 [R1+0xc10], R6 ;  /* 0x000c100601007387 */ /* 0x0007e20000100a00 */
[----:B------:R-:W-:-:S03]  /*16d00*/  SEL R247, R247, RZ, P4 ;  /* 0x000000fff7f77207 */ /* 0x000fc60002000000 */
[----:B------:R3:W-:Y:S01]  /*16d10*/  LDGSTS.E [R0+0xc004], desc[UR4][R6.64], !P6 ;  /* 0x0c00400006007fae */ /* 0x0007e2000f121844 */
[----:B----4-:R-:W-:-:S03]  /*16d20*/  IMAD.WIDE R8, R249, 0x4, R240 ;  /* 0x00000004f9087825 */ /* 0x010fc600078e02f0 */
[----:B------:R4:W-:Y:S04]  /*16d30*/  STL.64 [R1+0xc08], R12 ;  /* 0x000c080c01007387 */ /* 0x0009e80000100a00 */
[----:B------:R4:W-:Y:S01]  /*16d40*/  LDGSTS.E [R0+0x8], desc[UR4][R12.64], !P5 ;  /* 0x000080000c007fae */ /* 0x0009e2000e921844 */
[----:B---3--:R-:W-:-:S03]  /*16d50*/  IMAD.WIDE R6, R249, 0x4, R242 ;  /* 0x00000004f9067825 */ /* 0x008fc600078e02f2 */
[----:B------:R3:W-:Y:S01]  /*16d60*/  STL.64 [R1+0xc00], R10 ;  /* 0x000c000a01007387 */ /* 0x0007e20000100a00 */
[----:B------:R-:W-:Y:S01]  /*16d70*/  ISETP.GE.U32.AND P6, PT, R251, 0x7fffff82, PT ;  /* 0x7fffff82fb00780c */ /* 0x000fe20003fc6070 */
[----:B------:R-:W1:Y:S02]  /*16d80*/  LDC R249, c[0x0][0x230] ;  /* 0x00008c00fff97b82 */ /* 0x000e640000000800 */
[----:B------:R3:W-:Y:S01]  /*16d90*/  LDGSTS.E [R0+0x4008], desc[UR4][R10.64], !P5 ;  /* 0x040080000a007fae */ /* 0x0007e2000e921844 */
[----:B----4-:R-:W-:-:S03]  /*16da0*/  IMAD.WIDE R12, R248, 0x4, R236 ;  /* 0x00000004f80c7825 */ /* 0x010fc600078e02ec */
[----:B------:R4:W-:Y:S01]  /*16db0*/  STL.64 [R1+0xbf8], R8 ;  /* 0x000bf80801007387 */ /* 0x0009e20000100a00 */
[----:B------:R-:W-:Y:S01]  /*16dc0*/  ISETP.NE.U32.AND P4, PT, R247, RZ, PT ;  /* 0x000000fff700720c */ /* 0x000fe20003f85070 */
[----:B------:R-:W1:Y:S02]  /*16dd0*/  LDC R251, c[0x0][0x230] ;  /* 0x00008c00fffb7b82 */ /* 0x000e640000000800 */
[----:B------:R4:W-:Y:S01]  /*16de0*/  LDGSTS.E [R0+0x8008], desc[UR4][R8.64], !P5 ;  /* 0x0800800008007fae */ /* 0x0009e2000e921844 */
[----:B------:R-:W-:Y:S02]  /*16df0*/  IMAD R247, R2, 0x3c, RZ ;  /* 0x0000003c02f77824 */ /* 0x000fe400078e02ff */
[C---:B---3--:R-:W-:Y:S01]  /*16e00*/  IMAD.WIDE R10, R248.reuse, 0x4, R238 ;  /* 0x00000004f80a7825 */ /* 0x048fe200078e02ee */
[----:B------:R3:W-:Y:S04]  /*16e10*/  STL.64 [R1+0xbf0], R6 ;  /* 0x000bf00601007387 */ /* 0x0007e80000100a00 */
[----:B------:R3:W-:Y:S01]  /*16e20*/  LDGSTS.E [R0+0xc008], desc[UR4][R6.64], !P5 ;  /* 0x0c00800006007fae */ /* 0x0007e2000e921844 */
[----:B----4-:R-:W-:-:S03]  /*16e30*/  IMAD.WIDE R8, R248, 0x4, R240 ;  /* 0x00000004f8087825 */ /* 0x010fc600078e02f0 */
[----:B------:R4:W-:Y:S04]  /*16e40*/  LDGSTS.E [R0+0xc], desc[UR4][R12.64], !P2 ;  /* 0x0000c0000c007fae */ /* 0x0009e8000d121844 */
[----:B------:R4:W-:Y:S01]  /*16e50*/  LDGSTS.E [R0+0x400c], desc[UR4][R10.64], !P2 ;  /* 0x0400c0000a007fae */ /* 0x0009e2000d121844 */
[----:B---3--:R-:W-:-:S03]  /*16e60*/  IMAD.WIDE R6, R248, 0x4, R242 ;  /* 0x00000004f8067825 */ /* 0x008fc600078e02f2 */
[----:B------:R3:W-:Y:S01]  /*16e70*/  LDGSTS.E [R0+0x800c], desc[UR4][R8.64], !P2 ;  /* 0x0800c00008007fae */ /* 0x0007e2000d121844 */
[----:B--2---:R-:W-:-:S03]  /*16e80*/  VIADD R248, R16, 0xffffffbf ;  /* 0xffffffbf10f87836 */ /* 0x004fc60000000000 */
[----:B------:R4:W-:Y:S01]  /*16e90*/  STL.64 [R1+0xbe8], R12 ;  /* 0x000be80c01007387 */ /* 0x0009e20000100a00 */
[----:B------:R-:W-:-:S03]  /*16ea0*/  IMAD.WIDE R16, R247, 0x4, R236 ;  /* 0x00000004f7107825 */ /* 0x000fc600078e02ec */
[----:B------:R2:W-:Y:S01]  /*16eb0*/  LDGSTS.E [R0+0xc00c], desc[UR4][R6.64], !P2 ;  /* 0x0c00c00006007fae */ /* 0x0005e2000d121844 */
[----:B------:R-:W-:Y:S01]  /*16ec0*/  ISETP.GE.U32.AND P2, PT, R248, 0x7fffff80, PT ;  /* 0x7fffff80f800780c */ /* 0x000fe20003f46070 */
[----:B------:R-:W-:Y:S02]  /*16ed0*/  IMAD R248, R2, 0x3d, RZ ;  /* 0x0000003d02f87824 */ /* 0x000fe400078e02ff */
[----:B------:R3:W-:Y:S01]  /*16ee0*/  STL.64 [R1+0xbe0], R10 ;  /* 0x000be00a01007387 */ /* 0x0007e20000100a00 */
[----:B----4-:R-:W-:-:S03]  /*16ef0*/  IMAD.WIDE R12, R247, 0x4, R238 ;  /* 0x00000004f70c7825 */ /* 0x010fc600078e02ee */
[----:B------:R4:W-:Y:S04]  /*16f00*/  STL.64 [R1+0xbd8], R8 ;  /* 0x000bd80801007387 */ /* 0x0009e80000100a00 */
[----:B------:R2:W-:Y:S01]  /*16f10*/  STL.64 [R1+0xbd0], R6 ;  /* 0x000bd00601007387 */ /* 0x0005e20000100a00 */
[----:B---3--:R-:W-:-:S03]  /*16f20*/  IMAD.WIDE R10, R247, 0x4, R240 ;  /* 0x00000004f70a7825 */ /* 0x008fc600078e02f0 */
[----:B------:R3:W-:Y:S01]  /*16f30*/  STL.64 [R1+0xbc8], R16 ;  /* 0x000bc81001007387 */ /* 0x0007e20000100a00 */
[----:B----4-:R-:W-:-:S03]  /*16f40*/  IMAD.WIDE R8, R247, 0x4, R242 ;  /* 0x00000004f7087825 */ /* 0x010fc600078e02f2 */
[----:B------:R3:W-:Y:S01]  /*16f50*/  LDGSTS.E [R0+0x10000], desc[UR4][R16.64], !P1 ;  /* 0x1000000010007fae */ /* 0x0007e2000c921844 */
[----:B--2---:R-:W2:Y:S03]  /*16f60*/  LDC R6, c[0x0][0x230] ;  /* 0x00008c00ff067b82 */ /* 0x004ea60000000800 */
[----:B------:R4:W-:Y:S04]  /*16f70*/  STL.64 [R1+0xbc0], R12 ;  /* 0x000bc00c01007387 */ /* 0x0009e80000100a00 */
[----:B------:R4:W-:Y:S01]  /*16f80*/  LDGSTS.E [R0+0x14000], desc[UR4][R12.64], !P1 ;  /* 0x140000000c007fae */ /* 0x0009e2000c921844 */
[----:B---3--:R-:W-:-:S03]  /*16f90*/  IMAD.WIDE R16, R248, 0x4, R236 ;  /* 0x00000004f8107825 */ /* 0x008fc600078e02ec */
[----:B------:R3:W-:Y:S04]  /*16fa0*/  STL.64 [R1+0xbb8], R10 ;  /* 0x000bb80a01007387 */ /* 0x0007e80000100a00 */
[----:B------:R3:W-:Y:S01]  /*16fb0*/  LDGSTS.E [R0+0x18000], desc[UR4][R10.64], !P1 ;  /* 0x180000000a007fae */ /* 0x0007e2000c921844 */
[----:B----4-:R-:W-:-:S03]  /*16fc0*/  IMAD.WIDE R12, R248, 0x4, R238 ;  /* 0x00000004f80c7825 */ /* 0x010fc600078e02ee */
[----:B------:R4:W-:Y:S04]  /*16fd0*/  STL.64 [R1+0xbb0], R8 ;  /* 0x000bb00801007387 */ /* 0x0009e80000100a00 */
[----:B------:R4:W-:Y:S01]  /*16fe0*/  LDGSTS.E [R0+0x1c000], desc[UR4][R8.64], !P1 ;  /* 0x1c00000008007fae */ /* 0x0009e2000c921844 */
[----:B---3--:R-:W-:-:S03]  /*16ff0*/  IMAD.WIDE R10, R248, 0x4, R240 ;  /* 0x00000004f80a7825 */ /* 0x008fc600078e02f0 */
[----:B------:R3:W-:Y:S04]  /*17000*/  STL.64 [R1+0xba8], R16 ;  /* 0x000ba81001007387 */ /* 0x0007e80000100a00 */
[----:B------:R-:W-:Y:S01]  /*17010*/  STL.64 [R1+0xba0], R12 ;  /* 0x000ba00c01007387 */ /* 0x000fe20000100a00 */
[----:B----4-:R-:W-:-:S03]  /*17020*/  IMAD.WIDE R8, R248, 0x4, R242 ;  /* 0x00000004f8087825 */ /* 0x010fc600078e02f2 */
[----:B------:R-:W-:Y:S04]  /*17030*/  STL.64 [R1+0xb98], R10 ;  /* 0x000b980a01007387 */ /* 0x000fe80000100a00 */
[----:B------:R4:W-:Y:S04]  /*17040*/  STL.64 [R1+0xb90], R8 ;  /* 0x000b900801007387 */ /* 0x0009e80000100a00 */
[----:B------:R-:W2:Y:S01]  /*17050*/  LDL R19, [R1+0x2cfc] ;  /* 0x002cfc0001137983 */ /* 0x000ea20000100800 */
[----:B-1----:R-:W-:-:S03]  /*17060*/  VIADD R247, R251, 0xffffffbe ;  /* 0xffffffbefbf77836 */ /* 0x002fc60000000000 */
[----:B------:R3:W-:Y:S02]  /*17070*/  LDGSTS.E [R0+0x10004], desc[UR4][R16.64], !P0 ;  /* 0x1000400010007fae */ /* 0x0007e4000c121844 */
[----:B------:R-:W-:Y:S01]  /*17080*/  ISETP.GE.U32.AND P1, PT, R247, 0x7fffff7f, PT ;  /* 0x7fffff7ff700780c */ /* 0x000fe20003f26070 */
[----:B------:R-:W-:Y:S01]  /*17090*/  VIADD R247, R249, 0xffffffbd ;  /* 0xffffffbdf9f77836 */ /* 0x000fe20000000000 */
[----:B------:R-:W-:Y:S04]  /*170a0*/  LDGSTS.E [R0+0x14004], desc[UR4][R12.64], !P0 ;  /* 0x140040000c007fae */ /* 0x000fe8000c121844 */
[----:B------:R-:W-:Y:S04]  /*170b0*/  LDGSTS.E [R0+0x18004], desc[UR4][R10.64], !P0 ;  /* 0x180040000a007fae */ /* 0x000fe8000c121844 */
[----:B------:R-:W-:Y:S01]  /*170c0*/  LDGSTS.E [R0+0x1c004], desc[UR4][R8.64], !P0 ;  /* 0x1c00400008007fae */ /* 0x000fe2000c121844 */
[----:B------:R-:W-:Y:S01]  /*170d0*/  ISETP.GE.U32.AND P0, PT, R247, 0x7fffff7e, PT ;  /* 0x7fffff7ef700780c */ /* 0x000fe20003f06070 */
[----:B------:R-:W-:-:S04]  /*170e0*/  IMAD R247, R2, 0x3e, RZ ;  /* 0x0000003e02f77824 */ /* 0x000fc800078e02ff */
[----:B------:R-:W-:-:S04]  /*170f0*/  IMAD.WIDE R24, R247, 0x4, R236 ;  /* 0x00000004f7187825 */ /* 0x000fc800078e02ec */
[C---:B------:R-:W-:Y:S01]  /*17100*/  IMAD.WIDE R22, R247.reuse, 0x4, R238 ;  /* 0x00000004f7167825 */ /* 0x040fe200078e02ee */
[----:B------:R1:W-:Y:S03]  /*17110*/  STL.64 [R1+0x4a8], R24 ;  /* 0x0004a81801007387 */ /* 0x0003e60000100a00 */
[C---:B------:R-:W-:Y:S01]  /*17120*/  IMAD.WIDE R20, R247.reuse, 0x4, R240 ;  /* 0x00000004f7147825 */ /* 0x040fe200078e02f0 */
[----:B------:R1:W-:Y:S03]  /*17130*/  STL.64 [R1+0x4a0], R22 ;  /* 0x0004a01601007387 */ /* 0x0003e60000100a00 */
[----:B---3--:R-:W-:Y:S01]  /*17140*/  IMAD.WIDE R16, R247, 0x4, R242 ;  /* 0x00000004f7107825 */ /* 0x008fe200078e02f2 */
[----:B----4-:R-:W3:Y:S04]  /*17150*/  LDL.64 R8, [R1+0x468] ;  /* 0x0004680001087983 */ /* 0x010ee80000100a00 */
[----:B------:R4:W-:Y:S01]  /*17160*/  STL.64 [R1+0x498], R20 ;  /* 0x0004981401007387 */ /* 0x0009e20000100a00 */
[----:B--2---:R-:W-:-:S03]  /*17170*/  VIADD R247, R6, 0xffffffbc ;  /* 0xffffffbc06f77836 */ /* 0x004fc60000000000 */
[----:B------:R-:W2:Y:S04]  /*17180*/  LDL.64 R10, [R1+0x458] ;  /* 0x00045800010a7983 */ /* 0x000ea80000100a00 */
[----:B------:R4:W-:Y:S04]  /*17190*/  STL.64 [R1+0x490], R16 ;  /* 0x0004901001007387 */ /* 0x0009e80000100a00 */
[----:B------:R-:W2:Y:S04]  /*171a0*/  LDL.64 R12, [R1+0x438] ;  /* 0x00043800010c7983 */ /* 0x000ea80000100a00 */
[----:B------:R-:W2:Y:S01]  /*171b0*/  LDL.64 R6, [R1+0x418] ;  /* 0x0004180001067983 */ /* 0x000ea20000100a00 */
[----:B------:R-:W-:Y:S01]  /*171c0*/  ISETP.GE.U32.AND P5, PT, R250, 0x7fffff81, PT ;  /* 0x7fffff81fa00780c */ /* 0x000fe20003fa6070 */
[----:B------:R-:W-:Y:S01]  /*171d0*/  IMAD R2, R2, 0x3f, RZ ;  /* 0x0000003f02027824 */ /* 0x000fe200078e02ff */
[----:B------:R-:W4:Y:S01]  /*171e0*/  LDC.64 R250, c[0x0][0x238] ;  /* 0x00008e00fffa7b82 */ /* 0x000f220000000a00 */
[----:B------:R1:W-:Y:S04]  /*171f0*/  LDGSTS.E [R0+0x10008], desc[UR4][R24.64], !P6 ;  /* 0x1000800018007fae */ /* 0x0003e8000f121844 */
[----:B------:R1:W-:Y:S04]  /*17200*/  LDGSTS.E [R0+0x14008], desc[UR4][R22.64], !P6 ;  /* 0x1400800016007fae */ /* 0x0003e8000f121844 */
[----:B------:R4:W-:Y:S01]  /*17210*/  LDGSTS.E [R0+0x18008], desc[UR4][R20.64], !P6 ;  /* 0x1800800014007fae */ /* 0x0009e2000f121844 */
[----:B-1----:R-:W-:-:S03]  /*17220*/  IMAD.WIDE R24, R2, 0x4, R236 ;  /* 0x0000000402187825 */ /* 0x002fc600078e02ec */
[----:B------:R1:W-:Y:S01]  /*17230*/  LDGSTS.E [R0+0x1c008], desc[UR4][R16.64], !P6 ;  /* 0x1c00800010007fae */ /* 0x0003e2000f121844 */
[----:B------:R-:W-:-:S03]  /*17240*/  IMAD.WIDE R22, R2, 0x4, R238 ;  /* 0x0000000402167825 */ /* 0x000fc600078e02ee */
[----:B------:R-:W-:Y:S01]  /*17250*/  STL.64 [R1+0x488], R24 ;  /* 0x0004881801007387 */ /* 0x000fe20000100a00 */
[----:B----4-:R-:W-:-:S03]  /*17260*/  IMAD.WIDE R20, R2, 0x4, R240 ;  /* 0x0000000402147825 */ /* 0x010fc600078e02f0 */
[----:B------:R-:W-:Y:S01]  /*17270*/  LDGSTS.E [R0+0x1000c], desc[UR4][R24.64], !P5 ;  /* 0x1000c00018007fae */ /* 0x000fe2000e921844 */
[----:B-1----:R-:W-:-:S03]  /*17280*/  IMAD.WIDE R16, R2, 0x4, R242 ;  /* 0x0000000402107825 */ /* 0x002fc600078e02f2 */
[----:B------:R-:W-:Y:S01]  /*17290*/  STL.64 [R1+0x480], R22 ;  /* 0x0004801601007387 */ /* 0x000fe20000100a00 */
[----:B------:R-:W-:-:S03]  /*172a0*/  VIADD R2, R18, 0xffffff9f ;  /* 0xffffff9f12027836 */ /* 0x000fc60000000000 */
[----:B------:R-:W-:Y:S04]  /*172b0*/  LDGSTS.E [R0+0x1400c], desc[UR4][R22.64], !P5 ;  /* 0x1400c00016007fae */ /* 0x000fe8000e921844 */
[----:B------:R-:W-:Y:S04]  /*172c0*/  STL.64 [R1+0x478], R20 ;  /* 0x0004781401007387 */ /* 0x000fe80000100a00 */
[----:B------:R-:W-:Y:S04]  /*172d0*/  LDGSTS.E [R0+0x1800c], desc[UR4][R20.64], !P5 ;  /* 0x1800c00014007fae */ /* 0x000fe8000e921844 */
[----:B------:R1:W-:Y:S04]  /*172e0*/  STL.64 [R1+0x470], R16 ;  /* 0x0004701001007387 */ /* 0x0003e80000100a00 */
[----:B------:R1:W-:Y:S01]  /*172f0*/  LDGSTS.E [R0+0x1c00c], desc[UR4][R16.64], !P5 ;  /* 0x1c00c00010007fae */ /* 0x0003e2000e921844 */
[----:B------:R-:W-:-:S02]  /*17300*/  ISETP.GE.U32.AND P6, PT, R247, 0x7fffff7d, PT ;  /* 0x7fffff7df700780c */ /* 0x000fc40003fc6070 */
[----:B------:R-:W-:Y:S01]  /*17310*/  ISETP.GE.U32.AND P5, PT, R2, 0x7fffff60, PT ;  /* 0x7fffff600200780c */ /* 0x000fe20003fa6070 */
[----:B------:R-:W0:Y:S01]  /*17320*/  LDGDEPBAR ;  /* 0x00000000000079af */ /* 0x000e220000000000 */
[----:B------:R-:W-:Y:S01]  /*17330*/  IMAD.SHL.U32 R2, R250, 0x40, RZ ;  /* 0x00000040fa027824 */ /* 0x000fe200078e00ff */
[C---:B------:R-:W-:Y:S02]  /*17340*/  LOP3.LUT R18, R19.reuse, 0x20, RZ, 0x3c, !PT ;  /* 0x0000002013127812 */ /* 0x040fe400078e3cff */
[C---:B-1----:R-:W-:Y:S02]  /*17350*/  LOP3.LUT R17, R19.reuse, 0x40, RZ, 0x3c, !PT ;  /* 0x0000004013117812 */ /* 0x042fe400078e3cff */
[C---:B------:R-:W-:Y:S01]  /*17360*/  LOP3.LUT R16, R19.reuse, 0x60, RZ, 0x3c, !PT ;  /* 0x0000006013107812 */ /* 0x040fe200078e3cff */
[----:B------:R1:W-:Y:S04]  /*17370*/  STL [R1+0x3184], R18 ;  /* 0x0031841201007387 */ /* 0x0003e80000100800 */
[----:B------:R-:W-:Y:S04]  /*17380*/  STL [R1+0x3180], R17 ;  /* 0x0031801101007387 */ /* 0x000fe80000100800 */
[----:B------:R4:W-:Y:S04]  /*17390*/  STL [R1+0x317c], R16 ;  /* 0x00317c1001007387 */ /* 0x0009e80000100800 */
[----:B------:R-:W4:Y:S04]  /*173a0*/  LDL.64 R68, [R1+0x3f8] ;  /* 0x0003f80001447983 */ /* 0x000f280000100a00 */
        /* <DEDUP_REMOVED lines=12> */
[----:B------:R-:W4:Y:S01]  /*17470*/  LDL.64 R42, [R1+0x258] ;  /* 0x00025800012a7983 */ /* 0x000f220000100a00 */
[----:B------:R-:W-:-:S03]  /*17480*/  VIADD R247, R19, UR61 ;  /* 0x0000003d13f77c36 */ /* 0x000fc60008000000 */
[----:B------:R-:W4:Y:S04]  /*17490*/  LDL.64 R40, [R1+0x238] ;  /* 0x0002380001287983 */ /* 0x000f280000100a00 */
[----:B------:R-:W4:Y:S04]  /*174a0*/  LDL.64 R38, [R1+0x218] ;  /* 0x0002180001267983 */ /* 0x000f280000100a00 */
[----:B------:R-:W4:Y:S04]  /*174b0*/  LDL.64 R36, [R1+0x1f8] ;  /* 0x0001f80001247983 */ /* 0x000f280000100a00 */
[----:B------:R-:W4:Y:S04]  /*174c0*/  LDL.64 R34, [R1+0x1d8] ;  /* 0x0001d80001227983 */ /* 0x000f280000100a00 */
[----:B------:R-:W4:Y:S01]  /*174d0*/  LDL.64 R32, [R1+0x1b8] ;  /* 0x0001b80001207983 */ /* 0x000f220000100a00 */
[----:B------:R-:W-:-:S03]  /*174e0*/  VIADD R248, R18, UR61 ;  /* 0x0000003d12f87c36 */ /* 0x000fc60008000000 */
[----:B------:R-:W4:Y:S01]  /*174f0*/  LDL.64 R30, [R1+0x198] ;  /* 0x00019800011e7983 */ /* 0x000f220000100a00 */
[----:B------:R-:W-:-:S03]  /*17500*/  VIADD R249, R17, UR61 ;  /* 0x0000003d11f97c36 */ /* 0x000fc60008000000 */
[----:B------:R-:W4:Y:S01]  /*17510*/  LDL.64 R26, [R1+0x178] ;  /* 0x00017800011a7983 */ /* 0x000f220000100a00 */
[----:B------:R-:W-:-:S03]  /*17520*/  VIADD R250, R16, UR61 ;  /* 0x0000003d10fa7c36 */ /* 0x000fc60008000000 */
[----:B------:R-:W4:Y:S04]  /*17530*/  LDL.64 R24, [R1+0x158] ;  /* 0x0001580001187983 */ /* 0x000f280000100a00 */
[----:B---3--:R-:W-:Y:S04]  /*17540*/  LDGSTS.E [R247+0x60000], desc[UR4][R8.64], P3 ;  /* 0x6000000008f77fae */ /* 0x008fe80009921844 */
[----:B------:R-:W3:Y:S04]  /*17550*/  LDL.64 R22, [R1+0x138] ;  /* 0x0001380001167983 */ /* 0x000ee80000100a00 */
[----:B--2---:R-:W-:Y:S04]  /*17560*/  LDGSTS.E [R247+0x60400], desc[UR4][R10.64], P3 ;  /* 0x604000000af77fae */ /* 0x004fe80009921844 */
[----:B-1----:R-:W2:Y:S04]  /*17570*/  LDL.64 R18, [R1+0x118] ;  /* 0x0001180001127983 */ /* 0x002ea80000100a00 */
[----:B------:R-:W-:Y:S04]  /*17580*/  LDGSTS.E [R247+0x60800], desc[UR4][R12.64], P3 ;  /* 0x608000000cf77fae */ /* 0x000fe80009921844 */
[----:B----4-:R-:W4:Y:S04]  /*17590*/  LDL.64 R16, [R1+0xf8] ;  /* 0x0000f80001107983 */ /* 0x010f280000100a00 */
[----:B------:R-:W-:Y:S04]  /*175a0*/  LDGSTS.E [R247+0x60c00], desc[UR4][R6.64], P3 ;  /* 0x60c0000006f77fae */ /* 0x000fe80009921844 */
[----:B------:R-:W4:Y:S04]  /*175b0*/  LDL.64 R8, [R1+0xd8] ;  /* 0x0000d80001087983 */ /* 0x000f280000100a00 */
[----:B------:R-:W4:Y:S04]  /*175c0*/  LDL.64 R28, [R1+0x98] ;  /* 0x00009800011c7983 */ /* 0x000f280000100a00 */
[----:B------:R-:W4:Y:S04]  /*175d0*/  LDL.64 R6, [R1+0xb8] ;  /* 0x0000b80001067983 */ /* 0x000f280000100a00 */
[----:B------:R-:W4:Y:S04]  /*175e0*/  LDL.64 R20, [R1+0x78] ;  /* 0x0000780001147983 */ /* 0x000f280000100a00 */
[----:B------:R-:W4:Y:S04]  /*175f0*/  LDL.64 R10, [R1+0x58] ;  /* 0x00005800010a7983 */ /* 0x000f280000100a00 */
[----:B------:R-:W4:Y:S04]  /*17600*/  LDL.64 R12, [R1+0x38] ;  /* 0x00003800010c7983 */ /* 0x000f280000100a00 */
[----:B------:R-:W-:Y:S04]  /*17610*/  LDGSTS.E [R247+0x61000], desc[UR4][R68.64], P3 ;  /* 0x6100000044f77fae */ /* 0x000fe80009921844 */
[----:B------:R-:W-:Y:S04]  /*17620*/  LDGSTS.E [R247+0x61400], desc[UR4][R66.64], P3 ;  /* 0x6140000042f77fae */ /* 0x000fe80009921844 */
[----:B------:R-:W-:Y:S04]  /*17630*/  LDGSTS.E [R247+0x61800], desc[UR4][R64.64], P3 ;  /* 0x6180000040f77fae */ /* 0x000fe80009921844 */
[----:B------:R-:W4:Y:S04]  /*17640*/  LDL.LU.64 R68, [R1+0x3390] ;  /* 0x0033900001447983 */ /* 0x000f280000300a00 */
[----:B------:R-:W4:Y:S04]  /*17650*/  LDL.LU.64 R66, [R1+0x3388] ;  /* 0x0033880001427983 */ /* 0x000f280000300a00 */
[----:B------:R-:W4:Y:S04]  /*17660*/  LDL.LU.64 R64, [R1+0x3380] ;  /* 0x0033800001407983 */ /* 0x000f280000300a00 */
        /* <DEDUP_REMOVED lines=37> */
[----:B---3--:R-:W-:Y:S04]  /*178c0*/  LDGSTS.E [R247+0x66800], desc[UR4][R22.64], P3 ;  /* 0x6680000016f77fae */ /* 0x008fe80009921844 */
[----:B--2---:R-:W-:Y:S04]  /*178d0*/  LDGSTS.E [R247+0x66c00], desc[UR4][R18.64], P3 ;  /* 0x66c0000012f77fae */ /* 0x004fe80009921844 */
[----:B------:R-:W2:Y:S04]  /*178e0*/  LDL.LU.64 R24, [R1+0x32e8] ;  /* 0x0032e80001187983 */ /* 0x000ea80000300a00 */
[----:B------:R-:W3:Y:S04]  /*178f0*/  LDL.LU.64 R22, [R1+0x32e0] ;  /* 0x0032e00001167983 */ /* 0x000ee80000300a00 */
[----:B------:R-:W2:Y:S04]  /*17900*/  LDL.LU.64 R18, [R1+0x32d8] ;  /* 0x0032d80001127983 */ /* 0x000ea80000300a00 */
[----:B----4-:R-:W-:Y:S04]  /*17910*/  LDGSTS.E [R247+0x67000], desc[UR4][R16.64], P3 ;  /* 0x6700000010f77fae */ /* 0x010fe80009921844 */
[----:B------:R-:W-:Y:S04]  /*17920*/  LDGSTS.E [R247+0x67400], desc[UR4][R8.64], P3 ;  /* 0x6740000008f77fae */ /* 0x000fe80009921844 */
[----:B------:R-:W-:Y:S04]  /*17930*/  LDGSTS.E [R247+0x67800], desc[UR4][R6.64], P3 ;  /* 0x6780000006f77fae */ /* 0x000fe80009921844 */
[----:B------:R-:W4:Y:S04]  /*17940*/  LDL.LU.64 R16, [R1+0x32d0] ;  /* 0x0032d00001107983 */ /* 0x000f280000300a00 */
[----:B------:R-:W3:Y:S04]  /*17950*/  LDL.LU.64 R8, [R1+0x32c8] ;  /* 0x0032c80001087983 */ /* 0x000ee80000300a00 */
[----:B------:R-:W2:Y:S04]  /*17960*/  LDL.LU.64 R6, [R1+0x32c0] ;  /* 0x0032c00001067983 */ /* 0x000ea80000300a00 */
[----:B------:R-:W-:Y:S04]  /*17970*/  LDGSTS.E [R247+0x67c00], desc[UR4][R28.64], P3 ;  /* 0x67c000001cf77fae */ /* 0x000fe80009921844 */
[----:B------:R-:W-:Y:S04]  /*17980*/  LDGSTS.E [R247+0x70000], desc[UR4][R20.64], P3 ;  /* 0x7000000014f77fae */ /* 0x000fe80009921844 */
[----:B------:R-:W-:Y:S04]  /*17990*/  LDGSTS.E [R247+0x70400], desc[UR4][R10.64], P3 ;  /* 0x704000000af77fae */ /* 0x000fe80009921844 */
[----:B------:R-:W-:Y:S04]  /*179a0*/  LDGSTS.E [R247+0x70800], desc[UR4][R12.64], P3 ;  /* 0x708000000cf77fae */ /* 0x000fe80009921844 */
[----:B------:R-:W4:Y:S04]  /*179b0*/  LDL.64 R20, [R1+0x460] ;  /* 0x0004600001147983 */ /* 0x000f280000100a00 */
[----:B------:R-:W4:Y:S04]  /*179c0*/  LDL.64 R10, [R1+0x450] ;  /* 0x00045000010a7983 */ /* 0x000f280000100a00 */
[----:B------:R-:W4:Y:S04]  /*179d0*/  LDL.64 R12, [R1+0x430] ;  /* 0x00043000010c7983 */ /* 0x000f280000100a00 */
[----:B--2---:R-:W-:Y:S04]  /*179e0*/  LDGSTS.E [R247+0x70c00], desc[UR4][R6.64], P3 ;  /* 0x70c0000006f77fae */ /* 0x004fe80009921844 */
[----:B---3--:R-:W-:Y:S04]  /*179f0*/  LDGSTS.E [R247+0x71000], desc[UR4][R8.64], P3 ;  /* 0x7100000008f77fae */ /* 0x008fe80009921844 */
[----:B------:R-:W-:Y:S04]  /*17a00*/  LDGSTS.E [R247+0x71400], desc[UR4][R22.64], P3 ;  /* 0x7140000016f77fae */ /* 0x000fe80009921844 */
[----:B------:R-:W2:Y:S04]  /*17a10*/  LDL.64 R6, [R1+0x410] ;  /* 0x0004100001067983 */ /* 0x000ea80000100a00 */
[----:B------:R-:W-:Y:S04]  /*17a20*/  LDGSTS.E [R247+0x71800], desc[UR4][R30.64], P3 ;  /* 0x718000001ef77fae */ /* 0x000fe80009921844 */
[----:B------:R-:W-:Y:S04]  /*17a30*/  LDGSTS.E [R247+0x71c00], desc[UR4][R38.64], P3 ;  /* 0x71c0000026f77fae */ /* 0x000fe80009921844 */
[----:B------:R-:W-:Y:S04]  /*17a40*/  LDGSTS.E [R247+0x72000], desc[UR4][R46.64], P3 ;  /* 0x720000002ef77fae */ /* 0x000fe80009921844 */
[----:B------:R-:W-:Y:S04]  /*17a50*/  STL.64 [R1+0x31b8], R8 ;  /* 0x0031b80801007387 */ /* 0x000fe80000100a00 */
        /* <DEDUP_REMOVED lines=46> */
[----:B----4-:R-:W-:Y:S04]  /*17d40*/  LDGSTS.E [R248+0x60100], desc[UR4][R20.64], P3 ;  /* 0x6010000014f87fae */ /* 0x010fe80009921844 */
[----:B------:R1:W-:Y:S04]  /*17d50*/  STL.64 [R1+0x3270], R206 ;  /* 0x003270ce01007387 */ /* 0x0003e80000100a00 */
[----:B------:R-:W-:Y:S04]  /*17d60*/  LDGSTS.E [R248+0x60500], desc[UR4][R10.64], P3 ;  /* 0x605000000af87fae */ /* 0x000fe80009921844 */
[----:B------:R3:W-:Y:S04]  /*17d70*/  STL.64 [R1+0x3278], R214 ;  /* 0x003278d601007387 */ /* 0x0007e80000100a00 */
[----:B------:R-:W-:Y:S04]  /*17d80*/  LDGSTS.E [R248+0x60900], desc[UR4][R12.64], P3 ;  /* 0x609000000cf87fae */ /* 0x000fe80009921844 */
[----:B-1----:R-:W4:Y:S04]  /*17d90*/  LDL.64 R206, [R1+0x390] ;  /* 0x0003900001ce7983 */ /* 0x002f280000100a00 */
[----:B---3--:R-:W3:Y:S04]  /*17da0*/  LDL.64 R214, [R1+0x3b0] ;  /* 0x0003b00001d67983 */ /* 0x008ee80000100a00 */
[----:B------:R-:W4:Y:S04]  /*17db0*/  LDL.64 R12, [R1+0x3f0] ;  /* 0x0003f000010c7983 */ /* 0x000f280000100a00 */
[----:B------:R-:W3:Y:S04]  /*17dc0*/  LDL.64 R198, [R1+0x370] ;  /* 0x0003700001c67983 */ /* 0x000ee80000100a00 */
        /* <DEDUP_REMOVED lines=15> */
[----:B--2---:R-:W-:Y:S04]  /*17ec0*/  LDGSTS.E [R248+0x60d00], desc[UR4][R6.64], P3 ;  /* 0x60d0000006f87fae */ /* 0x004fe80009921844 */
[----:B------:R-:W2:Y:S04]  /*17ed0*/  LDL.64 R70, [R1+0x170] ;  /* 0x0001700001467983 */ /* 0x000ea80000100a00 */
[----:B------:R-:W2:Y:S04]  /*17ee0*/  LDL.64 R62, [R1+0x150] ;  /* 0x00015000013e7983 */ /* 0x000ea80000100a00 */
[----:B------:R-:W3:Y:S04]  /*17ef0*/  LDL.64 R6, [R1+0x3d0] ;  /* 0x0003d00001067983 */ /* 0x000ee80000100a00 */
[----:B------:R-:W2:Y:S04]  /*17f00*/  LDL.64 R54, [R1+0x130] ;  /* 0x0001300001367983 */ /* 0x000ea80000100a00 */
        /* <DEDUP_REMOVED lines=8> */
[----:B----4-:R-:W-:Y:S04]  /*17f90*/  LDGSTS.E [R248+0x61100], desc[UR4][R12.64], P3 ;  /* 0x611000000cf87fae */ /* 0x010fe80009921844 */
[----:B------:R-:W4:Y:S04]  /*17fa0*/  LDL.LU.64 R12, [R1+0x32b8] ;  /* 0x0032b800010c7983 */ /* 0x000f280000300a00 */
[----:B---3--:R-:W-:Y:S04]  /*17fb0*/  LDGSTS.E [R248+0x61500], desc[UR4][R6.64], P3 ;  /* 0x6150000006f87fae */ /* 0x008fe80009921844 */
[----:B------:R-:W-:Y:S04]  /*17fc0*/  LDGSTS.E [R248+0x61900], desc[UR4][R214.64], P3 ;  /* 0x61900000d6f87fae */ /* 0x000fe80009921844 */
        /* <DEDUP_REMOVED lines=17> */
[----:B--2---:R-:W-:Y:S04]  /*180e0*/  LDGSTS.E [R248+0x66100], desc[UR4][R70.64], P3 ;  /* 0x6610000046f87fae */ /* 0x004fe80009921844 */
[----:B------:R-:W-:Y:S04]  /*180f0*/  LDGSTS.E [R248+0x66500], desc[UR4][R62.64], P3 ;  /* 0x665000003ef87fae */ /* 0x000fe80009921844 */
[----:B------:R-:W-:Y:S04]  /*18100*/  LDGSTS.E [R248+0x66900], desc[UR4][R54.64], P3 ;  /* 0x6690000036f87fae */ /* 0x000fe80009921844 */
[----:B------:R-:W-:Y:S04]  /*18110*/  LDGSTS.E [R248+0x66d00], desc[UR4][R46.64], P3 ;  /* 0x66d000002ef87fae */ /* 0x000fe80009921844 */
[----:B------:R-:W-:Y:S04]  /*18120*/  LDGSTS.E [R248+0x67100], desc[UR4][R38.64], P3 ;  /* 0x6710000026f87fae */ /* 0x000fe80009921844 */
[----:B------:R-:W-:Y:S04]  /*18130*/  LDGSTS.E [R248+0x67500], desc[UR4][R30.64], P3 ;  /* 0x675000001ef87fae */ /* 0x000fe80009921844 */
[----:B------:R-:W-:Y:S04]  /*18140*/  LDGSTS.E [R248+0x67900], desc[UR4][R22.64], P3 ;  /* 0x6790000016f87fae */ /* 0x000fe80009921844 */
[----:B------:R-:W-:Y:S04]  /*18150*/  LDGSTS.E [R248+0x67d00], desc[UR4][R8.64], P3 ;  /* 0x67d0000008f87fae */ /* 0x000fe80009921844 */
[----:B------:R-:W2:Y:S04]  /*18160*/  LDL.LU.64 R6, [R1+0x32b0] ;  /* 0x0032b00001067983 */ /* 0x000ea80000300a00 */
[----:B------:R-:W-:Y:S04]  /*18170*/  LDGSTS.E [R248+0x70100], desc[UR4][R28.64], P3 ;  /* 0x701000001cf87fae */ /* 0x000fe80009921844 */
[----:B------:R-:W-:Y:S04]  /*18180*/  LDGSTS.E [R248+0x70500], desc[UR4][R20.64], P3 ;  /* 0x7050000014f87fae */ /* 0x000fe80009921844 */
[----:B------:R-:W-:Y:S04]  /*18190*/  LDGSTS.E [R248+0x70900], desc[UR4][R10.64], P3 ;  /* 0x709000000af87fae */ /* 0x000fe80009921844 */
        /* <DEDUP_REMOVED lines=28> */
[----:B------:R-:W-:Y:S04]  /*18360*/  LDGSTS.E [R248+0x71100], desc[UR4][R16.64], P3 ;  /* 0x7110000010f87fae */ /* 0x000fe80009921844 */
[----:B------:R-:W-:Y:S04]  /*18370*/  LDGSTS.E [R248+0x71500], desc[UR4][R24.64], P3 ;  /* 0x7150000018f87fae */ /* 0x000fe80009921844 */
[----:B------:R-:W4:Y:S04]  /*18380*/  LDL.64 R12, [R1+0x408] ;  /* 0x00040800010c7983 */ /* 0x000f280000100a00 */
        /* <DEDUP_REMOVED lines=26> */
[----:B------:R-:W4:Y:S04]  /*18530*/  LDL.64 R22, [R1+0xc8] ;  /* 0x0000c80001167983 */ /* 0x000f280000100a00 */
[----:B------:R-:W4:Y:S04]  /*18540*/  LDL.64 R8, [R1+0xa8] ;  /* 0x0000a80001087983 */ /* 0x000f280000100a00 */
[----:B---3--:R-:W-:Y:S04]  /*18550*/  LDGSTS.E [R249+0x60200], desc[UR4][R28.64], P3 ;  /* 0x602000001cf97fae */ /* 0x008fe80009921844 */
[----:B--2---:R-:W-:Y:S04]  /*18560*/  LDGSTS.E [R249+0x60600], desc[UR4][R20.64], P3 ;  /* 0x6060000014f97fae */ /* 0x004fe80009921844 */
[----:B------:R-:W-:Y:S04]  /*18570*/  LDGSTS.E [R249+0x60a00], desc[UR4][R10.64], P3 ;  /* 0x60a000000af97fae */ /* 0x000fe80009921844 */
[----:B------:R-:W2:Y:S04]  /*18580*/  LDL.64 R28, [R1+0x88] ;  /* 0x00008800011c7983 */ /* 0x000ea80000100a00 */
[----:B------:R-:W3:Y:S04]  /*18590*/  LDL.64 R20, [R1+0x68] ;  /* 0x0000680001147983 */ /* 0x000ee80000100a00 */
[----:B------:R-:W2:Y:S04]  /*185a0*/  LDL.64 R10, [R1+0x3a8] ;  /* 0x0003a800010a7983 */ /* 0x000ea80000100a00 */
[----:B----4-:R-:W-:Y:S04]  /*185b0*/  LDGSTS.E [R249+0x60e00], desc[UR4][R12.64], P3 ;  /* 0x60e000000cf97fae */ /* 0x010fe80009921844 */
[----:B------:R-:W-:Y:S04]  /*185c0*/  LDGSTS.E [R249+0x61200], desc[UR4][R214.64], P3 ;  /* 0x61200000d6f97fae */ /* 0x000fe80009921844 */
[----:B------:R-:W-:Y:S04]  /*185d0*/  LDGSTS.E [R249+0x61600], desc[UR4][R206.64], P3 ;  /* 0x61600000cef97fae */ /* 0x000fe80009921844 */
[----:B------:R-:W4:Y:S04]  /*185e0*/  LDL.64 R12, [R1+0x48] ;  /* 0x00004800010c7983 */ /* 0x000f280000100a00 */
[----:B------:R-:W4:Y:S04]  /*185f0*/  LDL.64 R214, [R1+0x380] ;  /* 0x0003800001d67983 */ /* 0x000f280000100a00 */
[----:B------:R-:W4:Y:S04]  /*18600*/  LDL.64 R206, [R1+0x360] ;  /* 0x0003600001ce7983 */ /* 0x000f280000100a00 */
[----:B--2---:R-:W-:Y:S04]  /*18610*/  LDGSTS.E [R249+0x61a00], desc[UR4][R10.64], P3 ;  /* 0x61a000000af97fae */ /* 0x004fe80009921844 */
[----:B------:R-:W-:Y:S04]  /*18620*/  LDGSTS.E [R249+0x61e00], desc[UR4][R198.64], P3 ;  /* 0x61e00000c6f97fae */ /* 0x000fe80009921844 */
[----:B------:R-:W-:Y:S04]  /*18630*/  LDGSTS.E [R249+0x62200], desc[UR4][R190.64], P3 ;  /* 0x62200000bef97fae */ /* 0x000fe80009921844 */
[----:B------:R-:W2:Y:S04]  /*18640*/  LDL.64 R10, [R1+0x8] ;  /* 0x00000800010a7983 */ /* 0x000ea80000100a00 */
        /* <DEDUP_REMOVED lines=23> */
[----:B---3--:R-:W-:Y:S04]  /*187c0*/  LDGSTS.E [R249+0x70200], desc[UR4][R20.64], P3 ;  /* 0x7020000014f97fae */ /* 0x008fe80009921844 */
[----:B----4-:R-:W-:Y:S04]  /*187d0*/  LDGSTS.E [R249+0x70600], desc[UR4][R12.64], P3 ;  /* 0x706000000cf97fae */ /* 0x010fe80009921844 */
[----:B------:R-:W-:Y:S04]  /*187e0*/  LDGSTS.E [R249+0x70a00], desc[UR4][R6.64], P3 ;  /* 0x70a0000006f97fae */ /* 0x000fe80009921844 */
[----:B------:R-:W3:Y:S04]  /*187f0*/  LDL.64 R28, [R1+0x420] ;  /* 0x00042000011c7983 */ /* 0x000ee80000100a00 */
        /* <DEDUP_REMOVED lines=56> */
[----:B----4-:R-:W-:Y:S04]  /*18b80*/  LDGSTS.E [R250+0x60300], desc[UR4][R12.64], P3 ;  /* 0x603000000cfa7fae */ /* 0x010fe80009921844 */
[----:B------:R-:W2:Y:S04]  /*18b90*/  LDL.64 R10, [R1+0x3e0] ;  /* 0x0003e000010a7983 */ /* 0x000ea80000100a00 */
[----:B---3--:R-:W-:Y:S04]  /*18ba0*/  LDGSTS.E [R250+0x60700], desc[UR4][R6.64], P3 ;  /* 0x6070000006fa7fae */ /* 0x008fe80009921844 */
[----:B------:R-:W3:Y:S04]  /*18bb0*/  LDL.64 R12, [R1+0x3c0] ;  /* 0x0003c000010c7983 */ /* 0x000ee80000100a00 */
[----:B------:R-:W-:Y:S04]  /*18bc0*/  LDGSTS.E [R250+0x60b00], desc[UR4][R28.64], P3 ;  /* 0x60b000001cfa7fae */ /* 0x000fe80009921844 */
[----:B------:R-:W4:Y:S04]  /*18bd0*/  LDL.64 R6, [R1+0x3a0] ;  /* 0x0003a00001067983 */ /* 0x000f280000100a00 */
[----:B------:R-:W-:Y:S04]  /*18be0*/  LDGSTS.E [R250+0x60f00], desc[UR4][R20.64], P3 ;  /* 0x60f0000014fa7fae */ /* 0x000fe80009921844 */
[----:B------:R-:W4:Y:S04]  /*18bf0*/  LDL.LU.64 R28, [R1+0x32a8] ;  /* 0x0032a800011c7983 */ /* 0x000f280000300a00 */
[----:B------:R-:W4:Y:S04]  /*18c00*/  LDL.LU.64 R20, [R1+0x32a0] ;  /* 0x0032a00001147983 */ /* 0x000f280000300a00 */
[----:B--2---:R-:W-:Y:S04]  /*18c10*/  LDGSTS.E [R250+0x61300], desc[UR4][R10.64], P3 ;  /* 0x613000000afa7fae */ /* 0x004fe80009921844 */
[----:B---3--:R-:W-:Y:S04]  /*18c20*/  LDGSTS.E [R250+0x61700], desc[UR4][R12.64], P3 ;  /* 0x617000000cfa7fae */ /* 0x008fe80009921844 */
[----:B------:R-:W2:Y:S04]  /*18c30*/  LDL.LU.64 R10, [R1+0x3298] ;  /* 0x00329800010a7983 */ /* 0x000ea80000300a00 */
[----:B----4-:R-:W-:Y:S04]  /*18c40*/  LDGSTS.E [R250+0x61b00], desc[UR4][R6.64], P3 ;  /* 0x61b0000006fa7fae */ /* 0x010fe80009921844 */
[----:B------:R-:W3:Y:S04]  /*18c50*/  LDL.LU.64 R12, [R1+0x3290] ;  /* 0x00329000010c7983 */ /* 0x000ee80000300a00 */
[----:B------:R-:W-:Y:S04]  /*18c60*/  LDGSTS.E [R250+0x61f00], desc[UR4][R214.64], P3 ;  /* 0x61f00000d6fa7fae */ /* 0x000fe80009921844 */
[----:B------:R-:W4:Y:S04]  /*18c70*/  LDL.LU.64 R6, [R1+0x3288] ;  /* 0x0032880001067983 */ /* 0x000f280000300a00 */
        /* <DEDUP_REMOVED lines=14> */
[----:B------:R1:W-:Y:S04]  /*18d60*/  LDGSTS.E [R250+0x65b00], desc[UR4][R94.64], P3 ;  /* 0x65b000005efa7fae */ /* 0x0003e80009921844 */
[----:B------:R-:W-:Y:S04]  /*18d70*/  LDGSTS.E [R250+0x65f00], desc[UR4][R86.64], P3 ;  /* 0x65f0000056fa7fae */ /* 0x000fe80009921844 */
[----:B------:R1:W-:Y:S04]  /*18d80*/  LDGSTS.E [R250+0x66300], desc[UR4][R78.64], P3 ;  /* 0x663000004efa7fae */ /* 0x0003e80009921844 */
[----:B------:R-:W-:Y:S04]  /*18d90*/  LDGSTS.E [R250+0x66700], desc[UR4][R70.64], P3 ;  /* 0x6670000046fa7fae */ /* 0x000fe80009921844 */
[----:B------:R1:W-:Y:S04]  /*18da0*/  LDGSTS.E [R250+0x66b00], desc[UR4][R62.64], P3 ;  /* 0x66b000003efa7fae */ /* 0x0003e80009921844 */
[----:B------:R1:W-:Y:S02]  /*18db0*/  LDGSTS.E [R250+0x66f00], desc[UR4][R54.64], P3 ;  /* 0x66f0000036fa7fae */ /* 0x0003e40009921844 */
[C---:B-1----:R-:W-:Y:S01]  /*18dc0*/  IMAD.WIDE R94, R2.reuse, 0x4, R236 ;  /* 0x00000004025e7825 */ /* 0x042fe200078e02ec */
[----:B------:R-:W1:Y:S01]  /*18dd0*/  LDC R79, c[0x0][0x230] ;  /* 0x00008c00ff4f7b82 */ /* 0x000e620000000800 */
[----:B------:R-:W-:Y:S04]  /*18de0*/  LDGSTS.E [R250+0x67300], desc[UR4][R46.64], P3 ;  /* 0x673000002efa7fae */ /* 0x000fe80009921844 */
[----:B------:R-:W-:Y:S01]  /*18df0*/  LDGSTS.E [R250+0x67700], desc[UR4][R38.64], P3 ;  /* 0x6770000026fa7fae */ /* 0x000fe20009921844 */
[----:B------:R-:W-:-:S02]  /*18e00*/  IMAD.WIDE R86, R2, 0x4, R240 ;  /* 0x0000000402567825 */ /* 0x000fc400078e02f0 */
[----:B------:R-:W2:Y:S01]  /*18e10*/  LDC R78, c[0x0][0x230] ;  /* 0x00008c00ff4e7b82 */ /* 0x000ea20000000800 */
[----:B------:R-:W-:Y:S04]  /*18e20*/  LDGSTS.E [R250+0x67b00], desc[UR4][R30.64], P3 ;  /* 0x67b000001efa7fae */ /* 0x000fe80009921844 */
[----:B------:R1:W-:Y:S01]  /*18e30*/  LDGSTS.E [R250+0x67f00], desc[UR4][R22.64], P3 ;  /* 0x67f0000016fa7fae */ /* 0x0003e20009921844 */
[C---:B------:R-:W-:Y:S02]  /*18e40*/  IMAD.WIDE R62, R2.reuse, 0x4, R238 ;  /* 0x00000004023e7825 */ /* 0x040fe400078e02ee */
[----:B------:R-:W2:Y:S01]  /*18e50*/  LDC R240, c[0x0][0x230] ;  /* 0x00008c00fff07b82 */ /* 0x000ea20000000800 */
[----:B------:R2:W-:Y:S01]  /*18e60*/  LDGSTS.E [R250+0x70300], desc[UR4][R8.64], P3 ;  /* 0x7030000008fa7fae */ /* 0x0005e20009921844 */
[----:B------:R-:W-:-:S04]  /*18e70*/  IMAD.WIDE R54, R2, 0x4, R242 ;  /* 0x0000000402367825 */ /* 0x000fc800078e02f2 */
[----:B-1----:R-:W-:Y:S02]  /*18e80*/  VIADD R237, R79, 0xffffffbb ;  /* 0xffffffbb4fed7836 */ /* 0x002fe40000000000 */
[----:B------:R-:W1:Y:S08]  /*18e90*/  LDC R238, c[0x0][0x230] ;  /* 0x00008c00ffee7b82 */ /* 0x000e700000000800 */
[----:B------:R-:W1:Y:S08]  /*18ea0*/  LDC R22, c[0x0][0x230] ;  /* 0x00008c00ff167b82 */ /* 0x000e700000000800 */
[----:B------:R-:W1:Y:S08]  /*18eb0*/  LDC R23, c[0x0][0x230] ;  /* 0x00008c00ff177b82 */ /* 0x000e700000000800 */
[----:B------:R-:W1:Y:S08]  /*18ec0*/  LDC R241, c[0x0][0x230] ;  /* 0x00008c00fff17b82 */ /* 0x000e700000000800 */
[----:B------:R-:W1:Y:S01]  /*18ed0*/  LDC R239, c[0x0][0x230] ;  /* 0x00008c00ffef7b82 */ /* 0x000e620000000800 */
[----:B----4-:R-:W-:Y:S07]  /*18ee0*/  LDGSTS.E [R250+0x70700], desc[UR4][R6.64], P3 ;  /* 0x7070000006fa7fae */ /* 0x010fee0009921844 */
[----:B------:R-:W4:Y:S01]  /*18ef0*/  LDC R242, c[0x0][0x230] ;  /* 0x00008c00fff27b82 */ /* 0x000f220000000800 */
[----:B---3--:R-:W-:Y:S04]  /*18f00*/  LDGSTS.E [R250+0x70b00], desc[UR4][R12.64], P3 ;  /* 0x70b000000cfa7fae */ /* 0x008fe80009921844 */
[----:B--2---:R-:W-:Y:S03]  /*18f10*/  LDGSTS.E [R250+0x70f00], desc[UR4][R10.64], P3 ;  /* 0x70f000000afa7fae */ /* 0x004fe60009921844 */
[----:B------:R-:W2:Y:S01]  /*18f20*/  LDC R243, c[0x0][0x230] ;  /* 0x00008c00fff37b82 */ /* 0x000ea20000000800 */
[----:B------:R-:W3:Y:S04]  /*18f30*/  LDL.LU.64 R6, [R1+0x3280] ;  /* 0x0032800001067983 */ /* 0x000ee80000300a00 */
[----:B------:R-:W4:Y:S04]  /*18f40*/  LDL.LU.64 R38, [R1+0xb88] ;  /* 0x000b880001267983 */ /* 0x000f280000300a00 */
[----:B------:R-:W2:Y:S04]  /*18f50*/  LDL.LU.64 R46, [R1+0xb80] ;  /* 0x000b8000012e7983 */ /* 0x000ea80000300a00 */
[----:B------:R-:W2:Y:S04]  /*18f60*/  LDL.LU.64 R30, [R1+0xb78] ;  /* 0x000b7800011e7983 */ /* 0x000ea80000300a00 */
[----:B------:R-:W2:Y:S04]  /*18f70*/  LDL.LU.64 R8, [R1+0xb70] ;  /* 0x000b700001087983 */ /* 0x000ea80000300a00 */
        /* <DEDUP_REMOVED lines=26> */
[----:B------:R-:W-:Y:S01]  /*19120*/  LDGSTS.E [R250+0x77b00], desc[UR4][R228.64], P3 ;  /* 0x77b00000e4fa7fae */ /* 0x000fe20009921844 */
[----:B-1----:R-:W-:-:S03]  /*19130*/  VIADD R22, R22, 0xffffff9e ;  /* 0xffffff9e16167836 */ /* 0x002fc60000000000 */
[----:B------:R-:W2:Y:S04]  /*19140*/  LDL.LU.64 R70, [R1+0xb68] ;  /* 0x000b680001467983 */ /* 0x000ea80000300a00 */
[----:B------:R1:W-:Y:S04]  /*19150*/  STL.64 [R1+0x2240], R94 ;  /* 0x0022405e01007387 */ /* 0x0003e80000100a00 */
[----:B------:R1:W-:Y:S04]  /*19160*/  STL.64 [R1+0x2248], R62 ;  /* 0x0022483e01007387 */ /* 0x0003e80000100a00 */
[----:B------:R1:W-:Y:S04]  /*19170*/  STL.64 [R1+0x2250], R86 ;  /* 0x0022505601007387 */ /* 0x0003e80000100a00 */
[----:B------:R1:W-:Y:S04]  /*19180*/  STL.64 [R1+0x2258], R54 ;  /* 0x0022583601007387 */ /* 0x0003e80000100a00 */
[----:B---3--:R-:W-:Y:S04]  /*19190*/  LDGSTS.E [R250+0x77f00], desc[UR4][R6.64], P3 ;  /* 0x77f0000006fa7fae */ /* 0x008fe80009921844 */
[----:B------:R-:W0:Y:S01]  /*191a0*/  LDGDEPBAR ;  /* 0x00000000000079af */ /* 0x000e220000000000 */
[----:B------:R-:W-:Y:S01]  /*191b0*/  BAR.SYNC.DEFER_BLOCKING 0x0 ;  /* 0x0000000000007b1d */ /* 0x000fe20000010000 */
[----:B------:R-:W-:Y:S01]  /*191c0*/  ISETP.GE.U32.AND P3, PT, R22, 0x7fffff5f, PT ;  /* 0x7fffff5f1600780c */ /* 0x000fe20003f66070 */
[----:B------:R-:W-:-:S02]  /*191d0*/  VIADD R22, R23, 0xffffff9d ;  /* 0xffffff9d17167836 */ /* 0x000fc40000000000 */
[----:B----4-:R-:W-:-:S04]  /*191e0*/  IMAD.WIDE R38, R2, 0x4, R38 ;  /* 0x0000000402267825 */ /* 0x010fc800078e0226 */
[----:B--2---:R-:W-:-:S04]  /*191f0*/  IMAD.WIDE R30, R2, 0x4, R30 ;  /* 0x00000004021e7825 */ /* 0x004fc800078e021e */
[----:B------:R-:W-:Y:S01]  /*19200*/  IMAD.WIDE R8, R2, 0x4, R8 ;  /* 0x0000000402087825 */ /* 0x000fe200078e0208 */
[----:B------:R-:W-:Y:S01]  /*19210*/  @!PT LDS RZ, [RZ] ;  /* 0x00000000fffff984 */ /* 0x000fe20000000800 */
[----:B------:R-:W-:Y:S01]  /*19220*/  @!PT LDS RZ, [RZ] ;  /* 0x00000000fffff984 */ /* 0x000fe20000000800 */
[----:B------:R-:W-:Y:S01]  /*19230*/  @!PT LDS RZ, [RZ] ;  /* 0x00000000fffff984 */ /* 0x000fe20000000800 */
[----:B------:R1:W-:Y:S04]  /*19240*/  LDGSTS.E [R3+0x20000], desc[UR4][R94.64], !P2 ;  /* 0x200000005e037fae */ /* 0x0003e8000d121844 */
[----:B------:R-:W-:Y:S04]  /*19250*/  LDGSTS.E [R3+0x24000], desc[UR4][R62.64], !P2 ;  /* 0x240000003e037fae */ /* 0x000fe8000d121844 */
[----:B------:R2:W-:Y:S04]  /*19260*/  LDGSTS.E [R3+0x28000], desc[UR4][R86.64], !P2 ;  /* 0x2800000056037fae */ /* 0x0005e8000d121844 */
[----:B------:R3:W-:Y:S01]  /*19270*/  LDGSTS.E [R3+0x2c000], desc[UR4][R54.64], !P2 ;  /* 0x2c00000036037fae */ /* 0x0007e2000d121844 */
[----:B------:R-:W-:Y:S01]  /*19280*/  ISETP.GE.U32.AND P2, PT, R22, 0x7fffff5e, PT ;  /* 0x7fffff5e1600780c */ /* 0x000fe20003f46070 */
[----:B-1----:R-:W1:Y:S02]  /*19290*/  LDC R95, c[0x0][0x230] ;  /* 0x00008c00ff5f7b82 */ /* 0x002e640000000800 */
[----:B------:R-:W4:Y:S01]  /*192a0*/  LDL.LU.64 R62, [R1+0xb48] ;  /* 0x000b4800013e7983 */ /* 0x000f220000300a00 */
[----:B--2---:R-:W-:-:S03]  /*192b0*/  IMAD.WIDE R86, R2, 0x4, R46 ;  /* 0x0000000402567825 */ /* 0x004fc600078e022e */
[----:B------:R-:W-:Y:S04]  /*192c0*/  LDGSTS.E [R3+0x20004], desc[UR4][R38.64], !P1 ;  /* 0x2000400026037fae */ /* 0x000fe8000c921844 */
[----:B------:R-:W2:Y:S04]  /*192d0*/  LDL.LU.64 R54, [R1+0x828] ;  /* 0x0008280001367983 */ /* 0x000ea80000300a00 */
[----:B------:R-:W3:Y:S04]  /*192e0*/  LDL.LU.64 R22, [R1+0x808] ;  /* 0x0008080001167983 */ /* 0x000ee80000300a00 */
[----:B------:R-:W3:Y:S04]  /*192f0*/  LDL.LU.64 R46, [R1+0x7e8] ;  /* 0x0007e800012e7983 */ /* 0x000ee80000300a00 */
[----:B------:R1:W-:Y:S04]  /*19300*/  STL.64 [R1+0x2078], R38 ;  /* 0x0020782601007387 */ /* 0x0003e80000100a00 */
[----:B------:R-:W-:Y:S04]  /*19310*/  STL.64 [R1+0x20c0], R86 ;  /* 0x0020c05601007387 */ /* 0x000fe80000100a00 */
[----:B------:R1:W-:Y:S04]  /*19320*/  STL.64 [R1+0x20f8], R30 ;  /* 0x0020f81e01007387 */ /* 0x0003e80000100a00 */
[----:B-1----:R-:W3:Y:S04]  /*19330*/  LDL.LU.64 R38, [R1+0x7c8] ;  /* 0x0007c80001267983 */ /* 0x002ee80000300a00 */
[----:B------:R1:W-:Y:S04]  /*19340*/  LDGSTS.E [R3+0x24004], desc[UR4][R86.64], !P1 ;  /* 0x2400400056037fae */ /* 0x0003e8000c921844 */
[----:B------:R1:W-:Y:S04]  /*19350*/  STL.64 [R1+0x2120], R8 ;  /* 0x0021200801007387 */ /* 0x0003e80000100a00 */
[----:B------:R3:W-:Y:S04]  /*19360*/  LDGSTS.E [R3+0x28004], desc[UR4][R30.64], !P1 ;  /* 0x280040001e037fae */ /* 0x0007e8000c921844 */
[----:B------:R3:W-:Y:S04]  /*19370*/  LDGSTS.E [R3+0x2c004], desc[UR4][R8.64], !P1 ;  /* 0x2c00400008037fae */ /* 0x0007e8000c921844 */
[----:B------:R-:W3:Y:S04]  /*19380*/  LDL.LU.64 R30, [R1+0xb60] ;  /* 0x000b6000011e7983 */ /* 0x000ee80000300a00 */
[----:B-1----:R-:W3:Y:S04]  /*19390*/  LDL.LU.64 R8, [R1+0xb58] ;  /* 0x000b580001087983 */ /* 0x002ee80000300a00 */
[----:B------:R-:W3:Y:S04]  /*193a0*/  LDL.LU.64 R174, [R1+0xb50] ;  /* 0x000b500001ae7983 */ /* 0x000ee80000300a00 */
[----:B------:R-:W3:Y:S04]  /*193b0*/  LDL.LU.64 R158, [R1+0xb40] ;  /* 0x000b4000019e7983 */ /* 0x000ee80000300a00 */
[----:B------:R-:W3:Y:S04]  /*193c0*/  LDL.LU.64 R150, [R1+0xb38] ;  /* 0x000b380001967983 */ /* 0x000ee80000300a00 */
[----:B------:R-:W3:Y:S01]  /*193d0*/  LDL.LU.64 R142, [R1+0xb30] ;  /* 0x000b3000018e7983 */ /* 0x000ee20000300a00 */
[----:B------:R-:W-:-:S03]  /*193e0*/  IMAD.WIDE R198, R2, 0x4, R70 ;  /* 0x0000000402c67825 */ /* 0x000fc600078e0246 */
[----:B------:R-:W3:Y:S04]  /*193f0*/  LDL.LU.64 R126, [R1+0x820] ;  /* 0x00082000017e7983 */ /* 0x000ee80000300a00 */
[----:B------:R-:W3:Y:S01]  /*19400*/  LDL.LU.64 R70, [R1+0x818] ;  /* 0x0008180001467983 */ /* 0x000ee20000300a00 */
[----:B------:R-:W-:-:S03]  /*19410*/  VIADD R236, R95, 0xffffff9c ;  /* 0xffffff9c5fec7836 */ /* 0x000fc60000000000 */
[----:B------:R-:W-:Y:S02]  /*19420*/  LDGSTS.E [R3+0x20008], desc[UR4][R198.64], !P0 ;  /* 0x20008000c6037fae */ /* 0x000fe4000c121844 */
[----:B------:R-:W-:Y:S01]  /*19430*/  ISETP.GE.U32.AND P1, PT, R236, 0x7fffff5d, PT ;  /* 0x7fffff5dec00780c */ /* 0x000fe20003f26070 */
[----:B------:R-:W-:Y:S02]  /*19440*/  VIADD R236, R78, 0xffffffba ;  /* 0xffffffba4eec7836 */ /* 0x000fe40000000000 */
[C---:B----4-:R-:W-:Y:S02]  /*19450*/  IMAD.WIDE R166, R2.reuse, 0x4, R62 ;  /* 0x0000000402a67825 */ /* 0x050fe400078e023e */
[----:B------:R-:W4:Y:S02]  /*19460*/  LDL.LU.64 R62, [R1+0x810] ;  /* 0x00081000013e7983 */ /* 0x000f240000300a00 */
[----:B--2---:R-:W-:-:S04]  /*19470*/  IMAD.WIDE R134, R2, 0x4, R54 ;  /* 0x0000000402867825 */ /* 0x004fc800078e0236 */
[C---:B---3--:R-:W-:Y:S02]  /*19480*/  IMAD.WIDE R54, R2.reuse, 0x4, R22 ;  /* 0x0000000402367825 */ /* 0x048fe400078e0216 */
[----:B------:R-:W2:Y:S04]  /*19490*/  LDL.LU.64 R22, [R1+0x800] ;  /* 0x0008000001167983 */ /* 0x000ea80000300a00 */
[----:B------:R-:W-:Y:S04]  /*194a0*/  STL.64 [R1+0x2140], R198 ;  /* 0x002140c601007387 */ /* 0x000fe80000100a00 */
[----:B------:R-:W3:Y:S04]  /*194b0*/  LDL.LU.64 R118, [R1+0x7f8] ;  /* 0x0007f80001767983 */ /* 0x000ee80000300a00 */
[----:B------:R-:W3:Y:S01]  /*194c0*/  LDL.LU.64 R110, [R1+0x7f0] ;  /* 0x0007f000016e7983 */ /* 0x000ee20000300a00 */
[----:B------:R-:W-:-:S03]  /*194d0*/  IMAD.WIDE R102, R2, 0x4, R46 ;  /* 0x0000000402667825 */ /* 0x000fc600078e022e */
[----:B------:R-:W-:Y:S04]  /*194e0*/  STL.64 [R1+0x21b0], R166 ;  /* 0x0021b0a601007387 */ /* 0x000fe80000100a00 */
[----:B------:R-:W3:Y:S01]  /*194f0*/  LDL.LU.64 R94, [R1+0x7e0] ;  /* 0x0007e000015e7983 */ /* 0x000ee20000300a00 */
[----:B------:R-:W-:-:S03]  /*19500*/  IMAD.WIDE R46, R2, 0x4, R38 ;  /* 0x00000004022e7825 */ /* 0x000fc600078e0226 */
[----:B------:R-:W3:Y:S04]  /*19510*/  LDL.LU.64 R86, [R1+0x7d8] ;  /* 0x0007d80001567983 */ /* 0x000ee80000300a00 */
[----:B------:R-:W-:Y:S04]  /*19520*/  STL.64 [R1+0x2640], R134 ;  /* 0x0026408601007387 */ /* 0x000fe80000100a00 */
[----:B------:R-:W3:Y:S04]  /*19530*/  LDL.LU.64 R78, [R1+0x7d0] ;  /* 0x0007d000014e7983 */ /* 0x000ee80000300a00 */
[----:B------:R-:W3:Y:S04]  /*19540*/  LDL.LU.64 R38, [R1+0x7c0] ;  /* 0x0007c00001267983 */ /* 0x000ee80000300a00 */
[----:B------:R-:W-:Y:S01]  /*19550*/  STL.64 [R1+0x2660], R54 ;  /* 0x0026603601007387 */ /* 0x000fe20000100a00 */
[----:B------:R-:W-:-:S03]  /*19560*/  IMAD.WIDE R190, R2, 0x4, R30 ;  /* 0x0000000402be7825 */ /* 0x000fc600078e021e */
[----:B------:R-:W3:Y:S01]  /*19570*/  LDL.LU.64 R30, [R1+0x7b8] ;  /* 0x0007b800011e7983 */ /* 0x000ee20000300a00 */
[----:B------:R-:W-:-:S03]  /*19580*/  IMAD.WIDE R182, R2, 0x4, R8 ;  /* 0x0000000402b67825 */ /* 0x000fc600078e0208 */
[----:B------:R-:W3:Y:S01]  /*19590*/  LDL.LU.64 R8, [R1+0x7b0] ;  /* 0x0007b00001087983 */ /* 0x000ee20000300a00 */
[----:B------:R-:W-:-:S03]  /*195a0*/  IMAD.WIDE R174, R2, 0x4, R174 ;  /* 0x0000000402ae7825 */ /* 0x000fc600078e02ae */
[----:B------:R-:W-:Y:S01]  /*195b0*/  STL.64 [R1+0x2680], R102 ;  /* 0x0026806601007387 */ /* 0x000fe20000100a00 */
        /* <DEDUP_REMOVED lines=9> */
[----:B------:R-:W-:Y:S04]  /*19650*/  STL.64 [R1+0x2168], R158 ;  /* 0x0021689e01007387 */ /* 0x000fe80000100a00 */
[----:B------:R-:W-:Y:S04]  /*19660*/  STL.64 [R1+0x2180], R150 ;  /* 0x0021809601007387 */ /* 0x000fe80000100a00 */
[----:B------:R-:W-:Y:S04]  /*19670*/  STL.64 [R1+0x2190], R142 ;  /* 0x0021908e01007387 */ /* 0x000fe80000100a00 */
[----:B------:R-:W-:Y:S04]  /*19680*/  STL.64 [R1+0x2648], R126 ;  /* 0x0026487e01007387 */ /* 0x000fe80000100a00 */
[----:B------:R1:W-:Y:S04]  /*19690*/  STL.64 [R1+0x2650], R70 ;  /* 0x0026504601007387 */ /* 0x0003e80000100a00 */
[----:B------:R-:W-:Y:S04]  /*196a0*/  LDGSTS.E [R3+0x24008], desc[UR4][R190.64], !P0 ;  /* 0x24008000be037fae */ /* 0x000fe8000c121844 */
        /* <DEDUP_REMOVED lines=8> */
[----:B------:R-:W-:Y:S01]  /*19730*/  LDGSTS.E [R3+0x38000], desc[UR4][R70.64], !P5 ;  /* 0x3800000046037fae */ /* 0x000fe2000e921844 */
[----:B----4-:R-:W-:-:S05]  /*19740*/  IMAD.WIDE R62, R2, 0x4, R62 ;  /* 0x00000004023e7825 */ /* 0x010fca00078e023e */
[----:B------:R4:W-:Y:S04]  /*19750*/  STL.64 [R1+0x2658], R62 ;  /* 0x0026583e01007387 */ /* 0x0009e80000100a00 */
[----:B------:R-:W-:Y:S01]  /*19760*/  LDGSTS.E [R3+0x3c000], desc[UR4][R62.64], !P5 ;  /* 0x3c0000003e037fae */ /* 0x000fe2000e921844 */
[----:B--2---:R-:W-:-:S03]  /*19770*/  IMAD.WIDE R22, R2, 0x4, R22 ;  /* 0x0000000402167825 */ /* 0x004fc600078e0216 */
[----:B------:R-:W-:Y:S01]  /*19780*/  LDGSTS.E [R3+0x30004], desc[UR4][R54.64], !P3 ;  /* 0x3000400036037fae */ /* 0x000fe2000d921844 */
[----:B---3--:R-:W-:-:S03]  /*19790*/  IMAD.WIDE R118, R2, 0x4, R118 ;  /* 0x0000000402767825 */ /* 0x008fc600078e0276 */
[----:B------:R2:W-:Y:S01]  /*197a0*/  STL.64 [R1+0x2668], R22 ;  /* 0x0026681601007387 */ /* 0x0005e20000100a00 */
        /* <DEDUP_REMOVED lines=11> */
[----:B------:R3:W-:Y:S01]  /*19860*/  STL.64 [R1+0x26a8], R38 ;  /* 0x0026a82601007387 */ /* 0x0007e20000100a00 */
[----:B------:R-:W-:-:S03]  /*19870*/  IMAD.WIDE R8, R2, 0x4, R8 ;  /* 0x0000000402087825 */ /* 0x000fc600078e0208 */
[----:B------:R3:W-:Y:S04]  /*19880*/  STL.64 [R1+0x26b0], R30 ;  /* 0x0026b01e01007387 */ /* 0x0007e80000100a00 */
[----:B------:R3:W-:Y:S04]  /*19890*/  STL.64 [R1+0x26b8], R8 ;  /* 0x0026b80801007387 */ /* 0x0007e80000100a00 */
[----:B-1----:R-:W3:Y:S04]  /*198a0*/  LDL.LU.64 R70, [R1+0xb28] ;  /* 0x000b280001467983 */ /* 0x002ee80000300a00 */
[----:B----4-:R-:W4:Y:S04]  /*198b0*/  LDL.LU.64 R62, [R1+0xb20] ;  /* 0x000b2000013e7983 */ /* 0x010f280000300a00 */
[----:B------:R-:W-:Y:S04]  /*198c0*/  LDGSTS.E [R3+0x34004], desc[UR4][R22.64], !P3 ;  /* 0x3400400016037fae */ /* 0x000fe8000d921844 */
[----:B------:R-:W4:Y:S04]  /*198d0*/  LDL.LU.64 R54, [R1+0xb18] ;  /* 0x000b180001367983 */ /* 0x000f280000300a00 */
[----:B------:R-:W-:Y:S04]  /*198e0*/  LDGSTS.E [R3+0x38004], desc[UR4][R118.64], !P3 ;  /* 0x3800400076037fae */ /* 0x000fe8000d921844 */
[----:B--2---:R-:W2:Y:S04]  /*198f0*/  LDL.LU.64 R22, [R1+0xb10] ;  /* 0x000b100001167983 */ /* 0x004ea80000300a00 */
[----:B------:R-:W-:Y:S04]  /*19900*/  LDGSTS.E [R3+0x3c004], desc[UR4][R110.64], !P3 ;  /* 0x3c0040006e037fae */ /* 0x000fe8000d921844 */
[----:B------:R-:W-:Y:S04]  /*19910*/  LDGSTS.E [R3+0x30008], desc[UR4][R102.64], !P2 ;  /* 0x3000800066037fae */ /* 0x000fe8000d121844 */
[----:B------:R-:W-:Y:S04]  /*19920*/  LDGSTS.E [R3+0x34008], desc[UR4][R94.64], !P2 ;  /* 0x340080005e037fae */ /* 0x000fe8000d121844 */
[----:B------:R-:W-:Y:S04]  /*19930*/  LDGSTS.E [R3+0x38008], desc[UR4][R86.64], !P2 ;  /* 0x3800800056037fae */ /* 0x000fe8000d121844 */
[----:B------:R1:W-:Y:S04]  /*19940*/  LDGSTS.E [R3+0x3c008], desc[UR4][R78.64], !P2 ;  /* 0x3c0080004e037fae */ /* 0x0003e8000d121844 */
[----:B------:R-:W-:Y:S04]  /*19950*/  LDGSTS.E [R3+0x3000c], desc[UR4][R46.64], !P1 ;  /* 0x3000c0002e037fae */ /* 0x000fe8000c921844 */
[----:B------:R2:W-:Y:S04]  /*19960*/  LDGSTS.E [R3+0x3400c], desc[UR4][R38.64], !P1 ;  /* 0x3400c00026037fae */ /* 0x0005e8000c921844 */
[----:B------:R-:W-:Y:S04]  /*19970*/  LDGSTS.E [R3+0x3800c], desc[UR4][R30.64], !P1 ;  /* 0x3800c0001e037fae */ /* 0x000fe8000c921844 */
[----:B------:R-:W-:Y:S04]  /*19980*/  LDGSTS.E [R3+0x3c00c], desc[UR4][R8.64], !P1 ;  /* 0x3c00c00008037fae */ /* 0x000fe8000c921844 */
[----:B---3--:R-:W3:Y:S04]  /*19990*/  LDL.LU.64 R38, [R1+0xb08] ;  /* 0x000b080001267983 */ /* 0x008ee80000300a00 */
[----:B------:R-:W3:Y:S04]  /*199a0*/  LDL.LU.64 R46, [R1+0xb00] ;  /* 0x000b0000012e7983 */ /* 0x000ee80000300a00 */
[----:B------:R-:W3:Y:S04]  /*199b0*/  LDL.LU.64 R30, [R1+0xaf8] ;  /* 0x000af800011e7983 */ /* 0x000ee80000300a00 */
[----:B------:R-:W3:Y:S01]  /*199c0*/  LDL.LU.64 R8, [R1+0xaf0] ;  /* 0x000af00001087983 */ /* 0x000ee20000300a00 */
[----:B------:R-:W-:-:S02]  /*199d0*/  ISETP.GE.U32.AND P6, PT, R237, 0x7fffff7c, PT ;  /* 0x7fffff7ced00780c */ /* 0x000fc40003fc6070 */
[----:B------:R-:W-:Y:S01]  /*199e0*/  ISETP.GE.U32.AND P0, PT, R236, 0x7fffff7b, PT ;  /* 0x7fffff7bec00780c */ /* 0x000fe20003f06070 */
[----:B-1----:R-:W-:-:S04]  /*199f0*/  IMAD.WIDE R78, R2, 0x4, R70 ;  /* 0x00000004024e7825 */ /* 0x002fc800078e0246 */
[C---:B----4-:R-:W-:Y:S01]  /*19a00*/  IMAD.WIDE R62, R2.reuse, 0x4, R62 ;  /* 0x00000004023e7825 */ /* 0x050fe200078e023e */
[----:B------:R-:W-:Y:S04]  /*19a10*/  STL.64 [R1+0x1ee8], R78 ;  /* 0x001ee84e01007387 */ /* 0x000fe80000100a00 */
[----:B------:R-:W4:Y:S01]  /*19a20*/  LDL.LU.64 R70, [R1+0xae8] ;  /* 0x000ae80001467983 */ /* 0x000f220000300a00 */
[----:B------:R-:W-:-:S03]  /*19a30*/  IMAD.WIDE R54, R2, 0x4, R54 ;  /* 0x0000000402367825 */ /* 0x000fc600078e0236 */
[----:B------:R1:W-:Y:S01]  /*19a40*/  STL.64 [R1+0x1f38], R62 ;  /* 0x001f383e01007387 */ /* 0x0003e20000100a00 */
[----:B--2---:R-:W-:-:S03]  /*19a50*/  IMAD.WIDE R22, R2, 0x4, R22 ;  /* 0x0000000402167825 */ /* 0x004fc600078e0216 */
[----:B------:R2:W-:Y:S04]  /*19a60*/  STL.64 [R1+0x1f88], R54 ;  /* 0x001f883601007387 */ /* 0x0005e80000100a00 */
[----:B------:R3:W-:Y:S04]  /*19a70*/  LDGSTS.E [R4+0x20000], desc[UR4][R78.64], !P6 ;  /* 0x200000004e047fae */ /* 0x0007e8000f121844 */
[----:B------:R2:W-:Y:S04]  /*19a80*/  STL.64 [R1+0x1fe0], R22 ;  /* 0x001fe01601007387 */ /* 0x0005e80000100a00 */
[----:B------:R-:W-:Y:S04]  /*19a90*/  LDGSTS.E [R4+0x24000], desc[UR4][R62.64], !P6 ;  /* 0x240000003e047fae */ /* 0x000fe8000f121844 */
[----:B------:R4:W-:Y:S04]  /*19aa0*/  LDGSTS.E [R4+0x28000], desc[UR4][R54.64], !P6 ;  /* 0x2800000036047fae */ /* 0x0009e8000f121844 */
[----:B------:R4:W-:Y:S04]  /*19ab0*/  LDGSTS.E [R4+0x2c000], desc[UR4][R22.64], !P6 ;  /* 0x2c00000016047fae */ /* 0x0009e8000f121844 */
[----:B-1----:R-:W4:Y:S04]  /*19ac0*/  LDL.LU.64 R62, [R1+0xac8] ;  /* 0x000ac800013e7983 */ /* 0x002f280000300a00 */
[----:B--2---:R-:W2:Y:S04]  /*19ad0*/  LDL.LU.64 R54, [R1+0x7a8] ;  /* 0x0007a80001367983 */ /* 0x004ea80000300a00 */
[----:B------:R-:W2:Y:S01]  /*19ae0*/  LDL.LU.64 R22, [R1+0x788] ;  /* 0x0007880001167983 */ /* 0x000ea20000300a00 */
[----:B---3--:R-:W-:-:S04]  /*19af0*/  IMAD.WIDE R38, R2, 0x4, R38 ;  /* 0x0000000402267825 */ /* 0x008fc800078e0226 */
[C---:B------:R-:W-:Y:S01]  /*19b00*/  IMAD.WIDE R78, R2.reuse, 0x4, R46 ;  /* 0x00000004024e7825 */ /* 0x040fe200078e022e */
[----:B------:R-:W-:Y:S03]  /*19b10*/  LDGSTS.E [R4+0x20004], desc[UR4][R38.64], !P0 ;  /* 0x2000400026047fae */ /* 0x000fe6000c121844 */
[C---:B------:R-:W-:Y:S01]  /*19b20*/  IMAD.WIDE R30, R2.reuse, 0x4, R30 ;  /* 0x00000004021e7825 */ /* 0x040fe200078e021e */
[----:B------:R-:W3:Y:S03]  /*19b30*/  LDL.LU.64 R46, [R1+0x768] ;  /* 0x00076800012e7983 */ /* 0x000ee60000300a00 */
[C---:B------:R-:W-:Y:S01]  /*19b40*/  IMAD.WIDE R8, R2.reuse, 0x4, R8 ;  /* 0x0000000402087825 */ /* 0x040fe200078e0208 */
        /* <DEDUP_REMOVED lines=13> */
[----:B------:R-:W3:Y:S04]  /*19c20*/  LDL.LU.64 R142, [R1+0xab0] ;  /* 0x000ab000018e7983 */ /* 0x000ee80000300a00 */
[----:B------:R-:W3:Y:S01]  /*19c30*/  LDL.LU.64 R126, [R1+0x7a0] ;  /* 0x0007a000017e7983 */ /* 0x000ee20000300a00 */
[----:B----4-:R-:W-:-:S03]  /*19c40*/  IMAD.WIDE R198, R2, 0x4, R70 ;  /* 0x0000000402c67825 */ /* 0x010fc600078e0246 */
[----:B------:R-:W4:Y:S01]  /*19c50*/  LDL.LU.64 R70, [R1+0x798] ;  /* 0x0007980001467983 */ /* 0x000f220000300a00 */
[----:B------:R-:W-:-:S03]  /*19c60*/  IMAD.WIDE R166, R2, 0x4, R62 ;  /* 0x0000000402a67825 */ /* 0x000fc600078e023e */
[----:B------:R-:W4:Y:S01]  /*19c70*/  LDL.LU.64 R62, [R1+0x790] ;  /* 0x00079000013e7983 */ /* 0x000f220000300a00 */
[----:B--2---:R-:W-:-:S04]  /*19c80*/  IMAD.WIDE R134, R2, 0x4, R54 ;  /* 0x0000000402867825 */ /* 0x004fc800078e0236 */
[C---:B------:R-:W-:Y:S02]  /*19c90*/  IMAD.WIDE R54, R2.reuse, 0x4, R22 ;  /* 0x0000000402367825 */ /* 0x040fe400078e0216 */
[----:B------:R-:W2:Y:S04]  /*19ca0*/  LDL.LU.64 R22, [R1+0x780] ;  /* 0x0007800001167983 */ /* 0x000ea80000300a00 */
[----:B------:R-:W-:Y:S04]  /*19cb0*/  STL.64 [R1+0x2118], R198 ;  /* 0x002118c601007387 */ /* 0x000fe80000100a00 */
[----:B------:R-:W2:Y:S04]  /*19cc0*/  LDL.LU.64 R118, [R1+0x778] ;  /* 0x0007780001767983 */ /* 0x000ea80000300a00 */
[----:B------:R-:W2:Y:S04]  /*19cd0*/  LDL.LU.64 R110, [R1+0x770] ;  /* 0x00077000016e7983 */ /* 0x000ea80000300a00 */
[----:B------:R-:W-:Y:S01]  /*19ce0*/  STL.64 [R1+0x21a8], R166 ;  /* 0x0021a8a601007387 */ /* 0x000fe20000100a00 */
[----:B---3--:R-:W-:-:S03]  /*19cf0*/  IMAD.WIDE R102, R2, 0x4, R46 ;  /* 0x0000000402667825 */ /* 0x008fc600078e022e */
[----:B------:R-:W3:Y:S04]  /*19d00*/  LDL.LU.64 R94, [R1+0x760] ;  /* 0x00076000015e7983 */ /* 0x000ee80000300a00 */
[----:B------:R-:W3:Y:S04]  /*19d10*/  LDL.LU.64 R86, [R1+0x758] ;  /* 0x0007580001567983 */ /* 0x000ee80000300a00 */
[----:B------:R-:W-:Y:S01]  /*19d20*/  STL.64 [R1+0x26c0], R134 ;  /* 0x0026c08601007387 */ /* 0x000fe20000100a00 */
[----:B------:R-:W-:-:S03]  /*19d30*/  IMAD.WIDE R46, R2, 0x4, R38 ;  /* 0x00000004022e7825 */ /* 0x000fc600078e0226 */
[----:B------:R-:W3:Y:S04]  /*19d40*/  LDL.LU.64 R78, [R1+0x750] ;  /* 0x00075000014e7983 */ /* 0x000ee80000300a00 */
[----:B------:R-:W3:Y:S04]  /*19d50*/  LDL.LU.64 R38, [R1+0x740] ;  /* 0x0007400001267983 */ /* 0x000ee80000300a00 */
[----:B------:R-:W-:Y:S01]  /*19d60*/  STL.64 [R1+0x26e0], R54 ;  /* 0x0026e03601007387 */ /* 0x000fe20000100a00 */
[----:B------:R-:W-:-:S03]  /*19d70*/  IMAD.WIDE R190, R2, 0x4, R30 ;  /* 0x0000000402be7825 */ /* 0x000fc600078e021e */
[----:B------:R-:W3:Y:S01]  /*19d80*/  LDL.LU.64 R30, [R1+0x738] ;  /* 0x00073800011e7983 */ /* 0x000ee20000300a00 */
[----:B------:R-:W-:-:S03]  /*19d90*/  IMAD.WIDE R182, R2, 0x4, R8 ;  /* 0x0000000402b67825 */ /* 0x000fc600078e0208 */
[----:B------:R-:W3:Y:S01]  /*19da0*/  LDL.LU.64 R8, [R1+0x730] ;  /* 0x0007300001087983 */ /* 0x000ee20000300a00 */
[----:B------:R-:W-:Y:S02]  /*19db0*/  VIADD R238, R238, 0xffffffb9 ;  /* 0xffffffb9eeee7836 */ /* 0x000fe40000000000 */
[----:B------:R-:W-:Y:S01]  /*19dc0*/  VIADD R237, R240, 0xffffffb8 ;  /* 0xffffffb8f0ed7836 */ /* 0x000fe20000000000 */
[----:B------:R-:W-:Y:S01]  /*19dd0*/  STL.64 [R1+0x2700], R102 ;  /* 0x0027006601007387 */ /* 0x000fe20000100a00 */
[----:B------:R-:W-:Y:S01]  /*19de0*/  VIADD R236, R241, 0xffffff9b ;  /* 0xffffff9bf1ec7836 */ /* 0x000fe20000000000 */
[----:B------:R-:W-:Y:S01]  /*19df0*/  ISETP.GE.U32.AND P1, PT, R238, 0x7fffff7a, PT ;  /* 0x7fffff7aee00780c */ /* 0x000fe20003f26070 */
[C---:B------:R-:W-:Y:S01]  /*19e00*/  IMAD.WIDE R174, R2.reuse, 0x4, R174 ;  /* 0x0000000402ae7825 */ /* 0x040fe200078e02ae */
[----:B------:R-:W-:Y:S01]  /*19e10*/  ISETP.GE.U32.AND P2, PT, R237, 0x7fffff79, PT ;  /* 0x7fffff79ed00780c */ /* 0x000fe20003f46070 */
[----:B------:R-:W-:Y:S02]  /*19e20*/  STL.64 [R1+0x2020], R190 ;  /* 0x002020be01007387 */ /* 0x000fe40000100a00 */
[----:B------:R-:W-:Y:S01]  /*19e30*/  IMAD.WIDE R158, R2, 0x4, R158 ;  /* 0x00000004029e7825 */ /* 0x000fe200078e029e */
[----:B------:R-:W-:Y:S01]  /*19e40*/  ISETP.GE.U32.AND P3, PT, R236, 0x7fffff5c, PT ;  /* 0x7fffff5cec00780c */ /* 0x000fe20003f66070 */
[----:B------:R-:W-:Y:S01]  /*19e50*/  STL.64 [R1+0x2720], R46 ;  /* 0x0027202e01007387 */ /* 0x000fe20000100a00 */
[----:B------:R-:W1:Y:S01]  /*19e60*/  LDC R236, c[0x0][0x230] ;  /* 0x00008c00ffec7b82 */ /* 0x000e620000000800 */
[----:B------:R-:W-:-:S02]  /*19e70*/  VIADD R3, R242, 0xffffff9a ;  /* 0xffffff9af2037836 */ /* 0x000fc40000000000 */
[C---:B------:R-:W-:Y:S01]  /*19e80*/  IMAD.WIDE R150, R2.reuse, 0x4, R150 ;  /* 0x0000000402967825 */ /* 0x040fe200078e0296 */
[----:B------:R-:W-:Y:S03]  /*19e90*/  STL.64 [R1+0x2060], R182 ;  /* 0x002060b601007387 */ /* 0x000fe60000100a00 */
[C---:B------:R-:W-:Y:S01]  /*19ea0*/  IMAD.WIDE R142, R2.reuse, 0x4, R142 ;  /* 0x00000004028e7825 */ /* 0x040fe200078e028e */
[----:B------:R-:W-:Y:S03]  /*19eb0*/  STL.64 [R1+0x20a8], R174 ;  /* 0x0020a8ae01007387 */ /* 0x000fe60000100a00 */
[----:B------:R-:W-:Y:S01]  /*19ec0*/  IMAD.WIDE R126, R2, 0x4, R126 ;  /* 0x00000004027e7825 */ /* 0x000fe200078e027e */
[----:B------:R-:W-:Y:S01]  /*19ed0*/  STL.64 [R1+0x2138], R158 ;  /* 0x0021389e01007387 */ /* 0x000fe20000100a00 */
[----:B------:R-:W-:Y:S01]  /*19ee0*/  ISETP.GE.U32.AND P5, PT, R3, 0x7fffff5b, PT ;  /* 0x7fffff5b0300780c */ /* 0x000fe20003fa6070 */
[----:B------:R-:W1:Y:S01]  /*19ef0*/  LDC R237, c[0x0][0x230] ;  /* 0x00008c00ffed7b82 */ /* 0x000e620000000800 */
[----:B------:R-:W-:Y:S01]  /*19f00*/  VIADD R3, R243, 0xffffff99 ;  /* 0xffffff99f3037836 */ /* 0x000fe20000000000 */
[----:B------:R-:W-:Y:S04]  /*19f10*/  STL.64 [R1+0x2160], R150 ;  /* 0x0021609601007387 */ /* 0x000fe80000100a00 */
[----:B------:R-:W-:Y:S02]  /*19f20*/  STL.64 [R1+0x2178], R142 ;  /* 0x0021788e01007387 */ /* 0x000fe40000100a00 */
[----:B------:R-:W1:Y:S02]  /*19f30*/  LDC R240, c[0x0][0x230] ;  /* 0x00008c00fff07b82 */ /* 0x000e640000000800 */
[----:B------:R-:W-:Y:S01]  /*19f40*/  STL.64 [R1+0x26c8], R126 ;  /* 0x0026c87e01007387 */ /* 0x000fe20000100a00 */
[----:B------:R-:W-:-:S03]  /*19f50*/  ISETP.GE.U32.AND P6, PT, R3, 0x7fffff5a, PT ;  /* 0x7fffff5a0300780c */ /* 0x000fc60003fc6070 */
[----:B------:R-:W-:Y:S01]  /*19f60*/  LDGSTS.E [R4+0x20008], desc[UR4][R198.64], !P1 ;  /* 0x20008000c6047fae */ /* 0x000fe2000c921844 */
[----:B------:R-:W-:Y:S01]  /*19f70*/  VIADD R3, R239, 0xffffff98 ;  /* 0xffffff98ef037836 */ /* 0x000fe20000000000 */
[----:B------:R-:W1:Y:S02]  /*19f80*/  LDC R241, c[0x0][0x230] ;  /* 0x00008c00fff17b82 */ /* 0x000e640000000800 */
[----:B------:R-:W-:Y:S04]  /*19f90*/  LDGSTS.E [R4+0x24008], desc[UR4][R190.64], !P1 ;  /* 0x24008000be047fae */ /* 0x000fe8000c921844 */
[----:B------:R-:W-:Y:S01]  /*19fa0*/  LDGSTS.E [R4+0x28008], desc[UR4][R182.64], !P1 ;  /* 0x28008000b6047fae */ /* 0x000fe2000c921844 */
[----:B----4-:R-:W-:-:S03]  /*19fb0*/  IMAD.WIDE R70, R2, 0x4, R70 ;  /* 0x0000000402467825 */ /* 0x010fc600078e0246 */
[----:B------:R-:W-:Y:S01]  /*19fc0*/  LDGSTS.E [R4+0x2c008], desc[UR4][R174.64], !P1 ;  /* 0x2c008000ae047fae */ /* 0x000fe2000c921844 */
[----:B------:R-:W4:Y:S03]  /*19fd0*/  LDC R239, c[0x0][0x230] ;  /* 0x00008c00ffef7b82 */ /* 0x000f260000000800 */
[----:B------:R1:W-:Y:S04]  /*19fe0*/  STL.64 [R1+0x26d0], R70 ;  /* 0x0026d04601007387 */ /* 0x0003e80000100a00 */
[----:B------:R-:W-:Y:S01]  /*19ff0*/  LDGSTS.E [R4+0x2000c], desc[UR4][R166.64], !P2 ;  /* 0x2000c000a6047fae */ /* 0x000fe2000d121844 */
[----:B------:R-:W-:-:S03]  /*1a000*/  IMAD.WIDE R62, R2, 0x4, R62 ;  /* 0x00000004023e7825 */ /* 0x000fc600078e023e */
[----:B------:R-:W-:Y:S01]  /*1a010*/  LDGSTS.E [R4+0x2400c], desc[UR4][R158.64], !P2 ;  /* 0x2400c0009e047fae */ /* 0x000fe2000d121844 */
[----:B------:R-:W4:Y:S01]  /*1a020*/  LDC R242, c[0x0][0x230] ;  /* 0x00008c00fff27b82 */ /* 0x000f220000000800 */
[C---:B--2---:R-:W-:Y:S02]  /*1a030*/  IMAD.WIDE R22, R2.reuse, 0x4, R22 ;  /* 0x0000000402167825 */ /* 0x044fe400078e0216 */
[----:B------:R2:W-:Y:S05]  /*1a040*/  STL.64 [R1+0x26d8], R62 ;  /* 0x0026d83e01007387 */ /* 0x0005ea0000100a00 */
[----:B------:R-:W4:Y:S01]  /*1a050*/  LDC R243, c[0x0][0x230] ;  /* 0x00008c00fff37b82 */ /* 0x000f220000000800 */
[C---:B------:R-:W-:Y:S01]  /*1a060*/  IMAD.WIDE R118, R2.reuse, 0x4, R118 ;  /* 0x0000000402767825 */ /* 0x040fe200078e0276 */
[----:B------:R2:W-:Y:S06]  /*1a070*/  STL.64 [R1+0x26e8], R22 ;  /* 0x0026e81601007387 */ /* 0x0005ec0000100a00 */
[----:B------:R-:W4:Y:S01]  /*1a080*/  LDC R238, c[0x0][0x230] ;  /* 0x00008c00ffee7b82 */ /* 0x000f220000000800 */
[C---:B------:R-:W-:Y:S01]  /*1a090*/  IMAD.WIDE R110, R2.reuse, 0x4, R110 ;  /* 0x00000004026e7825 */ /* 0x040fe200078e026e */
[----:B------:R-:W-:Y:S03]  /*1a0a0*/  STL.64 [R1+0x26f0], R118 ;  /* 0x0026f07601007387 */ /* 0x000fe60000100a00 */
[C---:B---3--:R-:W-:Y:S01]  /*1a0b0*/  IMAD.WIDE R94, R2.reuse, 0x4, R94 ;  /* 0x00000004025e7825 */ /* 0x048fe200078e025e */
[----:B------:R-:W-:Y:S03]  /*1a0c0*/  STL.64 [R1+0x26f8], R110 ;  /* 0x0026f86e01007387 */ /* 0x000fe60000100a00 */
[C---:B------:R-:W-:Y:S01]  /*1a0d0*/  IMAD.WIDE R86, R2.reuse, 0x4, R86 ;  /* 0x0000000402567825 */ /* 0x040fe200078e0256 */
[----:B------:R-:W-:Y:S03]  /*1a0e0*/  STL.64 [R1+0x2708], R94 ;  /* 0x0027085e01007387 */ /* 0x000fe60000100a00 */
[C---:B------:R-:W-:Y:S01]  /*1a0f0*/  IMAD.WIDE R78, R2.reuse, 0x4, R78 ;  /* 0x00000004024e7825 */ /* 0x040fe200078e024e */
[----:B------:R-:W-:Y:S03]  /*1a100*/  STL.64 [R1+0x2710], R86 ;  /* 0x0027105601007387 */ /* 0x000fe60000100a00 */
[----:B------:R-:W-:Y:S01]  /*1a110*/  IMAD.WIDE R38, R2, 0x4, R38 ;  /* 0x0000000402267825 */ /* 0x000fe200078e0226 */
[----:B------:R-:W-:Y:S01]  /*1a120*/  LDGSTS.E [R4+0x2800c], desc[UR4][R150.64], !P2 ;  /* 0x2800c00096047fae */ /* 0x000fe2000d121844 */
[----:B------:R-:W-:-:S03]  /*1a130*/  ISETP.GE.U32.AND P0, PT, R3, 0x7fffff59, PT ;  /* 0x7fffff590300780c */ /* 0x000fc60003f06070 */
[----:B------:R-:W-:Y:S04]  /*1a140*/  STL.64 [R1+0x2718], R78 ;  /* 0x0027184e01007387 */ /* 0x000fe80000100a00 */
[----:B------:R-:W-:Y:S04]  /*1a150*/  LDGSTS.E [R4+0x2c00c], desc[UR4][R142.64], !P2 ;  /* 0x2c00c0008e047fae */ /* 0x000fe8000d121844 */
[----:B------:R3:W-:Y:S04]  /*1a160*/  STL.64 [R1+0x2728], R38 ;  /* 0x0027282601007387 */ /* 0x0007e80000100a00 */
[----:B------:R-:W-:Y:S01]  /*1a170*/  LDGSTS.E [R4+0x30000], desc[UR4][R134.64], !P3 ;  /* 0x3000000086047fae */ /* 0x000fe2000d921844 */
[----:B------:R-:W-:-:S03]  /*1a180*/  IMAD.WIDE R30, R2, 0x4, R30 ;  /* 0x00000004021e7825 */ /* 0x000fc600078e021e */
[----:B------:R-:W-:Y:S01]  /*1a190*/  LDGSTS.E [R4+0x34000], desc[UR4][R126.64], !P3 ;  /* 0x340000007e047fae */ /* 0x000fe2000d921844 */
[----:B------:R-:W-:-:S03]  /*1a1a0*/  IMAD.WIDE R8, R2, 0x4, R8 ;  /* 0x0000000402087825 */ /* 0x000fc600078e0208 */
[----:B------:R4:W-:Y:S04]  /*1a1b0*/  STL.64 [R1+0x2730], R30 ;  /* 0x0027301e01007387 */ /* 0x0009e80000100a00 */
[----:B------:R4:W-:Y:S04]  /*1a1c0*/  STL.64 [R1+0x2738], R8 ;  /* 0x0027380801007387 */ /* 0x0009e80000100a00 */
[----:B------:R-:W-:Y:S04]  /*1a1d0*/  LDGSTS.E [R4+0x38000], desc[UR4][R70.64], !P3 ;  /* 0x3800000046047fae */ /* 0x000fe8000d921844 */
[----:B------:R-:W-:Y:S04]  /*1a1e0*/  LDGSTS.E [R4+0x3c000], desc[UR4][R62.64], !P3 ;  /* 0x3c0000003e047fae */ /* 0x000fe8000d921844 */
[----:B------:R-:W-:Y:S04]  /*1a1f0*/  LDGSTS.E [R4+0x30004], desc[UR4][R54.64], !P5 ;  /* 0x3000400036047fae */ /* 0x000fe8000e921844 */
[----:B-1----:R-:W4:Y:S04]  /*1a200*/  LDL.LU.64 R70, [R1+0xaa8] ;  /* 0x000aa80001467983 */ /* 0x002f280000300a00 */
[----:B--2---:R-:W2:Y:S04]  /*1a210*/  LDL.LU.64 R62, [R1+0xaa0] ;  /* 0x000aa000013e7983 */ /* 0x004ea80000300a00 */
[----:B------:R-:W-:Y:S04]  /*1a220*/  LDGSTS.E [R4+0x34004], desc[UR4][R22.64], !P5 ;  /* 0x3400400016047fae */ /* 0x000fe8000e921844 */
[----:B------:R-:W2:Y:S04]  /*1a230*/  LDL.LU.64 R54, [R1+0xa98] ;  /* 0x000a980001367983 */ /* 0x000ea80000300a00 */
[----:B------:R-:W-:Y:S04]  /*1a240*/  LDGSTS.E [R4+0x38004], desc[UR4][R118.64], !P5 ;  /* 0x3800400076047fae */ /* 0x000fe8000e921844 */
[----:B------:R-:W2:Y:S04]  /*1a250*/  LDL.LU.64 R22, [R1+0xa90] ;  /* 0x000a900001167983 */ /* 0x000ea80000300a00 */
        /* <DEDUP_REMOVED lines=11> */
[----:B----4-:R-:W4:Y:S04]  /*1a310*/  LDL.LU.64 R30, [R1+0xa78] ;  /* 0x000a7800011e7983 */ /* 0x010f280000300a00 */
[----:B------:R-:W4:Y:S01]  /*1a320*/  LDL.LU.64 R8, [R1+0xa70] ;  /* 0x000a700001087983 */ /* 0x000f220000300a00 */
[----:B------:R-:W-:-:S05]  /*1a330*/  VIADD R236, R236, 0xffffffb7 ;  /* 0xffffffb7ecec7836 */ /* 0x000fca0000000000 */
[----:B------:R-:W-:Y:S01]  /*1a340*/  ISETP.GE.U32.AND P6, PT, R236, 0x7fffff78, PT ;  /* 0x7fffff78ec00780c */ /* 0x000fe20003fc6070 */
[----:B------:R-:W-:-:S05]  /*1a350*/  VIADD R3, R237, 0xffffffb6 ;  /* 0xffffffb6ed037836 */ /* 0x000fca0000000000 */
[----:B------:R-:W-:Y:S01]  /*1a360*/  ISETP.GE.U32.AND P0, PT, R3, 0x7fffff77, PT ;  /* 0x7fffff770300780c */ /* 0x000fe20003f06070 */
[----:B-1----:R-:W-:-:S04]  /*1a370*/  IMAD.WIDE R78, R2, 0x4, R70 ;  /* 0x00000004024e7825 */ /* 0x002fc800078e0246 */
[C---:B--2---:R-:W-:Y:S01]  /*1a380*/  IMAD.WIDE R62, R2.reuse, 0x4, R62 ;  /* 0x00000004023e7825 */ /* 0x044fe200078e023e */
[----:B------:R-:W-:Y:S04]  /*1a390*/  STL.64 [R1+0x1ea8], R78 ;  /* 0x001ea84e01007387 */ /* 0x000fe80000100a00 */
[----:B------:R-:W2:Y:S01]  /*1a3a0*/  LDL.LU.64 R70, [R1+0xa68] ;  /* 0x000a680001467983 */ /* 0x000ea20000300a00 */
[----:B------:R-:W-:-:S03]  /*1a3b0*/  IMAD.WIDE R54, R2, 0x4, R54 ;  /* 0x0000000402367825 */ /* 0x000fc600078e0236 */
[----:B------:R1:W-:Y:S01]  /*1a3c0*/  STL.64 [R1+0x1ee0], R62 ;  /* 0x001ee03e01007387 */ /* 0x0003e20000100a00 */
[----:B------:R-:W-:-:S03]  /*1a3d0*/  IMAD.WIDE R22, R2, 0x4, R22 ;  /* 0x0000000402167825 */ /* 0x000fc600078e0216 */
[----:B------:R1:W-:Y:S04]  /*1a3e0*/  STL.64 [R1+0x1f30], R54 ;  /* 0x001f303601007387 */ /* 0x0003e80000100a00 */
[----:B------:R3:W-:Y:S04]  /*1a3f0*/  LDGSTS.E [R5+0x20000], desc[UR4][R78.64], !P6 ;  /* 0x200000004e057fae */ /* 0x0007e8000f121844 */
[----:B------:R1:W-:Y:S04]  /*1a400*/  STL.64 [R1+0x1f80], R22 ;  /* 0x001f801601007387 */ /* 0x0003e80000100a00 */
[----:B------:R-:W-:Y:S04]  /*1a410*/  LDGSTS.E [R5+0x24000], desc[UR4][R62.64], !P6 ;  /* 0x240000003e057fae */ /* 0x000fe8000f121844 */
[----:B------:R2:W-:Y:S04]  /*1a420*/  LDGSTS.E [R5+0x28000], desc[UR4][R54.64], !P6 ;  /* 0x2800000036057fae */ /* 0x0005e8000f121844 */
[----:B------:R2:W-:Y:S04]  /*1a430*/  LDGSTS.E [R5+0x2c000], desc[UR4][R22.64], !P6 ;  /* 0x2c00000016057fae */ /* 0x0005e8000f121844 */
[----:B-1----:R-:W2:Y:S04]  /*1a440*/  LDL.LU.64 R62, [R1+0xa48] ;  /* 0x000a4800013e7983 */ /* 0x002ea80000300a00 */
[----:B------:R-:W2:Y:S04]  /*1a450*/  LDL.LU.64 R54, [R1+0x728] ;  /* 0x0007280001367983 */ /* 0x000ea80000300a00 */
[----:B------:R-:W2:Y:S01]  /*1a460*/  LDL.LU.64 R22, [R1+0x708] ;  /* 0x0007080001167983 */ /* 0x000ea20000300a00 */
[----:B---3--:R-:W-:-:S04]  /*1a470*/  IMAD.WIDE R38, R2, 0x4, R38 ;  /* 0x0000000402267825 */ /* 0x008fc800078e0226 */
[C---:B------:R-:W-:Y:S01]  /*1a480*/  IMAD.WIDE R78, R2.reuse, 0x4, R46 ;  /* 0x00000004024e7825 */ /* 0x040fe200078e022e */
[----:B------:R-:W-:Y:S03]  /*1a490*/  LDGSTS.E [R5+0x20004], desc[UR4][R38.64], !P0 ;  /* 0x2000400026057fae */ /* 0x000fe6000c121844 */
[C---:B----4-:R-:W-:Y:S01]  /*1a4a0*/  IMAD.WIDE R30, R2.reuse, 0x4, R30 ;  /* 0x00000004021e7825 */ /* 0x050fe200078e021e */
        /* <DEDUP_REMOVED lines=10> */
[----:B----4-:R-:W4:Y:S04]  /*1a550*/  LDL.LU.64 R30, [R1+0xa60] ;  /* 0x000a6000011e7983 */ /* 0x010f280000300a00 */
[----:B-1----:R-:W4:Y:S04]  /*1a560*/  LDL.LU.64 R8, [R1+0xa58] ;  /* 0x000a580001087983 */ /* 0x002f280000300a00 */
[----:B------:R-:W4:Y:S04]  /*1a570*/  LDL.LU.64 R174, [R1+0xa50] ;  /* 0x000a500001ae7983 */ /* 0x000f280000300a00 */
[----:B------:R-:W4:Y:S04]  /*1a580*/  LDL.LU.64 R158, [R1+0xa40] ;  /* 0x000a4000019e7983 */ /* 0x000f280000300a00 */
[----:B------:R-:W4:Y:S04]  /*1a590*/  LDL.LU.64 R150, [R1+0xa38] ;  /* 0x000a380001967983 */ /* 0x000f280000300a00 */
[----:B------:R-:W4:Y:S04]  /*1a5a0*/  LDL.LU.64 R142, [R1+0xa30] ;  /* 0x000a3000018e7983 */ /* 0x000f280000300a00 */
[----:B------:R-:W4:Y:S01]  /*1a5b0*/  LDL.LU.64 R126, [R1+0x720] ;  /* 0x00072000017e7983 */ /* 0x000f220000300a00 */
[----:B--2---:R-:W-:-:S03]  /*1a5c0*/  IMAD.WIDE R198, R2, 0x4, R70 ;  /* 0x0000000402c67825 */ /* 0x004fc600078e0246 */
[----:B------:R-:W2:Y:S01]  /*1a5d0*/  LDL.LU.64 R70, [R1+0x718] ;  /* 0x0007180001467983 */ /* 0x000ea20000300a00 */
[----:B------:R-:W-:-:S03]  /*1a5e0*/  IMAD.WIDE R166, R2, 0x4, R62 ;  /* 0x0000000402a67825 */ /* 0x000fc600078e023e */
[----:B------:R-:W2:Y:S01]  /*1a5f0*/  LDL.LU.64 R62, [R1+0x710] ;  /* 0x00071000013e7983 */ /* 0x000ea20000300a00 */
[----:B------:R-:W-:-:S04]  /*1a600*/  IMAD.WIDE R134, R2, 0x4, R54 ;  /* 0x0000000402867825 */ /* 0x000fc800078e0236 */
        /* <DEDUP_REMOVED lines=14> */
[----:B----4-:R-:W-:-:S03]  /*1a6f0*/  IMAD.WIDE R190, R2, 0x4, R30 ;  /* 0x0000000402be7825 */ /* 0x010fc600078e021e */
[----:B------:R-:W4:Y:S01]  /*1a700*/  LDL.LU.64 R30, [R1+0x6b8] ;  /* 0x0006b800011e7983 */ /* 0x000f220000300a00 */
[----:B------:R-:W-:-:S03]  /*1a710*/  IMAD.WIDE R182, R2, 0x4, R8 ;  /* 0x0000000402b67825 */ /* 0x000fc600078e0208 */
[----:B------:R-:W4:Y:S01]  /*1a720*/  LDL.LU.64 R8, [R1+0x6b0] ;  /* 0x0006b00001087983 */ /* 0x000f220000300a00 */
[----:B------:R-:W-:Y:S02]  /*1a730*/  VIADD R237, R239, 0xffffffb5 ;  /* 0xffffffb5efed7836 */ /* 0x000fe40000000000 */
[----:B------:R-:W-:Y:S01]  /*1a740*/  VIADD R236, R240, 0xffffffb4 ;  /* 0xffffffb4f0ec7836 */ /* 0x000fe20000000000 */
[----:B------:R-:W-:Y:S01]  /*1a750*/  STL.64 [R1+0x2780], R102 ;  /* 0x0027806601007387 */ /* 0x000fe20000100a00 */
[----:B------:R-:W-:Y:S01]  /*1a760*/  VIADD R4, R241, 0xffffff97 ;  /* 0xffffff97f1047836 */ /* 0x000fe20000000000 */
[----:B------:R-:W-:Y:S01]  /*1a770*/  ISETP.GE.U32.AND P1, PT, R237, 0x7fffff76, PT ;  /* 0x7fffff76ed00780c */ /* 0x000fe20003f26070 */
[----:B------:R-:W-:Y:S01]  /*1a780*/  IMAD.WIDE R174, R2, 0x4, R174 ;  /* 0x0000000402ae7825 */ /* 0x000fe200078e02ae */
        /* <DEDUP_REMOVED lines=26> */
[----:B--2---:R-:W-:-:S03]  /*1a930*/  IMAD.WIDE R70, R2, 0x4, R70 ;  /* 0x0000000402467825 */ /* 0x004fc600078e0246 */
[----:B------:R-:W-:Y:S01]  /*1a940*/  LDGSTS.E [R5+0x2c008], desc[UR4][R174.64], !P1 ;  /* 0x2c008000ae057fae */ /* 0x000fe2000c921844 */
[----:B------:R-:W2:Y:S03]  /*1a950*/  LDC R238, c[0x0][0x230] ;  /* 0x00008c00ffee7b82 */ /* 0x000ea60000000800 */
[----:B------:R1:W-:Y:S04]  /*1a960*/  STL.64 [R1+0x2750], R70 ;  /* 0x0027504601007387 */ /* 0x0003e80000100a00 */
[----:B------:R-:W-:Y:S01]  /*1a970*/  LDGSTS.E [R5+0x2000c], desc[UR4][R166.64], !P2 ;  /* 0x2000c000a6057fae */ /* 0x000fe2000d121844 */
[----:B------:R-:W-:-:S03]  /*1a980*/  IMAD.WIDE R62, R2, 0x4, R62 ;  /* 0x00000004023e7825 */ /* 0x000fc600078e023e */
[----:B------:R-:W-:Y:S01]  /*1a990*/  LDGSTS.E [R5+0x2400c], desc[UR4][R158.64], !P2 ;  /* 0x2400c0009e057fae */ /* 0x000fe2000d121844 */
[----:B------:R-:W2:Y:S01]  /*1a9a0*/  LDC R241, c[0x0][0x230] ;  /* 0x00008c00fff17b82 */ /* 0x000ea20000000800 */
[C---:B------:R-:W-:Y:S02]  /*1a9b0*/  IMAD.WIDE R22, R2.reuse, 0x4, R22 ;  /* 0x0000000402167825 */ /* 0x040fe400078e0216 */
[----:B------:R1:W-:Y:S05]  /*1a9c0*/  STL.64 [R1+0x2758], R62 ;  /* 0x0027583e01007387 */ /* 0x0003ea0000100a00 */
[----:B------:R-:W2:Y:S01]  /*1a9d0*/  LDC R242, c[0x0][0x230] ;  /* 0x00008c00fff27b82 */ /* 0x000ea20000000800 */
[C---:B------:R-:W-:Y:S01]  /*1a9e0*/  IMAD.WIDE R118, R2.reuse, 0x4, R118 ;  /* 0x0000000402767825 */ /* 0x040fe200078e0276 */
[----:B------:R1:W-:Y:S06]  /*1a9f0*/  STL.64 [R1+0x2768], R22 ;  /* 0x0027681601007387 */ /* 0x0003ec0000100a00 */
[----:B------:R-:W2:Y:S01]  /*1aa00*/  LDC R237, c[0x0][0x230] ;  /* 0x00008c00ffed7b82 */ /* 0x000ea20000000800 */
        /* <DEDUP_REMOVED lines=15> */
[----:B----4-:R-:W-:-:S03]  /*1ab00*/  IMAD.WIDE R30, R2, 0x4, R30 ;  /* 0x00000004021e7825 */ /* 0x010fc600078e021e */
[----:B------:R-:W-:Y:S01]  /*1ab10*/  LDGSTS.E [R5+0x34000], desc[UR4][R126.64], !P3 ;  /* 0x340000007e057fae */ /* 0x000fe2000d921844 */
[----:B------:R-:W-:-:S03]  /*1ab20*/  IMAD.WIDE R8, R2, 0x4, R8 ;  /* 0x0000000402087825 */ /* 0x000fc600078e0208 */
[----:B------:R4:W-:Y:S04]  /*1ab30*/  STL.64 [R1+0x27b0], R30 ;  /* 0x0027b01e01007387 */ /* 0x0009e80000100a00 */
[----:B------:R2:W-:Y:S04]  /*1ab40*/  STL.64 [R1+0x27b8], R8 ;  /* 0x0027b80801007387 */ /* 0x0005e80000100a00 */
[----:B------:R-:W-:Y:S04]  /*1ab50*/  LDGSTS.E [R5+0x38000], desc[UR4][R70.64], !P3 ;  /* 0x3800000046057fae */ /* 0x000fe8000d921844 */
[----:B------:R-:W-:Y:S04]  /*1ab60*/  LDGSTS.E [R5+0x3c000], desc[UR4][R62.64], !P3 ;  /* 0x3c0000003e057fae */ /* 0x000fe8000d921844 */
[----:B------:R-:W-:Y:S04]  /*1ab70*/  LDGSTS.E [R5+0x30004], desc[UR4][R54.64], !P5 ;  /* 0x3000400036057fae */ /* 0x000fe8000e921844 */
[----:B-1----:R-:W2:Y:S04]  /*1ab80*/  LDL.LU.64 R70, [R1+0xa28] ;  /* 0x000a280001467983 */ /* 0x002ea80000300a00 */
[----:B------:R-:W2:Y:S04]  /*1ab90*/  LDL.LU.64 R62, [R1+0xa20] ;  /* 0x000a2000013e7983 */ /* 0x000ea80000300a00 */
        /* <DEDUP_REMOVED lines=16> */
[----:B--2---:R-:W2:Y:S01]  /*1aca0*/  LDL.LU.64 R8, [R1+0x9f0] ;  /* 0x0009f00001087983 */ /* 0x004ea20000300a00 */
[----:B------:R-:W-:-:S05]  /*1acb0*/  VIADD R4, R4, 0xffffffb3 ;  /* 0xffffffb304047836 */ /* 0x000fca0000000000 */
[----:B------:R-:W-:Y:S01]  /*1acc0*/  ISETP.GE.U32.AND P6, PT, R4, 0x7fffff74, PT ;  /* 0x7fffff740400780c */ /* 0x000fe20003fc6070 */
[----:B------:R-:W-:-:S05]  /*1acd0*/  VIADD R3, R236, 0xffffffb2 ;  /* 0xffffffb2ec037836 */ /* 0x000fca0000000000 */
[----:B------:R-:W-:Y:S01]  /*1ace0*/  ISETP.GE.U32.AND P0, PT, R3, 0x7fffff73, PT ;  /* 0x7fffff730300780c */ /* 0x000fe20003f06070 */
[----:B-1----:R-:W-:-:S04]  /*1acf0*/  IMAD.WIDE R78, R2, 0x4, R70 ;  /* 0x00000004024e7825 */ /* 0x002fc800078e0246 */
[C---:B------:R-:W-:Y:S01]  /*1ad00*/  IMAD.WIDE R62, R2.reuse, 0x4, R62 ;  /* 0x00000004023e7825 */ /* 0x040fe200078e023e */
        /* <DEDUP_REMOVED lines=19> */
[C---:B--2---:R-:W-:Y:S01]  /*1ae40*/  IMAD.WIDE R8, R2.reuse, 0x4, R8 ;  /* 0x0000000402087825 */ /* 0x044fe200078e0208 */
[----:B------:R1:W-:Y:S04]  /*1ae50*/  STL.64 [R1+0x1f78], R38 ;  /* 0x001f782601007387 */ /* 0x0003e80000100a00 */
[----:B------:R-:W-:Y:S04]  /*1ae60*/  STL.64 [R1+0x1fc8], R78 ;  /* 0x001fc84e01007387 */ /* 0x000fe80000100a00 */
[----:B------:R2:W-:Y:S04]  /*1ae70*/  STL.64 [R1+0x2008], R30 ;  /* 0x0020081e01007387 */ /* 0x0005e80000100a00 */
[----:B-1----:R-:W4:Y:S04]  /*1ae80*/  LDL.LU.64 R38, [R1+0x648] ;  /* 0x0006480001267983 */ /* 0x002f280000300a00 */
[----:B------:R1:W-:Y:S04]  /*1ae90*/  LDGSTS.E [R15+0x24004], desc[UR4][R78.64], !P0 ;  /* 0x240040004e0f7fae */ /* 0x0003e8000c121844 */
[----:B------:R1:W-:Y:S04]  /*1aea0*/  STL.64 [R1+0x2048], R8 ;  /* 0x0020480801007387 */ /* 0x0003e80000100a00 */
[----:B------:R4:W-:Y:S04]  /*1aeb0*/  LDGSTS.E [R15+0x28004], desc[UR4][R30.64], !P0 ;  /* 0x280040001e0f7fae */ /* 0x0009e8000c121844 */
[----:B------:R4:W-:Y:S04]  /*1aec0*/  LDGSTS.E [R15+0x2c004], desc[UR4][R8.64], !P0 ;  /* 0x2c004000080f7fae */ /* 0x0009e8000c121844 */
[----:B--2---:R-:W2:Y:S04]  /*1aed0*/  LDL.LU.64 R30, [R1+0x9e0] ;  /* 0x0009e000011e7983 */ /* 0x004ea80000300a00 */
[----:B-1----:R-:W2:Y:S04]  /*1aee0*/  LDL.LU.64 R8, [R1+0x9d8] ;  /* 0x0009d80001087983 */ /* 0x002ea80000300a00 */
[----:B------:R-:W2:Y:S04]  /*1aef0*/  LDL.LU.64 R174, [R1+0x9d0] ;  /* 0x0009d00001ae7983 */ /* 0x000ea80000300a00 */
[----:B------:R-:W2:Y:S04]  /*1af00*/  LDL.LU.64 R158, [R1+0x9c0] ;  /* 0x0009c000019e7983 */ /* 0x000ea80000300a00 */
[----:B------:R-:W2:Y:S04]  /*1af10*/  LDL.LU.64 R150, [R1+0x9b8] ;  /* 0x0009b80001967983 */ /* 0x000ea80000300a00 */
[----:B------:R-:W2:Y:S04]  /*1af20*/  LDL.LU.64 R142, [R1+0x9b0] ;  /* 0x0009b000018e7983 */ /* 0x000ea80000300a00 */
[----:B------:R-:W2:Y:S01]  /*1af30*/  LDL.LU.64 R126, [R1+0x6a0] ;  /* 0x0006a000017e7983 */ /* 0x000ea20000300a00 */
[----:B------:R-:W-:-:S03]  /*1af40*/  IMAD.WIDE R198, R2, 0x4, R70 ;  /* 0x0000000402c67825 */ /* 0x000fc600078e0246 */
        /* <DEDUP_REMOVED lines=14> */
[----:B----4-:R-:W-:-:S03]  /*1b030*/  IMAD.WIDE R46, R2, 0x4, R38 ;  /* 0x00000004022e7825 */ /* 0x010fc600078e0226 */
[----:B------:R-:W4:Y:S04]  /*1b040*/  LDL.LU.64 R78, [R1+0x650] ;  /* 0x00065000014e7983 */ /* 0x000f280000300a00 */
[----:B------:R-:W4:Y:S04]  /*1b050*/  LDL.LU.64 R38, [R1+0x640] ;  /* 0x0006400001267983 */ /* 0x000f280000300a00 */
[----:B------:R-:W-:Y:S01]  /*1b060*/  STL.64 [R1+0x27e0], R54 ;  /* 0x0027e03601007387 */ /* 0x000fe20000100a00 */
[----:B--2---:R-:W-:-:S03]  /*1b070*/  IMAD.WIDE R190, R2, 0x4, R30 ;  /* 0x0000000402be7825 */ /* 0x004fc600078e021e */
[----:B------:R-:W2:Y:S01]  /*1b080*/  LDL.LU.64 R30, [R1+0x638] ;  /* 0x00063800011e7983 */ /* 0x000ea20000300a00 */
[----:B------:R-:W-:-:S03]  /*1b090*/  IMAD.WIDE R182, R2, 0x4, R8 ;  /* 0x0000000402b67825 */ /* 0x000fc600078e0208 */
[----:B------:R-:W2:Y:S01]  /*1b0a0*/  LDL.LU.64 R8, [R1+0x630] ;  /* 0x0006300001087983 */ /* 0x000ea20000300a00 */
        /* <DEDUP_REMOVED lines=32> */
[----:B------:R-:W-:-:S03]  /*1b2b0*/  IMAD.WIDE R70, R2, 0x4, R70 ;  /* 0x0000000402467825 */ /* 0x000fc600078e0246 */
[----:B------:R-:W-:Y:S01]  /*1b2c0*/  LDGSTS.E [R15+0x2c008], desc[UR4][R174.64], !P1 ;  /* 0x2c008000ae0f7fae */ /* 0x000fe2000c921844 */
[----:B------:R-:W1:Y:S03]  /*1b2d0*/  LDC R237, c[0x0][0x230] ;  /* 0x00008c00ffed7b82 */ /* 0x000e660000000800 */
[----:B------:R2:W-:Y:S04]  /*1b2e0*/  STL.64 [R1+0x2238], R70 ;  /* 0x0022384601007387 */ /* 0x0005e80000100a00 */
[----:B------:R-:W-:Y:S01]  /*1b2f0*/  LDGSTS.E [R15+0x2000c], desc[UR4][R166.64], !P2 ;  /* 0x2000c000a60f7fae */ /* 0x000fe2000d121844 */
[----:B------:R-:W-:-:S03]  /*1b300*/  IMAD.WIDE R62, R2, 0x4, R62 ;  /* 0x00000004023e7825 */ /* 0x000fc600078e023e */
[----:B------:R-:W-:Y:S01]  /*1b310*/  LDGSTS.E [R15+0x2400c], desc[UR4][R158.64], !P2 ;  /* 0x2400c0009e0f7fae */ /* 0x000fe2000d121844 */
[----:B------:R-:W1:Y:S01]  /*1b320*/  LDC R240, c[0x0][0x230] ;  /* 0x00008c00fff07b82 */ /* 0x000e620000000800 */
[C---:B------:R-:W-:Y:S02]  /*1b330*/  IMAD.WIDE R22, R2.reuse, 0x4, R22 ;  /* 0x0000000402167825 */ /* 0x040fe400078e0216 */
[----:B------:R1:W-:Y:S05]  /*1b340*/  STL.64 [R1+0x27d8], R62 ;  /* 0x0027d83e01007387 */ /* 0x0003ea0000100a00 */
[----:B------:R-:W1:Y:S01]  /*1b350*/  LDC R241, c[0x0][0x230] ;  /* 0x00008c00fff17b82 */ /* 0x000e620000000800 */
[C---:B------:R-:W-:Y:S01]  /*1b360*/  IMAD.WIDE R118, R2.reuse, 0x4, R118 ;  /* 0x0000000402767825 */ /* 0x040fe200078e0276 */
[----:B------:R1:W-:Y:S06]  /*1b370*/  STL.64 [R1+0x27e8], R22 ;  /* 0x0027e81601007387 */ /* 0x0003ec0000100a00 */
[----:B------:R-:W1:Y:S01]  /*1b380*/  LDC R236, c[0x0][0x230] ;  /* 0x00008c00ffec7b82 */ /* 0x000e620000000800 */
[C---:B------:R-:W-:Y:S01]  /*1b390*/  IMAD.WIDE R110, R2.reuse, 0x4, R110 ;  /* 0x00000004026e7825 */ /* 0x040fe200078e026e */
[----:B------:R-:W-:Y:S03]  /*1b3a0*/  STL.64 [R1+0x27f0], R118 ;  /* 0x0027f07601007387 */ /* 0x000fe60000100a00 */
[C---:B---3--:R-:W-:Y:S01]  /*1b3b0*/  IMAD.WIDE R94, R2.reuse, 0x4, R94 ;  /* 0x00000004025e7825 */ /* 0x048fe200078e025e */
[----:B------:R-:W-:Y:S03]  /*1b3c0*/  STL.64 [R1+0x27f8], R110 ;  /* 0x0027f86e01007387 */ /* 0x000fe60000100a00 */
[C---:B------:R-:W-:Y:S01]  /*1b3d0*/  IMAD.WIDE R86, R2.reuse, 0x4, R86 ;  /* 0x0000000402567825 */ /* 0x040fe200078e0256 */
[----:B------:R-:W-:Y:S03]  /*1b3e0*/  STL.64 [R1+0x2808], R94 ;  /* 0x0028085e01007387 */ /* 0x000fe60000100a00 */
[C---:B----4-:R-:W-:Y:S01]  /*1b3f0*/  IMAD.WIDE R78, R2.reuse, 0x4, R78 ;  /* 0x00000004024e7825 */ /* 0x050fe200078e024e */
        /* <DEDUP_REMOVED lines=8> */
[----:B--2---:R-:W-:-:S03]  /*1b480*/  IMAD.WIDE R30, R2, 0x4, R30 ;  /* 0x00000004021e7825 */ /* 0x004fc600078e021e */
[----:B------:R-:W-:Y:S01]  /*1b490*/  LDGSTS.E [R15+0x34000], desc[UR4][R126.64], !P3 ;  /* 0x340000007e0f7fae */ /* 0x000fe2000d921844 */
[----:B------:R-:W-:-:S03]  /*1b4a0*/  IMAD.WIDE R8, R2, 0x4, R8 ;  /* 0x0000000402087825 */ /* 0x000fc600078e0208 */
[----:B------:R2:W-:Y:S04]  /*1b4b0*/  STL.64 [R1+0x2830], R30 ;  /* 0x0028301e01007387 */ /* 0x0005e80000100a00 */
[----:B------:R4:W-:Y:S04]  /*1b4c0*/  STL.64 [R1+0x2838], R8 ;  /* 0x0028380801007387 */ /* 0x0009e80000100a00 */
[----:B------:R-:W-:Y:S04]  /*1b4d0*/  LDGSTS.E [R15+0x38000], desc[UR4][R70.64], !P3 ;  /* 0x38000000460f7fae */ /* 0x000fe8000d921844 */
[----:B------:R-:W-:Y:S04]  /*1b4e0*/  LDGSTS.E [R15+0x3c000], desc[UR4][R62.64], !P3 ;  /* 0x3c0000003e0f7fae */ /* 0x000fe8000d921844 */
[----:B------:R-:W-:Y:S04]  /*1b4f0*/  LDGSTS.E [R15+0x30004], desc[UR4][R54.64], !P5 ;  /* 0x30004000360f7fae */ /* 0x000fe8000e921844 */
[----:B------:R-:W4:Y:S04]  /*1b500*/  LDL.LU.64 R70, [R1+0x9a8] ;  /* 0x0009a80001467983 */ /* 0x000f280000300a00 */
[----:B-1----:R-:W4:Y:S04]  /*1b510*/  LDL.LU.64 R62, [R1+0x9a0] ;  /* 0x0009a000013e7983 */ /* 0x002f280000300a00 */
[----:B------:R-:W-:Y:S04]  /*1b520*/  LDGSTS.E [R15+0x34004], desc[UR4][R22.64], !P5 ;  /* 0x34004000160f7fae */ /* 0x000fe8000e921844 */
[----:B------:R-:W4:Y:S04]  /*1b530*/  LDL.LU.64 R54, [R1+0x998] ;  /* 0x0009980001367983 */ /* 0x000f280000300a00 */
[----:B------:R-:W-:Y:S04]  /*1b540*/  LDGSTS.E [R15+0x38004], desc[UR4][R118.64], !P5 ;  /* 0x38004000760f7fae */ /* 0x000fe8000e921844 */
[----:B------:R-:W4:Y:S04]  /*1b550*/  LDL.LU.64 R22, [R1+0x990] ;  /* 0x0009900001167983 */ /* 0x000f280000300a00 */
        /* <DEDUP_REMOVED lines=11> */
[----:B--2---:R-:W2:Y:S04]  /*1b610*/  LDL.LU.64 R30, [R1+0x978] ;  /* 0x00097800011e7983 */ /* 0x004ea80000300a00 */
[----:B----4-:R-:W4:Y:S01]  /*1b620*/  LDL.LU.64 R8, [R1+0x970] ;  /* 0x0009700001087983 */ /* 0x010f220000300a00 */
[----:B------:R-:W-:-:S05]  /*1b630*/  VIADD R4, R4, 0xffffffaf ;  /* 0xffffffaf04047836 */ /* 0x000fca0000000000 */
[----:B------:R-:W-:Y:S01]  /*1b640*/  ISETP.GE.U32.AND P6, PT, R4, 0x7fffff70, PT ;  /* 0x7fffff700400780c */ /* 0x000fe20003fc6070 */
[----:B------:R-:W-:-:S05]  /*1b650*/  VIADD R3, R5, 0xffffffae ;  /* 0xffffffae05037836 */ /* 0x000fca0000000000 */
[----:B------:R-:W-:Y:S01]  /*1b660*/  ISETP.GE.U32.AND P0, PT, R3, 0x7fffff6f, PT ;  /* 0x7fffff6f0300780c */ /* 0x000fe20003f06070 */
[----:B-1----:R-:W-:-:S04]  /*1b670*/  IMAD.WIDE R78, R2, 0x4, R70 ;  /* 0x00000004024e7825 */ /* 0x002fc800078e0246 */
[C---:B------:R-:W-:Y:S01]  /*1b680*/  IMAD.WIDE R62, R2.reuse, 0x4, R62 ;  /* 0x00000004023e7825 */ /* 0x040fe200078e023e */
[----:B------:R-:W-:Y:S04]  /*1b690*/  STL.64 [R1+0x1e50], R78 ;  /* 0x001e504e01007387 */ /* 0x000fe80000100a00 */
[----:B------:R-:W4:Y:S01]  /*1b6a0*/  LDL.LU.64 R70, [R1+0x968] ;  /* 0x0009680001467983 */ /* 0x000f220000300a00 */
        /* <DEDUP_REMOVED lines=9> */
[----:B-1----:R-:W4:Y:S04]  /*1b740*/  LDL.LU.64 R62, [R1+0x948] ;  /* 0x00094800013e7983 */ /* 0x002f280000300a00 */
[----:B------:R-:W4:Y:S04]  /*1b750*/  LDL.LU.64 R54, [R1+0x628] ;  /* 0x0006280001367983 */ /* 0x000f280000300a00 */
[----:B------:R-:W4:Y:S01]  /*1b760*/  LDL.LU.64 R22, [R1+0x608] ;  /* 0x0006080001167983 */ /* 0x000f220000300a00 */
[----:B---3--:R-:W-:-:S04]  /*1b770*/  IMAD.WIDE R38, R2, 0x4, R38 ;  /* 0x0000000402267825 */ /* 0x008fc800078e0226 */
[C---:B------:R-:W-:Y:S01]  /*1b780*/  IMAD.WIDE R78, R2.reuse, 0x4, R46 ;  /* 0x00000004024e7825 */ /* 0x040fe200078e022e */
[----:B------:R-:W-:Y:S03]  /*1b790*/  LDGSTS.E [R244+0x20004], desc[UR4][R38.64], !P0 ;  /* 0x2000400026f47fae */ /* 0x000fe6000c121844 */
[C---:B--2---:R-:W-:Y:S01]  /*1b7a0*/  IMAD.WIDE R30, R2.reuse, 0x4, R30 ;  /* 0x00000004021e7825 */ /* 0x044fe200078e021e */
[----:B------:R-:W2:Y:S03]  /*1b7b0*/  LDL.LU.64 R46, [R1+0x5e8] ;  /* 0x0005e800012e7983 */ /* 0x000ea60000300a00 */
[C---:B----4-:R-:W-:Y:S01]  /*1b7c0*/  IMAD.WIDE R8, R2.reuse, 0x4, R8 ;  /* 0x0000000402087825 */ /* 0x050fe200078e0208 */
        /* <DEDUP_REMOVED lines=8> */
[----:B---3--:R-:W3:Y:S04]  /*1b850*/  LDL.LU.64 R30, [R1+0x960] ;  /* 0x00096000011e7983 */ /* 0x008ee80000300a00 */
[----:B-1----:R-:W3:Y:S04]  /*1b860*/  LDL.LU.64 R8, [R1+0x958] ;  /* 0x0009580001087983 */ /* 0x002ee80000300a00 */
[----:B------:R-:W3:Y:S04]  /*1b870*/  LDL.LU.64 R174, [R1+0x950] ;  /* 0x0009500001ae7983 */ /* 0x000ee80000300a00 */
[----:B------:R-:W3:Y:S04]  /*1b880*/  LDL.LU.64 R158, [R1+0x940] ;  /* 0x00094000019e7983 */ /* 0x000ee80000300a00 */
[----:B------:R-:W3:Y:S04]  /*1b890*/  LDL.LU.64 R150, [R1+0x938] ;  /* 0x0009380001967983 */ /* 0x000ee80000300a00 */
[----:B------:R-:W3:Y:S04]  /*1b8a0*/  LDL.LU.64 R142, [R1+0x930] ;  /* 0x00093000018e7983 */ /* 0x000ee80000300a00 */
[----:B------:R-:W3:Y:S01]  /*1b8b0*/  LDL.LU.64 R126, [R1+0x620] ;  /* 0x00062000017e7983 */ /* 0x000ee20000300a00 */
[----:B------:R-:W-:-:S03]  /*1b8c0*/  IMAD.WIDE R198, R2, 0x4, R70 ;  /* 0x0000000402c67825 */ /* 0x000fc600078e0246 */
[----:B------:R-:W3:Y:S01]  /*1b8d0*/  LDL.LU.64 R70, [R1+0x618] ;  /* 0x0006180001467983 */ /* 0x000ee20000300a00 */
[----:B------:R-:W-:-:S03]  /*1b8e0*/  IMAD.WIDE R166, R2, 0x4, R62 ;  /* 0x0000000402a67825 */ /* 0x000fc600078e023e */
[----:B------:R-:W3:Y:S01]  /*1b8f0*/  LDL.LU.64 R62, [R1+0x610] ;  /* 0x00061000013e7983 */ /* 0x000ee20000300a00 */
[----:B------:R-:W-:-:S04]  /*1b900*/  IMAD.WIDE R134, R2, 0x4, R54 ;  /* 0x0000000402867825 */ /* 0x000fc800078e0236 */
[C---:B------:R-:W-:Y:S02]  /*1b910*/  IMAD.WIDE R54, R2.reuse, 0x4, R22 ;  /* 0x0000000402367825 */ /* 0x040fe400078e0216 */
[----:B------:R-:W3:Y:S04]  /*1b920*/  LDL.LU.64 R22, [R1+0x600] ;  /* 0x0006000001167983 */ /* 0x000ee80000300a00 */
[----:B------:R-:W-:Y:S04]  /*1b930*/  STL.64 [R1+0x2040], R198 ;  /* 0x002040c601007387 */ /* 0x000fe80000100a00 */
[----:B------:R-:W3:Y:S04]  /*1b940*/  LDL.LU.64 R118, [R1+0x5f8] ;  /* 0x0005f80001767983 */ /* 0x000ee80000300a00 */
[----:B------:R-:W3:Y:S04]  /*1b950*/  LDL.LU.64 R110, [R1+0x5f0] ;  /* 0x0005f000016e7983 */ /* 0x000ee80000300a00 */
[----:B------:R-:W-:Y:S01]  /*1b960*/  STL.64 [R1+0x2188], R166 ;  /* 0x002188a601007387 */ /* 0x000fe20000100a00 */
[----:B--2---:R-:W-:-:S03]  /*1b970*/  IMAD.WIDE R102, R2, 0x4, R46 ;  /* 0x0000000402667825 */ /* 0x004fc600078e022e */
[----:B------:R-:W2:Y:S04]  /*1b980*/  LDL.LU.64 R94, [R1+0x5e0] ;  /* 0x0005e000015e7983 */ /* 0x000ea80000300a00 */
[----:B------:R-:W2:Y:S04]  /*1b990*/  LDL.LU.64 R86, [R1+0x5d8] ;  /* 0x0005d80001567983 */ /* 0x000ea80000300a00 */
[----:B------:R-:W-:Y:S01]  /*1b9a0*/  STL.64 [R1+0x2840], R134 ;  /* 0x0028408601007387 */ /* 0x000fe20000100a00 */
[----:B----4-:R-:W-:-:S03]  /*1b9b0*/  IMAD.WIDE R46, R2, 0x4, R38 ;  /* 0x00000004022e7825 */ /* 0x010fc600078e0226 */
[----:B------:R-:W4:Y:S04]  /*1b9c0*/  LDL.LU.64 R78, [R1+0x5d0] ;  /* 0x0005d000014e7983 */ /* 0x000f280000300a00 */
[----:B------:R-:W4:Y:S04]  /*1b9d0*/  LDL.LU.64 R38, [R1+0x5c0] ;  /* 0x0005c00001267983 */ /* 0x000f280000300a00 */
[----:B------:R-:W-:Y:S01]  /*1b9e0*/  STL.64 [R1+0x2860], R54 ;  /* 0x0028603601007387 */ /* 0x000fe20000100a00 */
[----:B---3--:R-:W-:-:S03]  /*1b9f0*/  IMAD.WIDE R190, R2, 0x4, R30 ;  /* 0x0000000402be7825 */ /* 0x008fc600078e021e */
        /* <DEDUP_REMOVED lines=51> */
[C---:B--2---:R-:W-:Y:S01]  /*1bd30*/  IMAD.WIDE R94, R2.reuse, 0x4, R94 ;  /* 0x00000004025e7825 */ /* 0x044fe200078e025e */
        /* <DEDUP_REMOVED lines=12> */
[----:B---3--:R-:W-:-:S03]  /*1be00*/  IMAD.WIDE R30, R2, 0x4, R30 ;  /* 0x00000004021e7825 */ /* 0x008fc600078e021e */
        /* <DEDUP_REMOVED lines=22> */
[----:B--2---:R-:W2:Y:S04]  /*1bf70*/  LDL.LU.64 R38, [R1+0x908] ;  /* 0x0009080001267983 */ /* 0x004ea80000300a00 */
[----:B------:R-:W2:Y:S04]  /*1bf80*/  LDL.LU.64 R46, [R1+0x900] ;  /* 0x00090000012e7983 */ /* 0x000ea80000300a00 */
[----:B---3--:R-:W3:Y:S04]  /*1bf90*/  LDL.LU.64 R30, [R1+0x8f8] ;  /* 0x0008f800011e7983 */ /* 0x008ee80000300a00 */
        /* <DEDUP_REMOVED lines=21> */
[----:B--2---:R-:W-:-:S04]  /*1c0f0*/  IMAD.WIDE R38, R2, 0x4, R38 ;  /* 0x0000000402267825 */ /* 0x004fc800078e0226 */
[C---:B------:R-:W-:Y:S01]  /*1c100*/  IMAD.WIDE R78, R2.reuse, 0x4, R46 ;  /* 0x00000004024e7825 */ /* 0x040fe200078e022e */
[----:B------:R-:W-:Y:S03]  /*1c110*/  LDGSTS.E [R245+0x20004], desc[UR4][R38.64], !P0 ;  /* 0x2000400026f57fae */ /* 0x000fe6000c121844 */
[C---:B---3--:R-:W-:Y:S01]  /*1c120*/  IMAD.WIDE R30, R2.reuse, 0x4, R30 ;  /* 0x00000004021e7825 */ /* 0x048fe200078e021e */
        /* <DEDUP_REMOVED lines=41> */
[----:B------:R-:W-:Y:S02]  /*1c3c0*/  VIADD R5, R237, 0xffffffa8 ;  /* 0xffffffa8ed057836 */ /* 0x000fe40000000000 */
[----:B------:R-:W-:Y:S01]  /*1c3d0*/  VIADD R4, R238, 0xffffff8b ;  /* 0xffffff8bee047836 */ /* 0x000fe20000000000 */
[----:B------:R-:W-:Y:S01]  /*1c3e0*/  ISETP.GE.U32.AND P1, PT, R15, 0x7fffff6a, PT ;  /* 0x7fffff6a0f00780c */ /* 0x000fe20003f26070 */
[----:B------:R-:W-:Y:S01]  /*1c3f0*/  VIADD R3, R239, 0xffffff8a ;  /* 0xffffff8aef037836 */ /* 0x000fe20000000000 */
[----:B------:R-:W-:Y:S01]  /*1c400*/  ISETP.GE.U32.AND P2, PT, R5, 0x7fffff69, PT ;  /* 0x7fffff690500780c */ /* 0x000fe20003f46070 */
[C---:B------:R-:W-:Y:S01]  /*1c410*/  IMAD.WIDE R174, R2.reuse, 0x4, R174 ;  /* 0x0000000402ae7825 */ /* 0x040fe200078e02ae */
[----:B------:R-:W-:Y:S03]  /*1c420*/  STL.64 [R1+0x2900], R102 ;  /* 0x0029006601007387 */ /* 0x000fe60000100a00 */
[----:B------:R-:W-:Y:S01]  /*1c430*/  IMAD.WIDE R158, R2, 0x4, R158 ;  /* 0x00000004029e7825 */ /* 0x000fe200078e029e */
[----:B------:R-:W-:Y:S01]  /*1c440*/  STL.64 [R1+0x1ec0], R190 ;  /* 0x001ec0be01007387 */ /* 0x000fe20000100a00 */
[----:B------:R-:W-:Y:S01]  /*1c450*/  ISETP.GE.U32.AND P3, PT, R4, 0x7fffff4c, PT ;  /* 0x7fffff4c0400780c */ /* 0x000fe20003f66070 */
[----:B------:R-:W1:Y:S01]  /*1c460*/  LDC R5, c[0x0][0x230] ;  /* 0x00008c00ff057b82 */ /* 0x000e620000000800 */
[----:B------:R-:W-:Y:S01]  /*1c470*/  IMAD.WIDE R150, R2, 0x4, R150 ;  /* 0x0000000402967825 */ /* 0x000fe200078e0296 */
[----:B------:R-:W-:Y:S01]  /*1c480*/  STL.64 [R1+0x2920], R46 ;  /* 0x0029202e01007387 */ /* 0x000fe20000100a00 */
[----:B------:R-:W-:-:S02]  /*1c490*/  ISETP.GE.U32.AND P5, PT, R3, 0x7fffff4b, PT ;  /* 0x7fffff4b0300780c */ /* 0x000fc40003fa6070 */
[C---:B------:R-:W-:Y:S01]  /*1c4a0*/  IMAD.WIDE R142, R2.reuse, 0x4, R142 ;  /* 0x00000004028e7825 */ /* 0x040fe200078e028e */
[----:B------:R-:W-:Y:S02]  /*1c4b0*/  STL.64 [R1+0x1f08], R182 ;  /* 0x001f08b601007387 */ /* 0x000fe40000100a00 */
[----:B------:R-:W1:Y:S01]  /*1c4c0*/  LDC R4, c[0x0][0x230] ;  /* 0x00008c00ff047b82 */ /* 0x000e620000000800 */
[----:B------:R-:W-:Y:S01]  /*1c4d0*/  IMAD.WIDE R126, R2, 0x4, R126 ;  /* 0x00000004027e7825 */ /* 0x000fe200078e027e */
[----:B------:R-:W-:Y:S03]  /*1c4e0*/  STL.64 [R1+0x1f50], R174 ;  /* 0x001f50ae01007387 */ /* 0x000fe60000100a00 */
[----:B------:R-:W-:Y:S01]  /*1c4f0*/  VIADD R3, R240, 0xffffff89 ;  /* 0xffffff89f0037836 */ /* 0x000fe20000000000 */
[----:B------:R-:W-:Y:S02]  /*1c500*/  STL.64 [R1+0x2038], R158 ;  /* 0x0020389e01007387 */ /* 0x000fe40000100a00 */
[----:B------:R-:W1:Y:S02]  /*1c510*/  LDC R15, c[0x0][0x230] ;  /* 0x00008c00ff0f7b82 */ /* 0x000e640000000800 */
[----:B------:R-:W-:Y:S01]  /*1c520*/  STL.64 [R1+0x2088], R150 ;  /* 0x0020889601007387 */ /* 0x000fe20000100a00 */
[----:B------:R-:W-:-:S03]  /*1c530*/  ISETP.GE.U32.AND P6, PT, R3, 0x7fffff4a, PT ;  /* 0x7fffff4a0300780c */ /* 0x000fc60003fc6070 */
[----:B------:R-:W-:Y:S01]  /*1c540*/  STL.64 [R1+0x20c8], R142 ;  /* 0x0020c88e01007387 */ /* 0x000fe20000100a00 */
[----:B------:R-:W-:Y:S01]  /*1c550*/  VIADD R3, R236, 0xffffff88 ;  /* 0xffffff88ec037836 */ /* 0x000fe20000000000 */
[----:B------:R-:W1:Y:S02]  /*1c560*/  LDC R237, c[0x0][0x230] ;  /* 0x00008c00ffed7b82 */ /* 0x000e640000000800 */
[----:B------:R-:W-:Y:S04]  /*1c570*/  STL.64 [R1+0x21e0], R126 ;  /* 0x0021e07e01007387 */ /* 0x000fe80000100a00 */
        /* <DEDUP_REMOVED lines=13> */
[----:B------:R1:W-:Y:S03]  /*1c650*/  STL.64 [R1+0x28e8], R22 ;  /* 0x0028e81601007387 */ /* 0x0003e60000100a00 */
[C---:B------:R-:W-:Y:S01]  /*1c660*/  IMAD.WIDE R110, R2.reuse, 0x4, R110 ;  /* 0x00000004026e7825 */ /* 0x040fe200078e026e */
[----:B------:R-:W-:Y:S01]  /*1c670*/  STL.64 [R1+0x28f0], R118 ;  /* 0x0028f07601007387 */ /* 0x000fe20000100a00 */
[----:B------:R-:W-:Y:S01]  /*1c680*/  ISETP.GE.U32.AND P0, PT, R3, 0x7fffff49, PT ;  /* 0x7fffff490300780c */ /* 0x000fe20003f06070 */
[----:B------:R-:W1:Y:S02]  /*1c690*/  LDC R236, c[0x0][0x230] ;  /* 0x00008c00ffec7b82 */ /* 0x000e640000000800 */
[----:B------:R-:W-:Y:S01]  /*1c6a0*/  LDGSTS.E [R245+0x2000c], desc[UR4][R166.64], !P2 ;  /* 0x2000c000a6f57fae */ /* 0x000fe2000d121844 */
[----:B--2---:R-:W-:-:S03]  /*1c6b0*/  IMAD.WIDE R94, R2, 0x4, R94 ;  /* 0x00000004025e7825 */ /* 0x004fc600078e025e */
[----:B------:R-:W-:Y:S01]  /*1c6c0*/  STL.64 [R1+0x28f8], R110 ;  /* 0x0028f86e01007387 */ /* 0x000fe20000100a00 */
[----:B------:R-:W-:-:S03]  /*1c6d0*/  IMAD.WIDE R86, R2, 0x4, R86 ;  /* 0x0000000402567825 */ /* 0x000fc600078e0256 */
[----:B------:R-:W-:Y:S04]  /*1c6e0*/  LDGSTS.E [R245+0x2400c], desc[UR4][R158.64], !P2 ;  /* 0x2400c0009ef57fae */ /* 0x000fe8000d121844 */
[----:B------:R-:W-:Y:S01]  /*1c6f0*/  STL.64 [R1+0x2908], R94 ;  /* 0x0029085e01007387 */ /* 0x000fe20000100a00 */
[----:B----4-:R-:W-:-:S03]  /*1c700*/  IMAD.WIDE R78, R2, 0x4, R78 ;  /* 0x00000004024e7825 */ /* 0x010fc600078e024e */
[----:B------:R-:W-:Y:S01]  /*1c710*/  LDGSTS.E [R245+0x2800c], desc[UR4][R150.64], !P2 ;  /* 0x2800c00096f57fae */ /* 0x000fe2000d121844 */
[----:B------:R-:W-:-:S03]  /*1c720*/  IMAD.WIDE R38, R2, 0x4, R38 ;  /* 0x0000000402267825 */ /* 0x000fc600078e0226 */
[----:B------:R-:W-:Y:S04]  /*1c730*/  STL.64 [R1+0x2910], R86 ;  /* 0x0029105601007387 */ /* 0x000fe80000100a00 */
[----:B------:R-:W-:Y:S04]  /*1c740*/  LDGSTS.E [R245+0x2c00c], desc[UR4][R142.64], !P2 ;  /* 0x2c00c0008ef57fae */ /* 0x000fe8000d121844 */
[----:B------:R-:W-:Y:S04]  /*1c750*/  STL.64 [R1+0x2918], R78 ;  /* 0x0029184e01007387 */ /* 0x000fe80000100a00 */
[----:B------:R-:W-:Y:S01]  /*1c760*/  LDGSTS.E [R245+0x30000], desc[UR4][R134.64], !P3 ;  /* 0x3000000086f57fae */ /* 0x000fe2000d921844 */
[----:B---3--:R-:W-:-:S03]  /*1c770*/  IMAD.WIDE R30, R2, 0x4, R30 ;  /* 0x00000004021e7825 */ /* 0x008fc600078e021e */
[----:B------:R2:W-:Y:S01]  /*1c780*/  STL.64 [R1+0x2928], R38 ;  /* 0x0029282601007387 */ /* 0x0005e20000100a00 */
[----:B------:R-:W-:-:S03]  /*1c790*/  IMAD.WIDE R8, R2, 0x4, R8 ;  /* 0x0000000402087825 */ /* 0x000fc600078e0208 */
[----:B------:R-:W-:Y:S04]  /*1c7a0*/  LDGSTS.E [R245+0x34000], desc[UR4][R126.64], !P3 ;  /* 0x340000007ef57fae */ /* 0x000fe8000d921844 */
[----:B------:R-:W-:Y:S04]  /*1c7b0*/  STL.64 [R1+0x2930], R30 ;  /* 0x0029301e01007387 */ /* 0x000fe80000100a00 */
[----:B------:R-:W-:Y:S04]  /*1c7c0*/  LDGSTS.E [R245+0x38000], desc[UR4][R70.64], !P3 ;  /* 0x3800000046f57fae */ /* 0x000fe8000d921844 */
[----:B------:R3:W-:Y:S04]  /*1c7d0*/  STL.64 [R1+0x2938], R8 ;  /* 0x0029380801007387 */ /* 0x0007e80000100a00 */
[----:B------:R-:W-:Y:S04]  /*1c7e0*/  LDGSTS.E [R245+0x3c000], desc[UR4][R62.64], !P3 ;  /* 0x3c0000003ef57fae */ /* 0x000fe8000d921844 */
[----:B------:R-:W-:Y:S04]  /*1c7f0*/  LDGSTS.E [R245+0x30004], desc[UR4][R54.64], !P5 ;  /* 0x3000400036f57fae */ /* 0x000fe8000e921844 */
[----:B------:R-:W4:Y:S04]  /*1c800*/  LDL.LU.64 R70, [R1+0x8a8] ;  /* 0x0008a80001467983 */ /* 0x000f280000300a00 */
[----:B------:R-:W-:Y:S04]  /*1c810*/  LDGSTS.E [R245+0x34004], desc[UR4][R22.64], !P5 ;  /* 0x3400400016f57fae */ /* 0x000fe8000e921844 */
        /* <DEDUP_REMOVED lines=8> */
[----:B------:R4:W-:Y:S04]  /*1c8a0*/  LDGSTS.E [R245+0x3c008], desc[UR4][R78.64], !P6 ;  /* 0x3c0080004ef57fae */ /* 0x0009e8000f121844 */
[----:B------:R1:W-:Y:S04]  /*1c8b0*/  LDGSTS.E [R245+0x3000c], desc[UR4][R46.64], !P0 ;  /* 0x3000c0002ef57fae */ /* 0x0003e8000c121844 */
[----:B------:R-:W-:Y:S04]  /*1c8c0*/  LDGSTS.E [R245+0x3400c], desc[UR4][R38.64], !P0 ;  /* 0x3400c00026f57fae */ /* 0x000fe8000c121844 */
[----:B------:R-:W-:Y:S04]  /*1c8d0*/  LDGSTS.E [R245+0x3800c], desc[UR4][R30.64], !P0 ;  /* 0x3800c0001ef57fae */ /* 0x000fe8000c121844 */
[----:B------:R-:W1:Y:S04]  /*1c8e0*/  LDL.LU.64 R46, [R1+0x888] ;  /* 0x00088800012e7983 */ /* 0x000e680000300a00 */
[----:B------:R-:W-:Y:S04]  /*1c8f0*/  LDGSTS.E [R245+0x3c00c], desc[UR4][R8.64], !P0 ;  /* 0x3c00c00008f57fae */ /* 0x000fe8000c121844 */
[----:B--2---:R-:W2:Y:S04]  /*1c900*/  LDL.LU.64 R38, [R1+0x880] ;  /* 0x0008800001267983 */ /* 0x004ea80000300a00 */
[----:B---3--:R-:W3:Y:S04]  /*1c910*/  LDL.LU.64 R8, [R1+0x878] ;  /* 0x0008780001087983 */ /* 0x008ee80000300a00 */
[----:B------:R-:W3:Y:S01]  /*1c920*/  LDL.LU.64 R30, [R1+0x870] ;  /* 0x00087000011e7983 */ /* 0x000ee20000300a00 */
[----:B------:R-:W-:-:S05]  /*1c930*/  VIADD R4, R4, 0xffffffa7 ;  /* 0xffffffa704047836 */ /* 0x000fca0000000000 */
[----:B------:R-:W-:Y:S01]  /*1c940*/  ISETP.GE.U32.AND P6, PT, R4, 0x7fffff68, PT ;  /* 0x7fffff680400780c */ /* 0x000fe20003fc6070 */
[----:B------:R-:W-:-:S05]  /*1c950*/  VIADD R3, R5, 0xffffffa6 ;  /* 0xffffffa605037836 */ /* 0x000fca0000000000 */
[----:B------:R-:W-:Y:S01]  /*1c960*/  ISETP.GE.U32.AND P0, PT, R3, 0x7fffff67, PT ;  /* 0x7fffff670300780c */ /* 0x000fe20003f06070 */
[----:B----4-:R-:W-:-:S05]  /*1c970*/  IMAD.WIDE R78, R2, 0x4, R70 ;  /* 0x00000004024e7825 */ /* 0x010fca00078e0246 */
[----:B------:R-:W-:Y:S01]  /*1c980*/  STL.64 [R1+0x1e08], R78 ;  /* 0x001e084e01007387 */ /* 0x000fe20000100a00 */
[----:B------:R-:W-:-:S03]  /*1c990*/  IMAD.WIDE R62, R2, 0x4, R62 ;  /* 0x00000004023e7825 */ /* 0x000fc600078e023e */
        /* <DEDUP_REMOVED lines=11> */
[----:B------:R-:W4:Y:S01]  /*1ca50*/  LDL.LU.64 R54, [R1+0x528] ;  /* 0x0005280001367983 */ /* 0x000f220000300a00 */
[----:B------:R-:W-:-:S03]  /*1ca60*/  IMAD.WIDE R46, R2, 0x4, R46 ;  /* 0x00000004022e7825 */ /* 0x000fc600078e022e */
[----:B------:R-:W4:Y:S04]  /*1ca70*/  LDL.LU.64 R22, [R1+0x508] ;  /* 0x0005080001167983 */ /* 0x000f280000300a00 */
[----:B------:R-:W-:Y:S01]  /*1ca80*/  LDGSTS.E [R246+0x20004], desc[UR4][R46.64], !P0 ;  /* 0x200040002ef67fae */ /* 0x000fe2000c121844 */
[----:B--2---:R-:W-:-:S05]  /*1ca90*/  IMAD.WIDE R78, R2, 0x4, R38 ;  /* 0x00000004024e7825 */ /* 0x004fca00078e0226 */
[----:B------:R1:W-:Y:S01]  /*1caa0*/  LDGSTS.E [R246+0x24004], desc[UR4][R78.64], !P0 ;  /* 0x240040004ef67fae */ /* 0x0003e2000c121844 */
[----:B---3--:R-:W-:-:S03]  /*1cab0*/  IMAD.WIDE R38, R2, 0x4, R8 ;  /* 0x0000000402267825 */ /* 0x008fc600078e0208 */
[----:B------:R-:W2:Y:S01]  /*1cac0*/  LDL.LU.64 R8, [R1+0x4e8] ;  /* 0x0004e80001087983 */ /* 0x000ea20000300a00 */
[----:B------:R-:W-:-:S03]  /*1cad0*/  IMAD.WIDE R30, R2, 0x4, R30 ;  /* 0x00000004021e7825 */ /* 0x000fc600078e021e */
[----:B------:R3:W-:Y:S04]  /*1cae0*/  STL.64 [R1+0x1e88], R46 ;  /* 0x001e882e01007387 */ /* 0x0007e80000100a00 */
[----:B------:R-:W-:Y:S04]  /*1caf0*/  STL.64 [R1+0x1eb8], R78 ;  /* 0x001eb84e01007387 */ /* 0x000fe80000100a00 */
[----:B------:R1:W-:Y:S04]  /*1cb00*/  STL.64 [R1+0x1f00], R38 ;  /* 0x001f002601007387 */ /* 0x0003e80000100a00 */
[----:B---3--:R-:W3:Y:S04]  /*1cb10*/  LDL.LU.64 R46, [R1+0x4c8] ;  /* 0x0004c800012e7983 */ /* 0x008ee80000300a00 */
[----:B------:R1:W-:Y:S04]  /*1cb20*/  STL.64 [R1+0x1f48], R30 ;  /* 0x001f481e01007387 */ /* 0x0003e80000100a00 */
[----:B------:R3:W-:Y:S04]  /*1cb30*/  LDGSTS.E [R246+0x28004], desc[UR4][R38.64], !P0 ;  /* 0x2800400026f67fae */ /* 0x0007e8000c121844 */
[----:B------:R3:W-:Y:S04]  /*1cb40*/  LDGSTS.E [R246+0x2c004], desc[UR4][R30.64], !P0 ;  /* 0x2c0040001ef67fae */ /* 0x0007e8000c121844 */
[----:B-1----:R-:W3:Y:S04]  /*1cb50*/  LDL.LU.64 R38, [R1+0x860] ;  /* 0x0008600001267983 */ /* 0x002ee80000300a00 */
[----:B------:R-:W3:Y:S04]  /*1cb60*/  LDL.LU.64 R30, [R1+0x858] ;  /* 0x00085800011e7983 */ /* 0x000ee80000300a00 */
[----:B------:R-:W3:Y:S04]  /*1cb70*/  LDL.LU.64 R174, [R1+0x850] ;  /* 0x0008500001ae7983 */ /* 0x000ee80000300a00 */
[----:B------:R-:W3:Y:S04]  /*1cb80*/  LDL.LU.64 R158, [R1+0x840] ;  /* 0x00084000019e7983 */ /* 0x000ee80000300a00 */
[----:B------:R-:W3:Y:S04]  /*1cb90*/  LDL.LU.64 R150, [R1+0x838] ;  /* 0x0008380001967983 */ /* 0x000ee80000300a00 */
[----:B------:R-:W3:Y:S04]  /*1cba0*/  LDL.LU.64 R142, [R1+0x830] ;  /* 0x00083000018e7983 */ /* 0x000ee80000300a00 */
[----:B------:R-:W3:Y:S04]  /*1cbb0*/  LDL.LU.64 R126, [R1+0x520] ;  /* 0x00052000017e7983 */ /* 0x000ee80000300a00 */
[----:B------:R-:W3:Y:S04]  /*1cbc0*/  LDL.LU.64 R118, [R1+0x518] ;  /* 0x0005180001767983 */ /* 0x000ee80000300a00 */
[----:B------:R-:W3:Y:S04]  /*1cbd0*/  LDL.LU.64 R110, [R1+0x510] ;  /* 0x00051000016e7983 */ /* 0x000ee80000300a00 */
[----:B------:R-:W3:Y:S01]  /*1cbe0*/  LDL.LU.64 R86, [R1+0x500] ;  /* 0x0005000001567983 */ /* 0x000ee20000300a00 */
[----:B----4-:R-:W-:-:S05]  /*1cbf0*/  IMAD.WIDE R198, R2, 0x4, R70 ;  /* 0x0000000402c67825 */ /* 0x010fca00078e0246 */
[----:B------:R-:W-:Y:S01]  /*1cc00*/  STL.64 [R1+0x1fa0], R198 ;  /* 0x001fa0c601007387 */ /* 0x000fe20000100a00 */
[----:B------:R-:W-:-:S04]  /*1cc10*/  IMAD.WIDE R166, R2, 0x4, R62 ;  /* 0x0000000402a67825 */ /* 0x000fc800078e023e */
[----:B------:R-:W-:-:S04]  /*1cc20*/  IMAD.WIDE R134, R2, 0x4, R54 ;  /* 0x0000000402867825 */ /* 0x000fc800078e0236 */
[C---:B------:R-:W-:Y:S02]  /*1cc30*/  IMAD.WIDE R94, R2.reuse, 0x4, R22 ;  /* 0x00000004025e7825 */ /* 0x040fe400078e0216 */
[----:B------:R-:W4:Y:S02]  /*1cc40*/  LDL.LU.64 R22, [R1+0x4f8] ;  /* 0x0004f80001167983 */ /* 0x000f240000300a00 */
[C---:B--2---:R-:W-:Y:S02]  /*1cc50*/  IMAD.WIDE R102, R2.reuse, 0x4, R8 ;  /* 0x0000000402667825 */ /* 0x044fe400078e0208 */
[----:B------:R-:W2:Y:S04]  /*1cc60*/  LDL.LU.64 R8, [R1+0x4f0] ;  /* 0x0004f00001087983 */ /* 0x000ea80000300a00 */
[----:B------:R-:W-:Y:S04]  /*1cc70*/  STL.64 [R1+0x2150], R166 ;  /* 0x002150a601007387 */ /* 0x000fe80000100a00 */
[----:B------:R-:W2:Y:S04]  /*1cc80*/  LDL.LU.64 R78, [R1+0x4e0] ;  /* 0x0004e000014e7983 */ /* 0x000ea80000300a00 */
[----:B------:R-:W2:Y:S01]  /*1cc90*/  LDL.LU.64 R70, [R1+0x4d8] ;  /* 0x0004d80001467983 */ /* 0x000ea20000300a00 */
[----:B---3--:R-:W-:-:S03]  /*1cca0*/  IMAD.WIDE R54, R2, 0x4, R46 ;  /* 0x0000000402367825 */ /* 0x008fc600078e022e */
[----:B------:R-:W-:Y:S04]  /*1ccb0*/  STL.64 [R1+0x2940], R134 ;  /* 0x0029408601007387 */ /* 0x000fe80000100a00 */
[----:B------:R-:W3:Y:S04]  /*1ccc0*/  LDL.LU.64 R62, [R1+0x4d0] ;  /* 0x0004d000013e7983 */ /* 0x000ee80000300a00 */
[----:B------:R-:W3:Y:S04]  /*1ccd0*/  LDL.LU.64 R46, [R1+0x4c0] ;  /* 0x0004c000012e7983 */ /* 0x000ee80000300a00 */
[----:B------:R1:W-:Y:S01]  /*1cce0*/  STL.64 [R1+0x2960], R94 ;  /* 0x0029605e01007387 */ /* 0x0003e20000100a00 */
[----:B------:R-:W-:-:S03]  /*1ccf0*/  IMAD.WIDE R190, R2, 0x4, R38 ;  /* 0x0000000402be7825 */ /* 0x000fc600078e0226 */
[----:B------:R-:W3:Y:S01]  /*1cd00*/  LDL.LU.64 R38, [R1+0x4b8] ;  /* 0x0004b80001267983 */ /* 0x000ee20000300a00 */
[----:B------:R-:W-:-:S03]  /*1cd10*/  IMAD.WIDE R182, R2, 0x4, R30 ;  /* 0x0000000402b67825 */ /* 0x000fc600078e021e */
[----:B------:R-:W3:Y:S01]  /*1cd20*/  LDL.LU.64 R30, [R1+0x4b0] ;  /* 0x0004b000011e7983 */ /* 0x000ee20000300a00 */
[----:B------:R-:W-:Y:S02]  /*1cd30*/  VIADD R15, R15, 0xffffffa5 ;  /* 0xffffffa50f0f7836 */ /* 0x000fe40000000000 */
[----:B------:R-:W-:Y:S02]  /*1cd40*/  VIADD R5, R237, 0xffffffa4 ;  /* 0xffffffa4ed057836 */ /* 0x000fe40000000000 */
        /* <DEDUP_REMOVED lines=14> */
[C---:B------:R-:W-:Y:S01]  /*1ce30*/  IMAD.WIDE R126, R2.reuse, 0x4, R126 ;  /* 0x00000004027e7825 */ /* 0x040fe200078e027e */
[----:B------:R-:W-:Y:S01]  /*1ce40*/  STL.64 [R1+0x1ef8], R174 ;  /* 0x001ef8ae01007387 */ /* 0x000fe20000100a00 */
[----:B------:R-:W-:Y:S01]  /*1ce50*/  ISETP.GE.U32.AND P5, PT, R3, 0x7fffff47, PT ;  /* 0x7fffff470300780c */ /* 0x000fe20003fa6070 */
[----:B------:R-:W1:Y:S01]  /*1ce60*/  LDC R237, c[0x0][0x230] ;  /* 0x00008c00ffed7b82 */ /* 0x000e620000000800 */
[C---:B------:R-:W-:Y:S01]  /*1ce70*/  IMAD.WIDE R118, R2.reuse, 0x4, R118 ;  /* 0x0000000402767825 */ /* 0x040fe200078e0276 */
[----:B------:R-:W-:Y:S03]  /*1ce80*/  STL.64 [R1+0x1fe8], R158 ;  /* 0x001fe89e01007387 */ /* 0x000fe60000100a00 */
[C---:B------:R-:W-:Y:S01]  /*1ce90*/  IMAD.WIDE R110, R2.reuse, 0x4, R110 ;  /* 0x00000004026e7825 */ /* 0x040fe200078e026e */
[----:B------:R-:W-:Y:S02]  /*1cea0*/  STL.64 [R1+0x2030], R150 ;  /* 0x0020309601007387 */ /* 0x000fe40000100a00 */
[----:B------:R-:W1:Y:S01]  /*1ceb0*/  LDC R5, c[0x0][0x230] ;  /* 0x00008c00ff057b82 */ /* 0x000e620000000800 */
[----:B------:R-:W-:Y:S01]  /*1cec0*/  IMAD.WIDE R86, R2, 0x4, R86 ;  /* 0x0000000402567825 */ /* 0x000fe200078e0256 */
[----:B------:R-:W-:Y:S04]  /*1ced0*/  STL.64 [R1+0x2080], R142 ;  /* 0x0020808e01007387 */ /* 0x000fe80000100a00 */
[----:B------:R-:W-:Y:S01]  /*1cee0*/  LDGSTS.E [R246+0x20008], desc[UR4][R198.64], !P1 ;  /* 0x20008000c6f67fae */ /* 0x000fe2000c921844 */
[----:B------:R-:W-:Y:S01]  /*1cef0*/  VIADD R3, R240, 0xffffff85 ;  /* 0xffffff85f0037836 */ /* 0x000fe20000000000 */
[----:B------:R-:W1:Y:S02]  /*1cf00*/  LDC R238, c[0x0][0x230] ;  /* 0x00008c00ffee7b82 */ /* 0x000e640000000800 */
[----:B------:R-:W-:Y:S04]  /*1cf10*/  STL.64 [R1+0x21d0], R126 ;  /* 0x0021d07e01007387 */ /* 0x000fe80000100a00 */
[----:B------:R-:W-:Y:S01]  /*1cf20*/  LDGSTS.E [R246+0x24008], desc[UR4][R190.64], !P1 ;  /* 0x24008000bef67fae */ /* 0x000fe2000c921844 */
[----:B----4-:R-:W-:-:S03]  /*1cf30*/  IMAD.WIDE R22, R2, 0x4, R22 ;  /* 0x0000000402167825 */ /* 0x010fc600078e0216 */
[----:B------:R-:W-:Y:S01]  /*1cf40*/  STL.64 [R1+0x21d8], R118 ;  /* 0x0021d87601007387 */ /* 0x000fe20000100a00 */
[----:B------:R-:W4:Y:S03]  /*1cf50*/  LDC R239, c[0x0][0x230] ;  /* 0x00008c00ffef7b82 */ /* 0x000f260000000800 */
[----:B------:R-:W-:Y:S04]  /*1cf60*/  LDGSTS.E [R246+0x28008], desc[UR4][R182.64], !P1 ;  /* 0x28008000b6f67fae */ /* 0x000fe8000c921844 */
[----:B------:R-:W-:Y:S01]  /*1cf70*/  STL.64 [R1+0x21f0], R110 ;  /* 0x0021f06e01007387 */ /* 0x000fe20000100a00 */
[----:B------:R-:W-:Y:S01]  /*1cf80*/  UIADD3 UR8, UR7, -0x80, URZ ;  /* 0xffffff8007087890 */ /* 0x000fe2000fffe03f */
[----:B------:R-:W4:Y:S02]  /*1cf90*/  LDC R15, c[0x0][0x230] ;  /* 0x00008c00ff0f7b82 */ /* 0x000f240000000800 */
[----:B------:R-:W-:Y:S01]  /*1cfa0*/  LDGSTS.E [R246+0x2c008], desc[UR4][R174.64], !P1 ;  /* 0x2c008000aef67fae */ /* 0x000fe2000c921844 */
[----:B--2---:R-:W-:-:S03]  /*1cfb0*/  IMAD.WIDE R8, R2, 0x4, R8 ;  /* 0x0000000402087825 */ /* 0x004fc600078e0208 */
[----:B------:R2:W-:Y:S04]  /*1cfc0*/  STL.64 [R1+0x2968], R86 ;  /* 0x0029685601007387 */ /* 0x0005e80000100a00 */
[----:B------:R-:W-:Y:S01]  /*1cfd0*/  LDGSTS.E [R246+0x2000c], desc[UR4][R166.64], !P2 ;  /* 0x2000c000a6f67fae */ /* 0x000fe2000d121844 */
[----:B------:R-:W-:-:S03]  /*1cfe0*/  IMAD.WIDE R78, R2, 0x4, R78 ;  /* 0x00000004024e7825 */ /* 0x000fc600078e024e */
[----:B------:R2:W-:Y:S01]  /*1cff0*/  STL.64 [R1+0x2970], R22 ;  /* 0x0029701601007387 */ /* 0x0005e20000100a00 */
[----:B------:R-:W-:-:S03]  /*1d000*/  IMAD.WIDE R70, R2, 0x4, R70 ;  /* 0x0000000402467825 */ /* 0x000fc600078e0246 */
[----:B------:R-:W-:Y:S01]  /*1d010*/  LDGSTS.E [R246+0x2400c], desc[UR4][R158.64], !P2 ;  /* 0x2400c0009ef67fae */ /* 0x000fe2000d121844 */
[----:B------:R-:W-:-:S03]  /*1d020*/  ISETP.GE.U32.AND P6, PT, R3, 0x7fffff46, PT ;  /* 0x7fffff460300780c */ /* 0x000fc60003fc6070 */
[----:B------:R4:W-:Y:S01]  /*1d030*/  STL.64 [R1+0x2978], R8 ;  /* 0x0029780801007387 */ /* 0x0009e20000100a00 */
[----:B---3--:R-:W-:-:S03]  /*1d040*/  IMAD.WIDE R62, R2, 0x4, R62 ;  /* 0x00000004023e7825 */ /* 0x008fc600078e023e */
[----:B------:R-:W-:Y:S01]  /*1d050*/  LDGSTS.E [R246+0x2800c], desc[UR4][R150.64], !P2 ;  /* 0x2800c00096f67fae */ /* 0x000fe2000d121844 */
[----:B------:R-:W-:-:S03]  /*1d060*/  IMAD.WIDE R46, R2, 0x4, R46 ;  /* 0x00000004022e7825 */ /* 0x000fc600078e022e */
[----:B------:R3:W-:Y:S04]  /*1d070*/  STL.64 [R1+0x2988], R78 ;  /* 0x0029884e01007387 */ /* 0x0007e80000100a00 */
[----:B------:R-:W-:Y:S04]  /*1d080*/  LDGSTS.E [R246+0x2c00c], desc[UR4][R142.64], !P2 ;  /* 0x2c00c0008ef67fae */ /* 0x000fe8000d121844 */
[----:B------:R-:W-:Y:S01]  /*1d090*/  STL.64 [R1+0x2990], R70 ;  /* 0x0029904601007387 */ /* 0x000fe20000100a00 */
[----:B------:R-:W-:-:S03]  /*1d0a0*/  IMAD.WIDE R38, R2, 0x4, R38 ;  /* 0x0000000402267825 */ /* 0x000fc600078e0226 */
[----:B------:R-:W-:Y:S01]  /*1d0b0*/  LDGSTS.E [R246+0x30000], desc[UR4][R134.64], !P3 ;  /* 0x3000000086f67fae */ /* 0x000fe2000d921844 */
[----:B------:R-:W-:-:S03]  /*1d0c0*/  IMAD.WIDE R30, R2, 0x4, R30 ;  /* 0x00000004021e7825 */ /* 0x000fc600078e021e */
[----:B------:R3:W-:Y:S04]  /*1d0d0*/  STL.64 [R1+0x2998], R62 ;  /* 0x0029983e01007387 */ /* 0x0007e80000100a00 */
[----:B------:R-:W-:Y:S04]  /*1d0e0*/  LDGSTS.E [R246+0x34000], desc[UR4][R126.64], !P3 ;  /* 0x340000007ef67fae */ /* 0x000fe8000d921844 */
[----:B------:R3:W-:Y:S04]  /*1d0f0*/  STL.64 [R1+0x29a8], R46 ;  /* 0x0029a82e01007387 */ /* 0x0007e80000100a00 */
[----:B------:R-:W-:Y:S04]  /*1d100*/  LDGSTS.E [R246+0x38000], desc[UR4][R118.64], !P3 ;  /* 0x3800000076f67fae */ /* 0x000fe8000d921844 */
[----:B------:R3:W-:Y:S04]  /*1d110*/  STL.64 [R1+0x29b0], R38 ;  /* 0x0029b02601007387 */ /* 0x0007e80000100a00 */
[----:B------:R-:W-:Y:S04]  /*1d120*/  LDGSTS.E [R246+0x3c000], desc[UR4][R110.64], !P3 ;  /* 0x3c0000006ef67fae */ /* 0x000fe8000d921844 */
[----:B------:R3:W-:Y:S04]  /*1d130*/  STL.64 [R1+0x29b8], R30 ;  /* 0x0029b81e01007387 */ /* 0x0007e80000100a00 */
[----:B------:R-:W-:Y:S04]  /*1d140*/  LDGSTS.E [R246+0x30004], desc[UR4][R94.64], !P5 ;  /* 0x300040005ef67fae */ /* 0x000fe8000e921844 */
[----:B------:R3:W-:Y:S04]  /*1d150*/  LDGSTS.E [R246+0x34004], desc[UR4][R86.64], !P5 ;  /* 0x3400400056f67fae */ /* 0x0007e8000e921844 */
[----:B------:R-:W-:Y:S04]  /*1d160*/  LDGSTS.E [R246+0x38004], desc[UR4][R22.64], !P5 ;  /* 0x3800400016f67fae */ /* 0x000fe8000e921844 */
[----:B-1----:R-:W3:Y:S04]  /*1d170*/  LDL.LU.64 R94, [R1+0xc48] ;  /* 0x000c4800015e7983 */ /* 0x002ee80000300a00 */
[----:B--2---:R-:W2:Y:S04]  /*1d180*/  LDL.LU.64 R86, [R1+0xc40] ;  /* 0x000c400001567983 */ /* 0x004ea80000300a00 */
[----:B------:R-:W2:Y:S04]  /*1d190*/  LDL.LU.64 R22, [R1+0xc38] ;  /* 0x000c380001167983 */ /* 0x000ea80000300a00 */
[----:B------:R1:W-:Y:S04]  /*1d1a0*/  LDGSTS.E [R246+0x3c004], desc[UR4][R8.64], !P5 ;  /* 0x3c00400008f67fae */ /* 0x0003e8000e921844 */
[----:B------:R-:W-:Y:S04]  /*1d1b0*/  LDGSTS.E [R246+0x30008], desc[UR4][R102.64], !P6 ;  /* 0x3000800066f67fae */ /* 0x000fe8000f121844 */
[----:B------:R-:W-:Y:S04]  /*1d1c0*/  LDGSTS.E [R246+0x34008], desc[UR4][R78.64], !P6 ;  /* 0x340080004ef67fae */ /* 0x000fe8000f121844 */
[----:B----4-:R-:W1:Y:S04]  /*1d1d0*/  LDL.LU.64 R8, [R1+0xc30] ;  /* 0x000c300001087983 */ /* 0x010e680000300a00 */
[----:B------:R-:W-:Y:S04]  /*1d1e0*/  LDGSTS.E [R246+0x38008], desc[UR4][R70.64], !P6 ;  /* 0x3800800046f67fae */ /* 0x000fe8000f121844 */
[----:B------:R-:W-:Y:S04]  /*1d1f0*/  LDGSTS.E [R246+0x3c008], desc[UR4][R62.64], !P6 ;  /* 0x3c0080003ef67fae */ /* 0x000fe8000f121844 */
[----:B---3--:R-:W3:Y:S04]  /*1d200*/  LDL.LU.64 R78, [R1+0x468] ;  /* 0x00046800014e7983 */ /* 0x008ee80000300a00 */
[----:B------:R-:W4:Y:S01]  /*1d210*/  LDL.LU.64 R62, [R1+0xc28] ;  /* 0x000c2800013e7983 */ /* 0x000f220000300a00 */
[----:B------:R-:W-:-:S02]  /*1d220*/  VIADD R3, R236, 0xffffff84 ;  /* 0xffffff84ec037836 */ /* 0x000fc40000000000 */
[----:B------:R-:W-:Y:S01]  /*1d230*/  VIADD R4, R4, 0xffffffa3 ;  /* 0xffffffa304047836 */ /* 0x000fe20000000000 */
[----:B------:R-:W3:Y:S01]  /*1d240*/  LDL.LU.64 R70, [R1+0xc08] ;  /* 0x000c080001467983 */ /* 0x000ee20000300a00 */
[----:B------:R-:W3:Y:S01]  /*1d250*/  LDC R236, c[0x0][0x230] ;  /* 0x00008c00ffec7b82 */ /* 0x000ee20000000800 */
[----:B------:R-:W-:Y:S02]  /*1d260*/  ISETP.GE.U32.AND P0, PT, R3, 0x7fffff45, PT ;  /* 0x7fffff450300780c */ /* 0x000fe40003f06070 */
[----:B------:R-:W-:-:S11]  /*1d270*/  ISETP.GE.U32.AND P3, PT, R4, 0x7fffff64, PT ;  /* 0x7fffff640400780c */ /* 0x000fd60003f66070 */
[----:B------:R-:W-:Y:S04]  /*1d280*/  LDGSTS.E [R246+0x3000c], desc[UR4][R54.64], !P0 ;  /* 0x3000c00036f67fae */ /* 0x000fe8000c121844 */
[----:B------:R-:W-:Y:S04]  /*1d290*/  LDGSTS.E [R246+0x3400c], desc[UR4][R46.64], !P0 ;  /* 0x3400c0002ef67fae */ /* 0x000fe8000c121844 */
[----:B------:R-:W-:Y:S04]  /*1d2a0*/  LDGSTS.E [R246+0x3800c], desc[UR4][R38.64], !P0 ;  /* 0x3800c00026f67fae */ /* 0x000fe8000c121844 */
[----:B------:R-:W3:Y:S04]  /*1d2b0*/  LDL.LU.64 R54, [R1+0xbe8] ;  /* 0x000be80001367983 */ /* 0x000ee80000300a00 */
[----:B------:R-:W3:Y:S04]  /*1d2c0*/  LDL.LU.64 R46, [R1+0xbc8] ;  /* 0x000bc800012e7983 */ /* 0x000ee80000300a00 */
[----:B------:R-:W3:Y:S04]  /*1d2d0*/  LDL.LU.64 R38, [R1+0xba8] ;  /* 0x000ba80001267983 */ /* 0x000ee80000300a00 */
[----:B------:R3:W-:Y:S04]  /*1d2e0*/  LDGSTS.E [R246+0x3c00c], desc[UR4][R30.64], !P0 ;  /* 0x3c00c0001ef67fae */ /* 0x0007e8000c121844 */
[----:B------:R-:W3:Y:S01]  /*1d2f0*/  LDL.LU.64 R30, [R1+0x4a8] ;  /* 0x0004a800011e7983 */ /* 0x000ee20000300a00 */
[----:B------:R-:W-:-:S04]  /*1d300*/  IMAD.WIDE R242, R2, 0x4, R94 ;  /* 0x0000000402f27825 */ /* 0x000fc800078e025e */
[C---:B--2---:R-:W-:Y:S01]  /*1d310*/  IMAD.WIDE R244, R2.reuse, 0x4, R86 ;  /* 0x0000000402f47825 */ /* 0x044fe200078e0256 */
[----:B------:R-:W-:Y:S03]  /*1d320*/  LDGSTS.E [R0+0x20000], desc[UR4][R242.64], !P3 ;  /* 0x20000000f2007fae */ /* 0x000fe6000d921844 */
[C---:B------:R-:W-:Y:S01]  /*1d330*/  IMAD.WIDE R86, R2.reuse, 0x4, R22 ;  /* 0x0000000402567825 */ /* 0x040fe200078e0216 */
[----:B------:R-:W-:Y:S04]  /*1d340*/  LDGSTS.E [R0+0x24000], desc[UR4][R244.64], !P3 ;  /* 0x24000000f4007fae */ /* 0x000fe8000d921844 */
[----:B------:R-:W2:Y:S04]  /*1d350*/  LDL.LU.64 R22, [R1+0x488] ;  /* 0x0004880001167983 */ /* 0x000ea80000300a00 */
[----:B------:R-:W-:Y:S04]  /*1d360*/  STL.64 [R1+0x1e00], R86 ;  /* 0x001e005601007387 */ /* 0x000fe80000100a00 */
[----:B------:R2:W-:Y:S01]  /*1d370*/  LDGSTS.E [R0+0x28000], desc[UR4][R86.64], !P3 ;  /* 0x2800000056007fae */ /* 0x0005e2000d921844 */
[----:B-1----:R-:W-:-:S05]  /*1d380*/  IMAD.WIDE R8, R2, 0x4, R8 ;  /* 0x0000000402087825 */ /* 0x002fca00078e0208 */
[----:B------:R1:W-:Y:S04]  /*1d390*/  STL.64 [R1+0x1e20], R8 ;  /* 0x001e200801007387 */ /* 0x0003e80000100a00 */
[----:B------:R2:W-:Y:S04]  /*1d3a0*/  LDGSTS.E [R0+0x2c000], desc[UR4][R8.64], !P3 ;  /* 0x2c00000008007fae */ /* 0x0005e8000d921844 */
[----:B-1----:R-:W2:Y:S01]  /*1d3b0*/  LDL.LU.64 R8, [R1+0xc20] ;  /* 0x000c200001087983 */ /* 0x002ea20000300a00 */
[----:B----4-:R-:W-:-:S03]  /*1d3c0*/  IMAD.WIDE R214, R2, 0x4, R62 ;  /* 0x0000000402d67825 */ /* 0x010fc600078e023e */
[----:B------:R-:W4:Y:S01]  /*1d3d0*/  LDL.LU.64 R62, [R1+0xc18] ;  /* 0x000c1800013e7983 */ /* 0x000f220000300a00 */
[----:B------:R-:W-:-:S05]  /*1d3e0*/  VIADD R4, R237, 0xffffff83 ;  /* 0xffffff83ed047836 */ /* 0x000fca0000000000 */
[----:B------:R-:W-:Y:S01]  /*1d3f0*/  ISETP.GE.U32.AND P1, PT, R4, 0x7fffff44, PT ;  /* 0x7fffff440400780c */ /* 0x000fe20003f26070 */
[----:B------:R-:W-:-:S04]  /*1d400*/  IMAD.SHL.U32 R4, R251, 0x40, RZ ;  /* 0x00000040fb047824 */ /* 0x000fc800078e00ff */
[----:B---3--:R-:W-:-:S05]  /*1d410*/  IMAD.WIDE R94, R4, 0x4, R78 ;  /* 0x00000004045e7825 */ /* 0x008fca00078e024e */
[----:B------:R-:W-:Y:S01]  /*1d420*/  STL.64 [R1+0x2a40], R94 ;  /* 0x002a405e01007387 */ /* 0x000fe20000100a00 */
[----:B------:R-:W-:-:S03]  /*1d430*/  IMAD.WIDE R206, R2, 0x4, R70 ;  /* 0x0000000402ce7825 */ /* 0x000fc600078e0246 */
[----:B------:R-:W3:Y:S04]  /*1d440*/  LDL.LU.64 R190, [R1+0xc10] ;  /* 0x000c100001be7983 */ /* 0x000ee80000300a00 */
[----:B------:R-:W3:Y:S04]  /*1d450*/  LDL.LU.64 R174, [R1+0xc00] ;  /* 0x000c000001ae7983 */ /* 0x000ee80000300a00 */
[----:B------:R-:W3:Y:S01]  /*1d460*/  LDL.LU.64 R70, [R1+0xbf8] ;  /* 0x000bf80001467983 */ /* 0x000ee20000300a00 */
[----:B------:R-:W-:-:S03]  /*1d470*/  IMAD.WIDE R158, R2, 0x4, R46 ;  /* 0x00000004029e7825 */ /* 0x000fc600078e022e */
[----:B------:R1:W-:Y:S01]  /*1d480*/  STL.64 [R1+0x1e18], R214 ;  /* 0x001e18d601007387 */ /* 0x0003e20000100a00 */
[----:B------:R-:W-:-:S03]  /*1d490*/  IMAD.WIDE R182, R2, 0x4, R54 ;  /* 0x0000000402b67825 */ /* 0x000fc600078e0236 */
[----:B------:R-:W3:Y:S01]  /*1d4a0*/  LDL.LU.64 R46, [R1+0xbf0] ;  /* 0x000bf000012e7983 */ /* 0x000ee20000300a00 */
[----:B------:R-:W-:-:S03]  /*1d4b0*/  IMAD.WIDE R134, R2, 0x4, R38 ;  /* 0x0000000402867825 */ /* 0x000fc600078e0226 */
[----:B------:R-:W3:Y:S01]  /*1d4c0*/  LDL.LU.64 R166, [R1+0xbe0] ;  /* 0x000be00001a67983 */ /* 0x000ee20000300a00 */
[----:B------:R-:W-:-:S03]  /*1d4d0*/  VIADD R3, R5, 0xffffffa2 ;  /* 0xffffffa205037836 */ /* 0x000fc60000000000 */
[----:B------:R-:W3:Y:S04]  /*1d4e0*/  LDL.LU.64 R150, [R1+0xbd8] ;  /* 0x000bd80001967983 */ /* 0x000ee80000300a00 */
[----:B------:R1:W-:Y:S04]  /*1d4f0*/  STL.64 [R1+0x1f98], R206 ;  /* 0x001f98ce01007387 */ /* 0x0003e80000100a00 */
[----:B------:R-:W3:Y:S04]  /*1d500*/  LDL.LU.64 R38, [R1+0xbd0] ;  /* 0x000bd00001267983 */ /* 0x000ee80000300a00 */
[----:B------:R-:W3:Y:S01]  /*1d510*/  LDL.LU.64 R142, [R1+0xbc0] ;  /* 0x000bc000018e7983 */ /* 0x000ee20000300a00 */
[----:B------:R-:W-:-:S03]  /*1d520*/  ISETP.GE.U32.AND P2, PT, R3, 0x7fffff63, PT ;  /* 0x7fffff630300780c */ /* 0x000fc60003f46070 */
[----:B------:R-:W3:Y:S01]  /*1d530*/  LDL.LU.64 R126, [R1+0xbb8] ;  /* 0x000bb800017e7983 */ /* 0x000ee20000300a00 */
[----:B------:R-:W-:-:S03]  /*1d540*/  VIADD R3, R238, 0xffffff82 ;  /* 0xffffff82ee037836 */ /* 0x000fc60000000000 */
[----:B------:R-:W-:Y:S01]  /*1d550*/  STL.64 [R1+0x2148], R182 ;  /* 0x002148b601007387 */ /* 0x000fe20000100a00 */
[----:B------:R-:W-:Y:S01]  /*1d560*/  IMAD.WIDE R30, R2, 0x4, R30 ;  /* 0x00000004021e7825 */ /* 0x000fe200078e021e */
[----:B------:R-:W-:-:S03]  /*1d570*/  ISETP.GE.U32.AND P0, PT, R3, 0x7fffff43, PT ;  /* 0x7fffff430300780c */ /* 0x000fc60003f06070 */
[----:B------:R-:W-:Y:S01]  /*1d580*/  VIADD R5, R236, 0xffffffa0 ;  /* 0xffffffa0ec057836 */ /* 0x000fe20000000000 */
[----:B------:R-:W-:Y:S01]  /*1d590*/  LDGSTS.E [R0+0x20004], desc[UR4][R214.64], !P2 ;  /* 0x20004000d6007fae */ /* 0x000fe2000d121844 */
[----:B------:R-:W-:Y:S02]  /*1d5a0*/  VIADD R3, R239, 0xffffff81 ;  /* 0xffffff81ef037836 */ /* 0x000fe40000000000 */
[C---:B--2---:R-:W-:Y:S02]  /*1d5b0*/  IMAD.WIDE R86, R2.reuse, 0x4, R22 ;  /* 0x0000000402567825 */ /* 0x044fe400078e0216 */
[----:B------:R-:W2:Y:S04]  /*1d5c0*/  LDL.LU.64 R22, [R1+0xbb0] ;  /* 0x000bb00001167983 */ /* 0x000ea80000300a00 */
[----:B------:R-:W2:Y:S04]  /*1d5d0*/  LDL.LU.64 R54, [R1+0xba0] ;  /* 0x000ba00001367983 */ /* 0x000ea80000300a00 */
[----:B------:R-:W2:Y:S04]  /*1d5e0*/  LDL.LU.64 R118, [R1+0xb98] ;  /* 0x000b980001767983 */ /* 0x000ea80000300a00 */
[----:B------:R-:W2:Y:S04]  /*1d5f0*/  LDL.LU.64 R110, [R1+0xb90] ;  /* 0x000b9000016e7983 */ /* 0x000ea80000300a00 */
[----:B------:R-:W-:Y:S04]  /*1d600*/  STL.64 [R1+0x29c0], R158 ;  /* 0x0029c09e01007387 */ /* 0x000fe80000100a00 */
[----:B------:R-:W-:Y:S01]  /*1d610*/  STL.64 [R1+0x29e0], R134 ;  /* 0x0029e08601007387 */ /* 0x000fe20000100a00 */
[----:B------:R-:W-:-:S03]  /*1d620*/  IMAD.WIDE R236, R2, 0x4, R8 ;  /* 0x0000000402ec7825 */ /* 0x000fc600078e0208 */
[----:B------:R-:W2:Y:S01]  /*1d630*/  LDL.LU.64 R8, [R1+0x4a0] ;  /* 0x0004a00001087983 */ /* 0x000ea20000300a00 */
[----:B----4-:R-:W-:-:S03]  /*1d640*/  IMAD.WIDE R238, R2, 0x4, R62 ;  /* 0x0000000402ee7825 */ /* 0x010fc600078e023e */
[----:B------:R-:W4:Y:S04]  /*1d650*/  LDL.LU.64 R102, [R1+0x498] ;  /* 0x0004980001667983 */ /* 0x000f280000300a00 */
[----:B------:R-:W-:Y:S04]  /*1d660*/  STL.64 [R1+0x2a00], R30 ;  /* 0x002a001e01007387 */ /* 0x000fe80000100a00 */
[----:B------:R-:W4:Y:S04]  /*1d670*/  LDL.LU.64 R78, [R1+0x490] ;  /* 0x00049000014e7983 */ /* 0x000f280000300a00 */
[----:B------:R-:W4:Y:S01]  /*1d680*/  LDL.LU.64 R62, [R1+0x480] ;  /* 0x00048000013e7983 */ /* 0x000f220000300a00 */
[----:B------:R-:W-:Y:S01]  /*1d690*/  ISETP.GE.U32.AND P3, PT, R3, 0x7fffff42, PT ;  /* 0x7fffff420300780c */ /* 0x000fe20003f66070 */
[----:B------:R-:W-:-:S02]  /*1d6a0*/  IMAD.U32 R3, RZ, RZ, UR8 ;  /* 0x00000008ff037e24 */ /* 0x000fc4000f8e00ff */
[----:B------:R-:W-:Y:S01]  /*1d6b0*/  STL.64 [R1+0x2a20], R86 ;  /* 0x002a205601007387 */ /* 0x000fe20000100a00 */
[----:B---3--:R-:W-:-:S03]  /*1d6c0*/  IMAD.WIDE R240, R2, 0x4, R190 ;  /* 0x0000000402f07825 */ /* 0x008fc600078e02be */
[----:B------:R-:W-:Y:S01]  /*1d6d0*/  STL [R1+0x2d0c], R3 ;  /* 0x002d0c0301007387 */ /* 0x000fe20000100800 */
[----:B------:R-:W-:-:S04]  /*1d6e0*/  IMAD.WIDE R198, R2, 0x4, R174 ;  /* 0x0000000402c67825 */ /* 0x000fc800078e02ae */
[----:B------:R-:W-:-:S04]  /*1d6f0*/  IMAD.WIDE R46, R2, 0x4, R46 ;  /* 0x00000004022e7825 */ /* 0x000fc800078e022e */
[----:B------:R-:W-:-:S04]  /*1d700*/  IMAD.WIDE R38, R2, 0x4, R38 ;  /* 0x0000000402267825 */ /* 0x000fc800078e0226 */
[----:B------:R-:W-:Y:S01]  /*1d710*/  VIADD R15, R15, 0xffffffa1 ;  /* 0xffffffa10f0f7836 */ /* 0x000fe20000000000 */
[----:B------:R-:W-:Y:S01]  /*1d720*/  ISETP.GE.U32.AND P5, PT, R5, 0x7fffff61, PT ;  /* 0x7fffff610500780c */ /* 0x000fe20003fa6070 */
[C---:B------:R-:W-:Y:S01]  /*1d730*/  IMAD.WIDE R190, R2.reuse, 0x4, R70 ;  /* 0x0000000402be7825 */ /* 0x040fe200078e0246 */
[----:B------:R-:W-:Y:S04]  /*1d740*/  LDGSTS.E [R0+0x24004], desc[UR4][R236.64], !P2 ;  /* 0x24004000ec007fae */ /* 0x000fe8000d121844 */
[----:B------:R-:W3:Y:S01]  /*1d750*/  LDL.LU.64 R70, [R1+0x478] ;  /* 0x0004780001467983 */ /* 0x000ee20000300a00 */
[----:B------:R-:W-:-:S03]  /*1d760*/  IMAD.WIDE R174, R2, 0x4, R166 ;  /* 0x0000000402ae7825 */ /* 0x000fc600078e02a6 */
[----:B------:R3:W-:Y:S01]  /*1d770*/  STL.64 [R1+0x1e10], R198 ;  /* 0x001e10c601007387 */ /* 0x0007e20000100a00 */
[----:B------:R-:W-:-:S03]  /*1d780*/  IMAD.WIDE R166, R2, 0x4, R150 ;  /* 0x0000000402a67825 */ /* 0x000fc600078e0296 */
[----:B------:R3:W-:Y:S01]  /*1d790*/  STL.64 [R1+0x1e38], R190 ;  /* 0x001e38be01007387 */ /* 0x0007e20000100a00 */
[----:B------:R-:W-:-:S03]  /*1d7a0*/  IMAD.WIDE R150, R2, 0x4, R142 ;  /* 0x0000000402967825 */ /* 0x000fc600078e028e */
[----:B------:R3:W-:Y:S01]  /*1d7b0*/  STL.64 [R1+0x1e58], R46 ;  /* 0x001e582e01007387 */ /* 0x0007e20000100a00 */
[----:B------:R-:W-:-:S03]  /*1d7c0*/  IMAD.WIDE R142, R2, 0x4, R126 ;  /* 0x00000004028e7825 */ /* 0x000fc600078e027e */
[----:B------:R3:W-:Y:S04]  /*1d7d0*/  STL.64 [R1+0x1ef0], R174 ;  /* 0x001ef0ae01007387 */ /* 0x0007e80000100a00 */
[----:B------:R3:W-:Y:S04]  /*1d7e0*/  STL.64 [R1+0x1f40], R166 ;  /* 0x001f40a601007387 */ /* 0x0007e80000100a00 */
[----:B------:R3:W-:Y:S04]  /*1d7f0*/  STL.64 [R1+0x1f90], R38 ;  /* 0x001f902601007387 */ /* 0x0007e80000100a00 */
[----:B------:R3:W-:Y:S04]  /*1d800*/  STL.64 [R1+0x21b8], R150 ;  /* 0x0021b89601007387 */ /* 0x0007e80000100a00 */
[----:B------:R3:W-:Y:S01]  /*1d810*/  STL.64 [R1+0x21c0], R142 ;  /* 0x0021c08e01007387 */ /* 0x0007e20000100a00 */
[----:B--2---:R-:W-:-:S04]  /*1d820*/  IMAD.WIDE R22, R2, 0x4, R22 ;  /* 0x0000000402167825 */ /* 0x004fc800078e0216 */
[C---:B------:R-:W-:Y:S01]  /*1d830*/  IMAD.WIDE R54, R2.reuse, 0x4, R54 ;  /* 0x0000000402367825 */ /* 0x040fe200078e0236 */
[----:B------:R2:W-:Y:S03]  /*1d840*/  STL.64 [R1+0x21c8], R22 ;  /* 0x0021c81601007387 */ /* 0x0005e60000100a00 */
[C---:B------:R-:W-:Y:S01]  /*1d850*/  IMAD.WIDE R126, R2.reuse, 0x4, R118 ;  /* 0x00000004027e7825 */ /* 0x040fe200078e0276 */
[----:B------:R2:W-:Y:S03]  /*1d860*/  STL.64 [R1+0x21e8], R54 ;  /* 0x0021e83601007387 */ /* 0x0005e60000100a00 */
[----:B------:R-:W-:Y:S01]  /*1d870*/  IMAD.WIDE R118, R2, 0x4, R110 ;  /* 0x0000000402767825 */ /* 0x000fe200078e026e */
[----:B------:R2:W-:Y:S04]  /*1d880*/  STL.64 [R1+0x2208], R126 ;  /* 0x0022087e01007387 */ /* 0x0005e80000100a00 */
[----:B------:R2:W-:Y:S01]  /*1d890*/  STL.64 [R1+0x2228], R118 ;  /* 0x0022287601007387 */ /* 0x0005e20000100a00 */
[----:B------:R-:W-:-:S03]  /*1d8a0*/  ISETP.GE.U32.AND P6, PT, R15, 0x7fffff62, PT ;  /* 0x7fffff620f00780c */ /* 0x000fc60003fc6070 */
[----:B------:R-:W-:Y:S04]  /*1d8b0*/  LDGSTS.E [R0+0x28004], desc[UR4][R238.64], !P2 ;  /* 0x28004000ee007fae */ /* 0x000fe8000d121844 */
[----:B------:R-:W-:Y:S06]  /*1d8c0*/  LDGSTS.E [R0+0x2c004], desc[UR4][R240.64], !P2 ;  /* 0x2c004000f0007fae */ /* 0x000fec000d121844 */
[----:B------:R-:W-:Y:S01]  /*1d8d0*/  LDGSTS.E [R0+0x20008], desc[UR4][R206.64], !P6 ;  /* 0x20008000ce007fae */ /* 0x000fe2000f121844 */
[----:B------:R-:W-:-:S03]  /*1d8e0*/  IMAD.WIDE R8, R2, 0x4, R8 ;  /* 0x0000000402087825 */ /* 0x000fc600078e0208 */
[----:B------:R-:W-:Y:S01]  /*1d8f0*/  LDGSTS.E [R0+0x24008], desc[UR4][R198.64], !P6 ;  /* 0x24008000c6007fae */ /* 0x000fe2000f121844 */
[----:B----4-:R-:W-:-:S03]  /*1d900*/  IMAD.WIDE R110, R2, 0x4, R102 ;  /* 0x00000004026e7825 */ /* 0x010fc600078e0266 */
[----:B------:R-:W-:Y:S04]  /*1d910*/  LDGSTS.E [R0+0x28008], desc[UR4][R190.64], !P6 ;  /* 0x28008000be007fae */ /* 0x000fe8000f121844 */
[----:B------:R-:W-:Y:S01]  /*1d920*/  LDGSTS.E [R0+0x2c008], desc[UR4][R46.64], !P6 ;  /* 0x2c0080002e007fae */ /* 0x000fe2000f121844 */
[----:B------:R-:W-:-:S03]  /*1d930*/  IMAD.WIDE R102, R2, 0x4, R78 ;  /* 0x0000000402667825 */ /* 0x000fc600078e024e */
[----:B------:R-:W-:Y:S01]  /*1d940*/  LDGSTS.E [R0+0x2000c], desc[UR4][R182.64], !P5 ;  /* 0x2000c000b6007fae */ /* 0x000fe2000e921844 */
[----:B------:R-:W-:-:S03]  /*1d950*/  IMAD.WIDE R78, R2, 0x4, R62 ;  /* 0x00000004024e7825 */ /* 0x000fc600078e023e */
[----:B------:R-:W4:Y:S04]  /*1d960*/  LDL.LU.64 R62, [R1+0x470] ;  /* 0x00047000013e7983 */ /* 0x000f280000300a00 */
[----:B------:R4:W-:Y:S04]  /*1d970*/  STL.64 [R1+0x2a08], R8 ;  /* 0x002a080801007387 */ /* 0x0009e80000100a00 */
[----:B------:R4:W-:Y:S04]  /*1d980*/  STL.64 [R1+0x2a10], R110 ;  /* 0x002a106e01007387 */ /* 0x0009e80000100a00 */
[----:B------:R-:W-:Y:S04]  /*1d990*/  STL.64 [R1+0x2a18], R102 ;  /* 0x002a186601007387 */ /* 0x000fe80000100a00 */
[----:B-1----:R-:W4:Y:S04]  /*1d9a0*/  LDL.LU.64 R214, [R1+0x3278] ;  /* 0x0032780001d67983 */ /* 0x002f280000300a00 */
[----:B------:R1:W-:Y:S04]  /*1d9b0*/  STL.64 [R1+0x2a28], R78 ;  /* 0x002a284e01007387 */ /* 0x0003e80000100a00 */
[----:B------:R-:W-:Y:S04]  /*1d9c0*/  LDGSTS.E [R0+0x2400c], desc[UR4][R174.64], !P5 ;  /* 0x2400c000ae007fae */ /* 0x000fe8000e921844 */
[----:B------:R-:W-:Y:S04]  /*1d9d0*/  LDGSTS.E [R0+0x2800c], desc[UR4][R166.64], !P5 ;  /* 0x2800c000a6007fae */ /* 0x000fe8000e921844 */
[----:B------:R-:W-:Y:S04]  /*1d9e0*/  LDGSTS.E [R0+0x2c00c], desc[UR4][R38.64], !P5 ;  /* 0x2c00c00026007fae */ /* 0x000fe8000e921844 */
[----:B------:R-:W-:Y:S04]  /*1d9f0*/  LDGSTS.E [R0+0x30000], desc[UR4][R158.64], !P1 ;  /* 0x300000009e007fae */ /* 0x000fe8000c921844 */
[----:B------:R-:W-:Y:S04]  /*1da00*/  LDGSTS.E [R0+0x34000], desc[UR4][R150.64], !P1 ;  /* 0x3400000096007fae */ /* 0x000fe8000c921844 */
[----:B------:R-:W-:Y:S01]  /*1da10*/  LDGSTS.E [R0+0x38000], desc[UR4][R142.64], !P1 ;  /* 0x380000008e007fae */ /* 0x000fe2000c921844 */
[----:B---3--:R-:W-:-:S03]  /*1da20*/  IMAD.WIDE R70, R2, 0x4, R70 ;  /* 0x0000000402467825 */ /* 0x008fc600078e0246 */
[----:B------:R-:W-:Y:S04]  /*1da30*/  LDGSTS.E [R0+0x3c000], desc[UR4][R22.64], !P1 ;  /* 0x3c00000016007fae */ /* 0x000fe8000c921844 */
[----:B------:R3:W-:Y:S04]  /*1da40*/  STL.64 [R1+0x2a30], R70 ;  /* 0x002a304601007387 */ /* 0x0007e80000100a00 */
        /* <DEDUP_REMOVED lines=11> */
[----:B--2---:R-:W2:Y:S04]  /*1db00*/  LDL.LU.64 R22, [R1+0x418] ;  /* 0x0004180001167983 */ /* 0x004ea80000300a00 */
[----:B------:R-:W-:Y:S04]  /*1db10*/  LDGSTS.E [R0+0x30004], desc[UR4][R134.64], !P0 ;  /* 0x3000400086007fae */ /* 0x000fe8000c121844 */
[----:B------:R-:W-:Y:S04]  /*1db20*/  LDGSTS.E [R0+0x34004], desc[UR4][R54.64], !P0 ;  /* 0x3400400036007fae */ /* 0x000fe8000c121844 */
[----:B------:R-:W-:Y:S04]  /*1db30*/  LDGSTS.E [R0+0x38004], desc[UR4][R126.64], !P0 ;  /* 0x380040007e007fae */ /* 0x000fe8000c121844 */
[----:B------:R-:W2:Y:S04]  /*1db40*/  LDL.LU.64 R134, [R1+0x3228] ;  /* 0x0032280001867983 */ /* 0x000ea80000300a00 */
[----:B------:R-:W2:Y:S04]  /*1db50*/  LDL.LU.64 R54, [R1+0x3f8] ;  /* 0x0003f80001367983 */ /* 0x000ea80000300a00 */
[----:B------:R-:W-:Y:S04]  /*1db60*/  LDGSTS.E [R0+0x3c004], desc[UR4][R118.64], !P0 ;  /* 0x3c00400076007fae */ /* 0x000fe8000c121844 */
[----:B------:R-:W-:Y:S04]  /*1db70*/  LDGSTS.E [R0+0x30008], desc[UR4][R30.64], !P3 ;  /* 0x300080001e007fae */ /* 0x000fe8000d921844 */
[----:B------:R-:W-:Y:S01]  /*1db80*/  LDGSTS.E [R0+0x34008], desc[UR4][R8.64], !P3 ;  /* 0x3400800008007fae */ /* 0x000fe2000d921844 */
[----:B------:R-:W-:-:S03]  /*1db90*/  UISETP.GE.U32.AND UP0, UPT, UR8, 0x7fffff41, UPT ;  /* 0x7fffff410800788c */ /* 0x000fc6000bf06070 */
[----:B------:R-:W-:Y:S01]  /*1dba0*/  LDGSTS.E [R0+0x38008], desc[UR4][R110.64], !P3 ;  /* 0x380080006e007fae */ /* 0x000fe2000d921844 */
[----:B----4-:R-:W-:Y:S02]  /*1dbb0*/  IMAD.WIDE R62, R2, 0x4, R62 ;  /* 0x00000004023e7825 */ /* 0x010fe400078e023e */
[----:B------:R-:W-:Y:S01]  /*1dbc0*/  PLOP3.LUT P2, PT, PT, PT, UP0, 0x80, 0x0 ;  /* 0x000000000000781c */ /* 0x000fe20003f4f008 */
[----:B------:R-:W-:Y:S04]  /*1dbd0*/  LDGSTS.E [R0+0x3c008], desc[UR4][R102.64], !P3 ;  /* 0x3c00800066007fae */ /* 0x000fe8000d921844 */
[----:B------:R4:W-:Y:S04]  /*1dbe0*/  STL.64 [R1+0x2a38], R62 ;  /* 0x002a383e01007387 */ /* 0x0009e80000100a00 */
[----:B------:R-:W2:Y:S04]  /*1dbf0*/  LDL.LU.64 R126, [R1+0x3220] ;  /* 0x00322000017e7983 */ /* 0x000ea80000300a00 */
[----:B------:R-:W2:Y:S04]  /*1dc00*/  LDL.LU.64 R118, [R1+0x3218] ;  /* 0x0032180001767983 */ /* 0x000ea80000300a00 */
[----:B------:R-:W2:Y:S04]  /*1dc10*/  LDL.LU.64 R30, [R1+0x3d8] ;  /* 0x0003d800011e7983 */ /* 0x000ea80000300a00 */
[----:B------:R-:W2:Y:S01]  /*1dc20*/  LDL.LU.64 R8, [R1+0x3b8] ;  /* 0x0003b80001087983 */ /* 0x000ea20000300a00 */
[----:B------:R-:W-:-:S02]  /*1dc30*/  PLOP3.LUT P6, PT, PT, PT, UP0, 0x80, 0x0 ;  /* 0x000000000000781c */ /* 0x000fc40003fcf008 */
[----:B------:R-:W-:Y:S01]  /*1dc40*/  PLOP3.LUT P5, PT, PT, PT, UP0, 0x80, 0x0 ;  /* 0x000000000000781c */ /* 0x000fe20003faf008 */
[----:B------:R-:W-:Y:S01]  /*1dc50*/  LDGSTS.E [R0+0x3000c], desc[UR4][R86.64], !P2 ;  /* 0x3000c00056007fae */ /* 0x000fe2000d121844 */
[----:B------:R-:W-:-:S03]  /*1dc60*/  PLOP3.LUT P1, PT, PT, PT, UP0, 0x80, 0x0 ;  /* 0x000000000000781c */ /* 0x000fc60003f2f008 */
[----:B------:R-:W2:Y:S01]  /*1dc70*/  LDL.LU.64 R110, [R1+0x3210] ;  /* 0x00321000016e7983 */ /* 0x000ea20000300a00 */
[----:B------:R-:W-:-:S05]  /*1dc80*/  VIADD R15, R247, 0x100000 ;  /* 0x00100000f70f7836 */ /* 0x000fca0000000000 */
[----:B------:R-:W-:Y:S01]  /*1dc90*/  LDGSTS.E [R0+0x3400c], desc[UR4][R78.64], !P6 ;  /* 0x3400c0004e007fae */ /* 0x000fe2000f121844 */
[C---:B------:R-:W-:Y:S02]  /*1dca0*/  VIADD R5, R247.reuse, 0x100000 ;  /* 0x00100000f7057836 */ /* 0x040fe40000000000 */
[C---:B------:R-:W-:Y:S01]  /*1dcb0*/  VIADD R3, R247.reuse, 0x100000 ;  /* 0x00100000f7037836 */ /* 0x040fe20000000000 */
[----:B------:R-:W-:Y:S04]  /*1dcc0*/  LDGSTS.E [R0+0x3800c], desc[UR4][R70.64], !P5 ;  /* 0x3800c00046007fae */ /* 0x000fe8000e921844 */
[----:B------:R4:W-:Y:S04]  /*1dcd0*/  LDGSTS.E [R0+0x3c00c], desc[UR4][R62.64], !P1 ;  /* 0x3c00c0003e007fae */ /* 0x0009e8000c921844 */
[----:B-1----:R-:W2:Y:S04]  /*1dce0*/  LDL.LU.64 R78, [R1+0x398] ;  /* 0x00039800014e7983 */ /* 0x002ea80000300a00 */
[----:B------:R-:W0:Y:S04]  /*1dcf0*/  LDGDEPBAR ;  /* 0x00000000000079af */ /* 0x000e280000000000 */
[----:B------:R1:W-:Y:S01]  /*1dd00*/  LDGSTS.E [R15+-0x80000], desc[UR4][R94.64], P4 ;  /* 0x800000005e0f7fae */ /* 0x0003e2000a121844 */
[----:B----4-:R-:W-:-:S02]  /*1dd10*/  VIADD R0, R247, 0x100000 ;  /* 0x00100000f7007836 */ /* 0x010fc40000000000 */
[C---:B---3--:R-:W-:Y:S02]  /*1dd20*/  IMAD.WIDE R86, R4.reuse, 0x4, R46 ;  /* 0x0000000404567825 */ /* 0x048fe400078e022e */
[----:B------:R-:W3:Y:S04]  /*1dd30*/  LDL.LU.64 R46, [R1+0x378] ;  /* 0x00037800012e7983 */ /* 0x000ee80000300a00 */
[----:B------:R-:W-:Y:S04]  /*1dd40*/  STL.64 [R1+0x2a60], R86 ;  /* 0x002a605601007387 */ /* 0x000fe80000100a00 */
[----:B------:R-:W4:Y:S04]  /*1dd50*/  LDL.LU.64 R70, [R1+0x358] ;  /* 0x0003580001467983 */ /* 0x000f280000300a00 */
[----:B------:R-:W4:Y:S01]  /*1dd60*/  LDL.LU.64 R62, [R1+0x338] ;  /* 0x00033800013e7983 */ /* 0x000f220000300a00 */
[----:B------:R-:W-:-:S03]  /*1dd70*/  IMAD.WIDE R38, R4, 0x4, R38 ;  /* 0x0000000404267825 */ /* 0x000fc600078e0226 */
[----:B------:R1:W-:Y:S04]  /*1dd80*/  LDGSTS.E [R5+-0x7fc00], desc[UR4][R86.64], P4 ;  /* 0x8040000056057fae */ /* 0x0003e8000a121844 */
[----:B------:R1:W-:Y:S04]  /*1dd90*/  STL.64 [R1+0x2a80], R38 ;  /* 0x002a802601007387 */ /* 0x0003e80000100a00 */
[----:B------:R-:W-:Y:S01]  /*1dda0*/  LDGSTS.E [R3+-0x7f800], desc[UR4][R38.64], P4 ;  /* 0x8080000026037fae */ /* 0x000fe2000a121844 */
[----:B--2---:R-:W-:-:S05]  /*1ddb0*/  IMAD.WIDE R22, R4, 0x4, R22 ;  /* 0x0000000404167825 */ /* 0x004fca00078e0216 */
[----:B------:R-:W-:Y:S04]  /*1ddc0*/  LDGSTS.E [R0+-0x7f400], desc[UR4][R22.64], P4 ;  /* 0x80c0000016007fae */ /* 0x000fe8000a121844 */
[----:B-1----:R-:W2:Y:S04]  /*1ddd0*/  LDL.LU.64 R38, [R1+0x318] ;  /* 0x0003180001267983 */ /* 0x002ea80000300a00 */
[----:B------:R1:W-:Y:S01]  /*1dde0*/  STL.64 [R1+0x2aa0], R22 ;  /* 0x002aa01601007387 */ /* 0x0003e20000100a00 */
[----:B------:R-:W-:-:S03]  /*1ddf0*/  IMAD.WIDE R94, R4, 0x4, R54 ;  /* 0x00000004045e7825 */ /* 0x000fc600078e0236 */
[----:B-1----:R-:W2:Y:S04]  /*1de00*/  LDL.LU.64 R22, [R1+0x2f8] ;  /* 0x0002f80001167983 */ /* 0x002ea80000300a00 */
[----:B------:R-:W-:Y:S04]  /*1de10*/  STL.64 [R1+0x2ac0], R94 ;  /* 0x002ac05e01007387 */ /* 0x000fe80000100a00 */
[----:B------:R-:W2:Y:S04]  /*1de20*/  LDL.LU.64 R54, [R1+0x2d8] ;  /* 0x0002d80001367983 */ /* 0x000ea80000300a00 */
[----:B------:R4:W-:Y:S01]  /*1de30*/  LDGSTS.E [R3+-0x7f000], desc[UR4][R94.64], P4 ;  /* 0x810000005e037fae */ /* 0x0009e2000a121844 */
[----:B------:R-:W-:-:S03]  /*1de40*/  IMAD.WIDE R86, R4, 0x4, R30 ;  /* 0x0000000404567825 */ /* 0x000fc600078e021e */
[----:B------:R-:W2:Y:S01]  /*1de50*/  LDL.LU.64 R30, [R1+0x2b8] ;  /* 0x0002b800011e7983 */ /* 0x000ea20000300a00 */
[----:B------:R-:W-:-:S03]  /*1de60*/  IMAD.WIDE R8, R4, 0x4, R8 ;  /* 0x0000000404087825 */ /* 0x000fc600078e0208 */
[----:B------:R-:W-:Y:S04]  /*1de70*/  STL.64 [R1+0x2ae0], R86 ;  /* 0x002ae05601007387 */ /* 0x000fe80000100a00 */
[----:B------:R1:W-:Y:S04]  /*1de80*/  LDGSTS.E [R5+-0x7ec00], desc[UR4][R86.64], P4 ;  /* 0x8140000056057fae */ /* 0x0003e8000a121844 */
[----:B------:R1:W-:Y:S04]  /*1de90*/  STL.64 [R1+0x2b00], R8 ;  /* 0x002b000801007387 */ /* 0x0003e80000100a00 */
[----:B------:R-:W-:Y:S04]  /*1dea0*/  LDGSTS.E [R0+-0x7e800], desc[UR4][R8.64], P4 ;  /* 0x8180000008007fae */ /* 0x000fe8000a121844 */
[----:B-1----:R-:W2:Y:S01]  /*1deb0*/  LDL.LU.64 R8, [R1+0x298] ;  /* 0x0002980001087983 */ /* 0x002ea20000300a00 */
[----:B------:R-:W-:-:S05]  /*1dec0*/  IMAD.WIDE R78, R4, 0x4, R78 ;  /* 0x00000004044e7825 */ /* 0x000fca00078e024e */
[----:B------:R1:W-:Y:S04]  /*1ded0*/  STL.64 [R1+0x2b20], R78 ;  /* 0x002b204e01007387 */ /* 0x0003e80000100a00 */
[----:B------:R-:W-:Y:S01]  /*1dee0*/  LDGSTS.E [R3+-0x7e400], desc[UR4][R78.64], P4 ;  /* 0x81c000004e037fae */ /* 0x000fe2000a121844 */
[----:B---3--:R-:W-:-:S03]  /*1def0*/  IMAD.WIDE R46, R4, 0x4, R46 ;  /* 0x00000004042e7825 */ /* 0x008fc600078e022e */
[----:B-1----:R-:W3:Y:S04]  /*1df00*/  LDL.LU.64 R78, [R1+0x278] ;  /* 0x00027800014e7983 */ /* 0x002ee80000300a00 */
[----:B------:R1:W-:Y:S01]  /*1df10*/  STL.64 [R1+0x2b40], R46 ;  /* 0x002b402e01007387 */ /* 0x0003e20000100a00 */
[----:B----4-:R-:W-:-:S03]  /*1df20*/  IMAD.WIDE R94, R4, 0x4, R70 ;  /* 0x00000004045e7825 */ /* 0x010fc600078e0246 */
[----:B------:R-:W-:Y:S01]  /*1df30*/  LDGSTS.E [R0+-0x7e000], desc[UR4][R46.64], P4 ;  /* 0x820000002e007fae */ /* 0x000fe2000a121844 */
[----:B------:R-:W-:-:S03]  /*1df40*/  IMAD.WIDE R86, R4, 0x4, R62 ;  /* 0x0000000404567825 */ /* 0x000fc600078e023e */
[----:B------:R-:W4:Y:S04]  /*1df50*/  LDL.LU.64 R70, [R1+0x258] ;  /* 0x0002580001467983 */ /* 0x000f280000300a00 */
[----:B------:R-:W4:Y:S04]  /*1df60*/  LDL.LU.64 R62, [R1+0x238] ;  /* 0x00023800013e7983 */ /* 0x000f280000300a00 */
[----:B------:R-:W-:Y:S04]  /*1df70*/  STL.64 [R1+0x2b60], R94 ;  /* 0x002b605e01007387 */ /* 0x000fe80000100a00 */
[----:B------:R-:W-:Y:S04]  /*1df80*/  STL.64 [R1+0x2b80], R86 ;  /* 0x002b805601007387 */ /* 0x000fe80000100a00 */
[----:B-1----:R-:W4:Y:S04]  /*1df90*/  LDL.LU.64 R46, [R1+0x218] ;  /* 0x00021800012e7983 */ /* 0x002f280000300a00 */
[----:B------:R-:W-:Y:S04]  /*1dfa0*/  LDGSTS.E [R5+-0x7dc00], desc[UR4][R94.64], P4 ;  /* 0x824000005e057fae */ /* 0x000fe8000a121844 */
[----:B------:R1:W-:Y:S01]  /*1dfb0*/  LDGSTS.E [R3+-0x7d800], desc[UR4][R86.64], P4 ;  /* 0x8280000056037fae */ /* 0x0003e2000a121844 */
[----:B--2---:R-:W-:-:S05]  /*1dfc0*/  IMAD.WIDE R38, R4, 0x4, R38 ;  /* 0x0000000404267825 */ /* 0x004fca00078e0226 */
[----:B------:R2:W-:Y:S04]  /*1dfd0*/  STL.64 [R1+0x2ba0], R38 ;  /* 0x002ba02601007387 */ /* 0x0005e80000100a00 */
[----:B------:R4:W-:Y:S01]  /*1dfe0*/  LDGSTS.E [R0+-0x7d400], desc[UR4][R38.64], P4 ;  /* 0x82c0000026007fae */ /* 0x0009e2000a121844 */
[----:B------:R-:W-:-:S03]  /*1dff0*/  IMAD.WIDE R22, R4, 0x4, R22 ;  /* 0x0000000404167825 */ /* 0x000fc600078e0216 */
[----:B--2---:R-:W2:Y:S01]  /*1e000*/  LDL.LU.64 R38, [R1+0x1f8] ;  /* 0x0001f80001267983 */ /* 0x004ea20000300a00 */
[----:B-1----:R-:W-:-:S03]  /*1e010*/  IMAD.WIDE R86, R4, 0x4, R54 ;  /* 0x0000000404567825 */ /* 0x002fc600078e0236 */
[----:B------:R1:W-:Y:S04]  /*1e020*/  STL.64 [R1+0x2bc0], R22 ;  /* 0x002bc01601007387 */ /* 0x0003e80000100a00 */
[----:B------:R2:W-:Y:S04]  /*1e030*/  LDGSTS.E [R3+-0x7d000], desc[UR4][R22.64], P4 ;  /* 0x8300000016037fae */ /* 0x0005e8000a121844 */
[----:B------:R-:W-:Y:S01]  /*1e040*/  LDGSTS.E [R5+-0x7cc00], desc[UR4][R86.64], P4 ;  /* 0x8340000056057fae */ /* 0x000fe2000a121844 */
[----:B------:R-:W-:-:S03]  /*1e050*/  IMAD.WIDE R54, R4, 0x4, R30 ;  /* 0x0000000404367825 */ /* 0x000fc600078e021e */
[----:B------:R-:W2:Y:S04]  /*1e060*/  LDL.LU.64 R30, [R1+0x1d8] ;  /* 0x0001d800011e7983 */ /* 0x000ea80000300a00 */
[----:B------:R-:W-:Y:S04]  /*1e070*/  STL.64 [R1+0x2be0], R86 ;  /* 0x002be05601007387 */ /* 0x000fe80000100a00 */
[----:B-1----:R-:W2:Y:S04]  /*1e080*/  LDL.LU.64 R22, [R1+0x1b8] ;  /* 0x0001b80001167983 */ /* 0x002ea80000300a00 */
[----:B------:R1:W-:Y:S04]  /*1e090*/  STL.64 [R1+0x2c00], R54 ;  /* 0x002c003601007387 */ /* 0x0003e80000100a00 */
[----:B------:R2:W-:Y:S01]  /*1e0a0*/  LDGSTS.E [R0+-0x7c800], desc[UR4][R54.64], P4 ;  /* 0x8380000036007fae */ /* 0x0005e2000a121844 */
[----:B------:R-:W-:-:S03]  /*1e0b0*/  IMAD.WIDE R8, R4, 0x4, R8 ;  /* 0x0000000404087825 */ /* 0x000fc600078e0208 */
[----:B-1----:R-:W2:Y:S04]  /*1e0c0*/  LDL.LU.64 R54, [R1+0x198] ;  /* 0x0001980001367983 */ /* 0x002ea80000300a00 */
[----:B------:R1:W-:Y:S04]  /*1e0d0*/  STL.64 [R1+0x2c20], R8 ;  /* 0x002c200801007387 */ /* 0x0003e80000100a00 */
[----:B------:R-:W-:Y:S04]  /*1e0e0*/  LDGSTS.E [R3+-0x7c400], desc[UR4][R8.64], P4 ;  /* 0x83c0000008037fae */ /* 0x000fe8000a121844 */
[----:B-1----:R-:W2:Y:S01]  /*1e0f0*/  LDL.LU.64 R8, [R1+0x178] ;  /* 0x0001780001087983 */ /* 0x002ea20000300a00 */
[----:B---3--:R-:W-:-:S05]  /*1e100*/  IMAD.WIDE R78, R4, 0x4, R78 ;  /* 0x00000004044e7825 */ /* 0x008fca00078e024e */
[----:B------:R1:W-:Y:S04]  /*1e110*/  STL.64 [R1+0x2c40], R78 ;  /* 0x002c404e01007387 */ /* 0x0003e80000100a00 */
[----:B------:R3:W-:Y:S01]  /*1e120*/  LDGSTS.E [R0+-0x7c000], desc[UR4][R78.64], P4 ;  /* 0x840000004e007fae */ /* 0x0007e2000a121844 */
[----:B----4-:R-:W-:-:S04]  /*1e130*/  IMAD.WIDE R70, R4, 0x4, R70 ;  /* 0x0000000404467825 */ /* 0x010fc800078e0246 */
[C---:B------:R-:W-:Y:S01]  /*1e140*/  IMAD.WIDE R62, R4.reuse, 0x4, R62 ;  /* 0x00000004043e7825 */ /* 0x040fe200078e023e */
[----:B------:R4:W-:Y:S04]  /*1e150*/  STL.64 [R1+0x2ff8], R70 ;  /* 0x002ff84601007387 */ /* 0x0009e80000100a00 */
[----:B------:R3:W-:Y:S04]  /*1e160*/  STL.64 [R1+0x3000], R62 ;  /* 0x0030003e01007387 */ /* 0x0007e80000100a00 */
[----:B------:R-:W3:Y:S01]  /*1e170*/  LDL.LU.64 R94, [R1+0x158] ;  /* 0x00015800015e7983 */ /* 0x000ee20000300a00 */
[----:B------:R-:W-:-:S03]  /*1e180*/  IMAD.WIDE R46, R4, 0x4, R46 ;  /* 0x00000004042e7825 */ /* 0x000fc600078e022e */
[----:B------:R-:W3:Y:S04]  /*1e190*/  LDL.LU.64 R86, [R1+0x138] ;  /* 0x0001380001567983 */ /* 0x000ee80000300a00 */
[----:B------:R3:W-:Y:S04]  /*1e1a0*/  STL.64 [R1+0x3008], R46 ;  /* 0x0030082e01007387 */ /* 0x0007e80000100a00 */
[----:B-1----:R-:W3:Y:S04]  /*1e1b0*/  LDL.LU.64 R78, [R1+0x118] ;  /* 0x00011800014e7983 */ /* 0x002ee80000300a00 */
[----:B------:R1:W-:Y:S04]  /*1e1c0*/  LDGSTS.E [R5+-0x7bc00], desc[UR4][R70.64], P4 ;  /* 0x8440000046057fae */ /* 0x0003e8000a121844 */
[----:B------:R1:W-:Y:S04]  /*1e1d0*/  LDGSTS.E [R3+-0x7b800], desc[UR4][R62.64], P4 ;  /* 0x848000003e037fae */ /* 0x0003e8000a121844 */
[----:B------:R1:W-:Y:S04]  /*1e1e0*/  LDGSTS.E [R0+-0x7b400], desc[UR4][R46.64], P4 ;  /* 0x84c000002e007fae */ /* 0x0003e8000a121844 */
[----:B----4-:R-:W1:Y:S01]  /*1e1f0*/  LDL.LU.64 R70, [R1+0xf8] ;  /* 0x0000f80001467983 */ /* 0x010e620000300a00 */
[----:B--2---:R-:W-:-:S05]  /*1e200*/  IMAD.WIDE R38, R4, 0x4, R38 ;  /* 0x0000000404267825 */ /* 0x004fca00078e0226 */
[----:B------:R2:W-:Y:S04]  /*1e210*/  STL.64 [R1+0x3010], R38 ;  /* 0x0030102601007387 */ /* 0x0005e80000100a00 */
[----:B---3--:R-:W3:Y:S04]  /*1e220*/  LDL.LU.64 R62, [R1+0xd8] ;  /* 0x0000d800013e7983 */ /* 0x008ee80000300a00 */
[----:B------:R-:W4:Y:S04]  /*1e230*/  LDL.LU.64 R46, [R1+0xb8] ;  /* 0x0000b800012e7983 */ /* 0x000f280000300a00 */
[----:B------:R4:W-:Y:S01]  /*1e240*/  LDGSTS.E [R3+-0x7b000], desc[UR4][R38.64], P4 ;  /* 0x8500000026037fae */ /* 0x0009e2000a121844 */
[----:B------:R-:W-:-:S05]  /*1e250*/  IMAD.WIDE R30, R4, 0x4, R30 ;  /* 0x00000004041e7825 */ /* 0x000fca00078e021e */
[----:B------:R2:W-:Y:S01]  /*1e260*/  STL.64 [R1+0x3018], R30 ;  /* 0x0030181e01007387 */ /* 0x0005e20000100a00 */
[----:B------:R-:W-:-:S03]  /*1e270*/  IMAD.WIDE R22, R4, 0x4, R22 ;  /* 0x0000000404167825 */ /* 0x000fc600078e0216 */
[----:B--2---:R-:W2:Y:S04]  /*1e280*/  LDL.LU.64 R38, [R1+0x98] ;  /* 0x0000980001267983 */ /* 0x004ea80000300a00 */
[----:B------:R1:W-:Y:S04]  /*1e290*/  STL.64 [R1+0x3020], R22 ;  /* 0x0030201601007387 */ /* 0x0003e80000100a00 */
[----:B------:R2:W-:Y:S04]  /*1e2a0*/  LDGSTS.E [R5+-0x7ac00], desc[UR4][R30.64], P4 ;  /* 0x854000001e057fae */ /* 0x0005e8000a121844 */
[----:B------:R2:W-:Y:S01]  /*1e2b0*/  LDGSTS.E [R0+-0x7a800], desc[UR4][R22.64], P4 ;  /* 0x8580000016007fae */ /* 0x0005e2000a121844 */
[----:B------:R-:W-:-:S03]  /*1e2c0*/  IMAD.WIDE R54, R4, 0x4, R54 ;  /* 0x0000000404367825 */ /* 0x000fc600078e0236 */
[----:B------:R-:W2:Y:S04]  /*1e2d0*/  LDL.LU.64 R30, [R1+0x78] ;  /* 0x00007800011e7983 */ /* 0x000ea80000300a00 */
[----:B------:R1:W-:Y:S04]  /*1e2e0*/  STL.64 [R1+0x3028], R54 ;  /* 0x0030283601007387 */ /* 0x0003e80000100a00 */
[----:B-1----:R-:W2:Y:S04]  /*1e2f0*/  LDL.LU.64 R22, [R1+0x58] ;  /* 0x0000580001167983 */ /* 0x002ea80000300a00 */
[----:B------:R1:W-:Y:S01]  /*1e300*/  LDGSTS.E [R3+-0x7a400], desc[UR4][R54.64], P4 ;  /* 0x85c0000036037fae */ /* 0x0003e2000a121844 */
[----:B------:R-:W-:-:S03]  /*1e310*/  IMAD.WIDE R102, R4, 0x4, R8 ;  /* 0x0000000404667825 */ /* 0x000fc600078e0208 */
[----:B------:R-:W2:Y:S04]  /*1e320*/  LDL.LU.64 R8, [R1+0x38] ;  /* 0x0000380001087983 */ /* 0x000ea80000300a00 */
[----:B------:R1:W-:Y:S04]  /*1e330*/  STL.64 [R1+0x3030], R102 ;  /* 0x0030306601007387 */ /* 0x0003e80000100a00 */
[----:B------:R-:W2:Y:S04]  /*1e340*/  LDL.LU.64 R54, [R1+0x18] ;  /* 0x0000180001367983 */ /* 0x000ea80000300a00 */
[----:B------:R-:W-:Y:S01]  /*1e350*/  LDGSTS.E [R0+-0x7a000], desc[UR4][R102.64], P4 ;  /* 0x8600000066007fae */ /* 0x000fe2000a121844 */
[----:B------:R-:W-:-:S03]  /*1e360*/  IMAD.WIDE R94, R4, 0x4, R94 ;  /* 0x00000004045e7825 */ /* 0x000fc600078e025e */
[----:B-1----:R-:W2:Y:S01]  /*1e370*/  LDL.LU.64 R102, [R1+0x3208] ;  /* 0x0032080001667983 */ /* 0x002ea20000300a00 */
[----:B------:R-:W-:-:S03]  /*1e380*/  IMAD.WIDE R86, R4, 0x4, R86 ;  /* 0x0000000404567825 */ /* 0x000fc600078e0256 */
[----:B------:R1:W-:Y:S04]  /*1e390*/  STL.64 [R1+0x3038], R94 ;  /* 0x0030385e01007387 */ /* 0x0003e80000100a00 */
[----:B------:R1:W-:Y:S01]  /*1e3a0*/  STL.64 [R1+0x3040], R86 ;  /* 0x0030405601007387 */ /* 0x0003e20000100a00 */
[----:B------:R-:W-:-:S03]  /*1e3b0*/  IMAD.WIDE R78, R4, 0x4, R78 ;  /* 0x00000004044e7825 */ /* 0x000fc600078e024e */
[----:B------:R-:W-:Y:S04]  /*1e3c0*/  LDGSTS.E [R5+-0x79c00], desc[UR4][R94.64], P4 ;  /* 0x864000005e057fae */ /* 0x000fe8000a121844 */
[----:B------:R-:W-:Y:S04]  /*1e3d0*/  LDGSTS.E [R3+-0x79800], desc[UR4][R86.64], P4 ;  /* 0x8680000056037fae */ /* 0x000fe8000a121844 */
[----:B------:R-:W-:Y:S04]  /*1e3e0*/  LDGSTS.E [R0+-0x79400], desc[UR4][R78.64], P4 ;  /* 0x86c000004e007fae */ /* 0x000fe8000a121844 */
[----:B-1----:R-:W2:Y:S01]  /*1e3f0*/  LDL.LU.64 R94, [R1+0x3200] ;  /* 0x00320000015e7983 */ /* 0x002ea20000300a00 */
[----:B------:R-:W-:-:S03]  /*1e400*/  IMAD.WIDE R70, R4, 0x4, R70 ;  /* 0x0000000404467825 */ /* 0x000fc600078e0246 */
[----:B------:R-:W2:Y:S04]  /*1e410*/  LDL.LU.64 R86, [R1+0x31f8] ;  /* 0x0031f80001567983 */ /* 0x000ea80000300a00 */
[----:B------:R1:W-:Y:S04]  /*1e420*/  STL.64 [R1+0x3048], R78 ;  /* 0x0030484e01007387 */ /* 0x0003e80000100a00 */
[----:B------:R-:W-:Y:S01]  /*1e430*/  LDGSTS.E [R3+-0x79000], desc[UR4][R70.64], P4 ;  /* 0x8700000046037fae */ /* 0x000fe2000a121844 */
[----:B---3--:R-:W-:-:S03]  /*1e440*/  IMAD.WIDE R62, R4, 0x4, R62 ;  /* 0x00000004043e7825 */ /* 0x008fc600078e023e */
[----:B-1----:R-:W3:Y:S01]  /*1e450*/  LDL.LU.64 R78, [R1+0x31f0] ;  /* 0x0031f000014e7983 */ /* 0x002ee20000300a00 */
[----:B----4-:R-:W-:-:S03]  /*1e460*/  IMAD.WIDE R46, R4, 0x4, R46 ;  /* 0x00000004042e7825 */ /* 0x010fc600078e022e */
[----:B------:R1:W-:Y:S04]  /*1e470*/  STL.64 [R1+0x3050], R70 ;  /* 0x0030504601007387 */ /* 0x0003e80000100a00 */
[----:B------:R-:W-:Y:S04]  /*1e480*/  LDGSTS.E [R5+-0x78c00], desc[UR4][R62.64], P4 ;  /* 0x874000003e057fae */ /* 0x000fe8000a121844 */
[----:B------:R-:W-:Y:S04]  /*1e490*/  LDGSTS.E [R0+-0x78800], desc[UR4][R46.64], P4 ;  /* 0x878000002e007fae */ /* 0x000fe8000a121844 */
[----:B-1----:R-:W4:Y:S04]  /*1e4a0*/  LDL.LU.64 R70, [R1+0x31e8] ;  /* 0x0031e80001467983 */ /* 0x002f280000300a00 */
[----:B------:R1:W-:Y:S04]  /*1e4b0*/  STL.64 [R1+0x3058], R62 ;  /* 0x0030583e01007387 */ /* 0x0003e80000100a00 */
[----:B------:R1:W-:Y:S04]  /*1e4c0*/  STL.64 [R1+0x3060], R46 ;  /* 0x0030602e01007387 */ /* 0x0003e80000100a00 */
[----:B-1----:R-:W3:Y:S04]  /*1e4d0*/  LDL.LU.64 R62, [R1+0x31e0] ;  /* 0x0031e000013e7983 */ /* 0x002ee80000300a00 */
[----:B------:R-:W4:Y:S01]  /*1e4e0*/  LDL.LU.64 R46, [R1+0x31d8] ;  /* 0x0031d800012e7983 */ /* 0x000f220000300a00 */
[----:B--2---:R-:W-:-:S05]  /*1e4f0*/  IMAD.WIDE R38, R4, 0x4, R38 ;  /* 0x0000000404267825 */ /* 0x004fca00078e0226 */
[----:B------:R1:W-:Y:S04]  /*1e500*/  STL.64 [R1+0x3068], R38 ;  /* 0x0030682601007387 */ /* 0x0003e80000100a00 */
[----:B------:R-:W-:Y:S01]  /*1e510*/  LDGSTS.E [R3+-0x78400], desc[UR4][R38.64], P4 ;  /* 0x87c0000026037fae */ /* 0x000fe2000a121844 */
[----:B------:R-:W-:-:S03]  /*1e520*/  IMAD.WIDE R30, R4, 0x4, R30 ;  /* 0x00000004041e7825 */ /* 0x000fc600078e021e */
[----:B-1----:R-:W2:Y:S04]  /*1e530*/  LDL.LU.64 R38, [R1+0x31d0] ;  /* 0x0031d00001267983 */ /* 0x002ea80000300a00 */
[----:B------:R1:W-:Y:S01]  /*1e540*/  STL.64 [R1+0x3070], R30 ;  /* 0x0030701e01007387 */ /* 0x0003e20000100a00 */
[----:B------:R-:W-:-:S03]  /*1e550*/  IMAD.WIDE R22, R4, 0x4, R22 ;  /* 0x0000000404167825 */ /* 0x000fc600078e0216 */
[----:B------:R-:W-:Y:S04]  /*1e560*/  LDGSTS.E [R0+-0x70000], desc[UR4][R30.64], P4 ;  /* 0x900000001e007fae */ /* 0x000fe8000a121844 */
[----:B------:R-:W-:Y:S01]  /*1e570*/  LDGSTS.E [R5+-0x6fc00], desc[UR4][R22.64], P4 ;  /* 0x9040000016057fae */ /* 0x000fe2000a121844 */
[----:B------:R-:W-:-:S03]  /*1e580*/  IMAD.WIDE R8, R4, 0x4, R8 ;  /* 0x0000000404087825 */ /* 0x000fc600078e0208 */
[----:B-1----:R-:W3:Y:S04]  /*1e590*/  LDL.LU.64 R30, [R1+0x31c8] ;  /* 0x0031c800011e7983 */ /* 0x002ee80000300a00 */
[----:B------:R1:W-:Y:S04]  /*1e5a0*/  STL.64 [R1+0x3078], R22 ;  /* 0x0030781601007387 */ /* 0x0003e80000100a00 */
[----:B------:R1:W-:Y:S04]  /*1e5b0*/  STL.64 [R1+0x3080], R8 ;  /* 0x0030800801007387 */ /* 0x0003e80000100a00 */
[----:B------:R-:W-:Y:S04]  /*1e5c0*/  LDGSTS.E [R3+-0x6f800], desc[UR4][R8.64], P4 ;  /* 0x9080000008037fae */ /* 0x000fe8000a121844 */
[----:B-1----:R-:W4:Y:S04]  /*1e5d0*/  LDL.LU.64 R22, [R1+0x31c0] ;  /* 0x0031c00001167983 */ /* 0x002f280000300a00 */
[----:B------:R-:W2:Y:S01]  /*1e5e0*/  LDL.LU.64 R8, [R1+0x31b8] ;  /* 0x0031b80001087983 */ /* 0x000ea20000300a00 */
[----:B------:R-:W-:-:S05]  /*1e5f0*/  IMAD.WIDE R54, R4, 0x4, R54 ;  /* 0x0000000404367825 */ /* 0x000fca00078e0236 */
[----:B------:R4:W-:Y:S04]  /*1e600*/  STL.64 [R1+0x3088], R54 ;  /* 0x0030883601007387 */ /* 0x0009e80000100a00 */
[----:B------:R4:W-:Y:S02]  /*1e610*/  LDGSTS.E [R0+-0x6f400], desc[UR4][R54.64], P4 ;  /* 0x90c0000036007fae */ /* 0x0009e4000a121844 */
[----:B----4-:R-:W-:-:S04]  /*1e620*/  IMAD.WIDE R54, R4, 0x4, R22 ;  /* 0x0000000404367825 */ /* 0x010fc800078e0216 */
[----:B--2---:R-:W-:-:S04]  /*1e630*/  IMAD.WIDE R8, R4, 0x4, R8 ;  /* 0x0000000404087825 */ /* 0x004fc800078e0208 */
[----:B------:R-:W-:Y:S01]  /*1e640*/  IMAD.MOV.U32 R22, RZ, RZ, R8 ;  /* 0x000000ffff167224 */ /* 0x000fe200078e0008 */
[----:B------:R3:W-:Y:S01]  /*1e650*/  STL.64 [R1+0x3090], R8 ;  /* 0x0030900801007387 */ /* 0x0007e20000100a00 */
[----:B------:R-:W-:-:S03]  /*1e660*/  IMAD.MOV.U32 R23, RZ, RZ, R9 ;  /* 0x000000ffff177224 */ /* 0x000fc600078e0009 */
[----:B------:R1:W-:Y:S04]  /*1e670*/  STL.64 [R1+0x3098], R54 ;  /* 0x0030983601007387 */ /* 0x0003e80000100a00 */
[----:B------:R2:W-:Y:S01]  /*1e680*/  LDGSTS.E [R3+-0x6f000], desc[UR4][R22.64], P4 ;  /* 0x9100000016037fae */ /* 0x0005e2000a121844 */
[----:B---3--:R-:W-:-:S04]  /*1e690*/  IMAD.WIDE R8, R4, 0x4, R30 ;  /* 0x0000000404087825 */ /* 0x008fc800078e021e */
[----:B------:R-:W-:Y:S02]  /*1e6a0*/  IMAD.MOV.U32 R30, RZ, RZ, R54 ;  /* 0x000000ffff1e7224 */ /* 0x000fe400078e0036 */
[----:B------:R-:W-:Y:S02]  /*1e6b0*/  IMAD.MOV.U32 R31, RZ, RZ, R55 ;  /* 0x000000ffff1f7224 */ /* 0x000fe400078e0037 */
[----:B-1----:R-:W3:Y:S01]  /*1e6c0*/  LDL.LU.64 R54, [R1+0x31b0] ;  /* 0x0031b00001367983 */ /* 0x002ee20000300a00 */
[----:B--2---:R-:W-:-:S03]  /*1e6d0*/  IMAD.WIDE R22, R4, 0x4, R38 ;  /* 0x0000000404167825 */ /* 0x004fc600078e0226 */
[----:B------:R-:W-:Y:S04]  /*1e6e0*/  LDGSTS.E [R5+-0x6ec00], desc[UR4][R30.64], P4 ;  /* 0x914000001e057fae */ /* 0x000fe8000a121844 */
[----:B------:R1:W-:Y:S04]  /*1e6f0*/  STL.64 [R1+0x30a0], R8 ;  /* 0x0030a00801007387 */ /* 0x0003e80000100a00 */
[----:B------:R1:W-:Y:S04]  /*1e700*/  LDGSTS.E [R0+-0x6e800], desc[UR4][R8.64], P4 ;  /* 0x9180000008007fae */ /* 0x0003e8000a121844 */
[----:B------:R2:W-:Y:S04]  /*1e710*/  STL.64 [R1+0x30a8], R22 ;  /* 0x0030a81601007387 */ /* 0x0005e80000100a00 */
[----:B------:R2:W-:Y:S01]  /*1e720*/  LDGSTS.E [R3+-0x6e400], desc[UR4][R22.64], P4 ;  /* 0x91c0000016037fae */ /* 0x0005e2000a121844 */
[----:B-1----:R-:W-:-:S05]  /*1e730*/  IMAD.WIDE R8, R4, 0x4, R46 ;  /* 0x0000000404087825 */ /* 0x002fca00078e022e */
[----:B------:R1:W-:Y:S01]  /*1e740*/  STL.64 [R1+0x30b0], R8 ;  /* 0x0030b00801007387 */ /* 0x0003e20000100a00 */
[----:B--2---:R-:W-:-:S03]  /*1e750*/  IMAD.WIDE R22, R4, 0x4, R62 ;  /* 0x0000000404167825 */ /* 0x004fc600078e023e */
[----:B------:R1:W-:Y:S02]  /*1e760*/  LDGSTS.E [R0+-0x6e000], desc[UR4][R8.64], P4 ;  /* 0x9200000008007fae */ /* 0x0003e4000a121844 */
[----:B-1----:R-:W-:-:S04]  /*1e770*/  IMAD.WIDE R8, R4, 0x4, R70 ;  /* 0x0000000404087825 */ /* 0x002fc800078e0246 */
[----:B---3--:R-:W-:-:S05]  /*1e780*/  IMAD.WIDE R30, R4, 0x4, R54 ;  /* 0x00000004041e7825 */ /* 0x008fca00078e0236 */
[----:B------:R1:W-:Y:S04]  /*1e790*/  STL.64 [R1+0x30b8], R30 ;  /* 0x0030b81e01007387 */ /* 0x0003e80000100a00 */
[----:B------:R1:W-:Y:S04]  /*1e7a0*/  LDGSTS.E [R5+-0x6dc00], desc[UR4][R30.64], P4 ;  /* 0x924000001e057fae */ /* 0x0003e8000a121844 */
[----:B------:R2:W-:Y:S04]  /*1e7b0*/  STL.64 [R1+0x30c0], R22 ;  /* 0x0030c01601007387 */ /* 0x0005e80000100a00 */
[----:B------:R2:W-:Y:S04]  /*1e7c0*/  LDGSTS.E [R3+-0x6d800], desc[UR4][R22.64], P4 ;  /* 0x9280000016037fae */ /* 0x0005e8000a121844 */
[----:B------:R3:W-:Y:S01]  /*1e7d0*/  STL.64 [R1+0x30c8], R8 ;  /* 0x0030c80801007387 */ /* 0x0007e20000100a00 */
[----:B-1----:R-:W-:-:S03]  /*1e7e0*/  IMAD.WIDE R30, R4, 0x4, R86 ;  /* 0x00000004041e7825 */ /* 0x002fc600078e0256 */
[----:B------:R3:W-:Y:S01]  /*1e7f0*/  LDGSTS.E [R0+-0x6d400], desc[UR4][R8.64], P4 ;  /* 0x92c0000008007fae */ /* 0x0007e2000a121844 */
[----:B--2---:R-:W-:-:S05]  /*1e800*/  IMAD.WIDE R22, R4, 0x4, R78 ;  /* 0x0000000404167825 */ /* 0x004fca00078e024e */
[----:B------:R1:W-:Y:S01]  /*1e810*/  STL.64 [R1+0x30d0], R22 ;  /* 0x0030d01601007387 */ /* 0x0003e20000100a00 */
[----:B---3--:R-:W-:-:S03]  /*1e820*/  IMAD.WIDE R8, R4, 0x4, R94 ;  /* 0x0000000404087825 */ /* 0x008fc600078e025e */
[----:B------:R1:W-:Y:S04]  /*1e830*/  LDGSTS.E [R3+-0x6d000], desc[UR4][R22.64], P4 ;  /* 0x9300000016037fae */ /* 0x0003e8000a121844 */
[----:B------:R2:W-:Y:S04]  /*1e840*/  STL.64 [R1+0x30d8], R30 ;  /* 0x0030d81e01007387 */ /* 0x0005e80000100a00 */
[----:B------:R2:W-:Y:S01]  /*1e850*/  LDGSTS.E [R5+-0x6cc00], desc[UR4][R30.64], P4 ;  /* 0x934000001e057fae */ /* 0x0005e2000a121844 */
[----:B-1----:R-:W-:-:S03]  /*1e860*/  IMAD.WIDE R22, R4, 0x4, R102 ;  /* 0x0000000404167825 */ /* 0x002fc600078e0266 */
[----:B------:R1:W-:Y:S04]  /*1e870*/  STL.64 [R1+0x30e0], R8 ;  /* 0x0030e00801007387 */ /* 0x0003e80000100a00 */
[----:B------:R1:W-:Y:S01]  /*1e880*/  LDGSTS.E [R0+-0x6c800], desc[UR4][R8.64], P4 ;  /* 0x9380000008007fae */ /* 0x0003e2000a121844 */
[----:B--2---:R-:W-:-:S03]  /*1e890*/  IMAD.WIDE R30, R4, 0x4, R118 ;  /* 0x00000004041e7825 */ /* 0x004fc600078e0276 */
[----:B------:R2:W-:Y:S04]  /*1e8a0*/  STL.64 [R1+0x30e8], R22 ;  /* 0x0030e81601007387 */ /* 0x0005e80000100a00 */
[----:B------:R2:W-:Y:S01]  /*1e8b0*/  LDGSTS.E [R3+-0x6c400], desc[UR4][R22.64], P4 ;  /* 0x93c0000016037fae */ /* 0x0005e2000a121844 */
[----:B-1----:R-:W-:-:S05]  /*1e8c0*/  IMAD.WIDE R8, R4, 0x4, R110 ;  /* 0x0000000404087825 */ /* 0x002fca00078e026e */
[----:B------:R1:W-:Y:S01]  /*1e8d0*/  STL.64 [R1+0x30f0], R8 ;  /* 0x0030f00801007387 */ /* 0x0003e20000100a00 */
[----:B--2---:R-:W-:-:S03]  /*1e8e0*/  IMAD.WIDE R22, R4, 0x4, R126 ;  /* 0x0000000404167825 */ /* 0x004fc600078e027e */
        /* <DEDUP_REMOVED lines=17> */
[----:B------:R1:W-:Y:S04]  /*1ea00*/  LDGSTS.E [R0+-0x6a800], desc[UR4][R8.64], P4 ;  /* 0x9580000008007fae */ /* 0x0003e8000a121844 */
[----:B------:R-:W3:Y:S01]  /*1ea10*/  LDL.LU.64 R70, [R1+0x460] ;  /* 0x0004600001467983 */ /* 0x000ee20000300a00 */
[----:B--2---:R-:W-:-:S03]  /*1ea20*/  IMAD.WIDE R30, R4, 0x4, R182 ;  /* 0x00000004041e7825 */ /* 0x004fc600078e02b6 */
[----:B------:R2:W-:Y:S01]  /*1ea30*/  STL.64 [R1+0x3128], R22 ;  /* 0x0031281601007387 */ /* 0x0005e20000100a00 */
[----:B-1----:R-:W-:-:S03]  /*1ea40*/  IMAD.WIDE R8, R4, 0x4, R174 ;  /* 0x0000000404087825 */ /* 0x002fc600078e02ae */
[----:B------:R2:W-:Y:S04]  /*1ea50*/  LDGSTS.E [R3+-0x6a400], desc[UR4][R22.64], P4 ;  /* 0x95c0000016037fae */ /* 0x0005e8000a121844 */
[----:B------:R-:W4:Y:S04]  /*1ea60*/  LDL.LU.64 R62, [R1+0x450] ;  /* 0x00045000013e7983 */ /* 0x000f280000300a00 */
[----:B------:R-:W4:Y:S01]  /*1ea70*/  LDL.LU.64 R46, [R1+0x430] ;  /* 0x00043000012e7983 */ /* 0x000f220000300a00 */
[----:B--2---:R-:W-:-:S03]  /*1ea80*/  IMAD.WIDE R22, R4, 0x4, R190 ;  /* 0x0000000404167825 */ /* 0x004fc600078e02be */
[----:B------:R1:W-:Y:S04]  /*1ea90*/  STL.64 [R1+0x3130], R8 ;  /* 0x0031300801007387 */ /* 0x0003e80000100a00 */
[----:B------:R1:W-:Y:S01]  /*1eaa0*/  LDGSTS.E [R0+-0x6a000], desc[UR4][R8.64], P4 ;  /* 0x9600000008007fae */ /* 0x0003e2000a121844 */
[----:B------:R-:W-:-:S03]  /*1eab0*/  IMAD.WIDE R54, R4, 0x4, R206 ;  /* 0x0000000404367825 */ /* 0x000fc600078e02ce */
[----:B------:R2:W-:Y:S04]  /*1eac0*/  STL.64 [R1+0x3138], R30 ;  /* 0x0031381e01007387 */ /* 0x0005e80000100a00 */
[----:B------:R2:W-:Y:S01]  /*1ead0*/  STL.64 [R1+0x3140], R22 ;  /* 0x0031401601007387 */ /* 0x0005e20000100a00 */
[----:B-1----:R-:W-:-:S03]  /*1eae0*/  IMAD.WIDE R8, R4, 0x4, R198 ;  /* 0x0000000404087825 */ /* 0x002fc600078e02c6 */
[----:B------:R-:W-:Y:S04]  /*1eaf0*/  LDGSTS.E [R5+-0x69c00], desc[UR4][R30.64], P4 ;  /* 0x964000001e057fae */ /* 0x000fe8000a121844 */
[----:B------:R-:W-:Y:S04]  /*1eb00*/  LDGSTS.E [R3+-0x69800], desc[UR4][R22.64], P4 ;  /* 0x9680000016037fae */ /* 0x000fe8000a121844 */
[----:B------:R-:W-:Y:S04]  /*1eb10*/  LDGSTS.E [R0+-0x69400], desc[UR4][R8.64], P4 ;  /* 0x96c0000008007fae */ /* 0x000fe8000a121844 */
[----:B--2---:R-:W2:Y:S04]  /*1eb20*/  LDL.LU.64 R30, [R1+0x410] ;  /* 0x00041000011e7983 */ /* 0x004ea80000300a00 */
[----:B------:R1:W-:Y:S04]  /*1eb30*/  STL.64 [R1+0x3148], R8 ;  /* 0x0031480801007387 */ /* 0x0003e80000100a00 */
[----:B------:R-:W2:Y:S04]  /*1eb40*/  LDL.LU.64 R38, [R1+0x3f0] ;  /* 0x0003f00001267983 */ /* 0x000ea80000300a00 */
[----:B------:R-:W2:Y:S04]  /*1eb50*/  LDL.LU.64 R22, [R1+0x3d0] ;  /* 0x0003d00001167983 */ /* 0x000ea80000300a00 */
[----:B------:R1:W-:Y:S04]  /*1eb60*/  STL.64 [R1+0x3150], R54 ;  /* 0x0031503601007387 */ /* 0x0003e80000100a00 */
[----:B-1----:R-:W2:Y:S01]  /*1eb70*/  LDL.LU.64 R8, [R1+0x3b0] ;  /* 0x0003b00001087983 */ /* 0x002ea20000300a00 */
[----:B------:R-:W-:-:S03]  /*1eb80*/  IMAD.WIDE R86, R4, 0x4, R214 ;  /* 0x0000000404567825 */ /* 0x000fc600078e02d6 */
[----:B------:R1:W-:Y:S01]  /*1eb90*/  LDGSTS.E [R5+-0x69000], desc[UR4][R54.64], P4 ;  /* 0x9700000036057fae */ /* 0x0003e2000a121844 */
[----:B------:R-:W-:-:S04]  /*1eba0*/  IMAD.WIDE R78, R4, 0x4, R222 ;  /* 0x00000004044e7825 */ /* 0x000fc800078e02de */
[----:B------:R-:W-:Y:S01]  /*1ebb0*/  VIADD R247, R247, 0x100000 ;  /* 0x00100000f7f77836 */ /* 0x000fe20000000000 */
[----:B------:R-:W-:Y:S04]  /*1ebc0*/  STL.64 [R1+0x3158], R86 ;  /* 0x0031585601007387 */ /* 0x000fe80000100a00 */
[----:B------:R1:W-:Y:S02]  /*1ebd0*/  LDGSTS.E [R3+-0x68c00], desc[UR4][R86.64], P4 ;  /* 0x9740000056037fae */ /* 0x0003e4000a121844 */
[----:B-1----:R-:W-:Y:S02]  /*1ebe0*/  IMAD.WIDE R54, R4, 0x4, R230 ;  /* 0x0000000404367825 */ /* 0x002fe400078e02e6 */
[----:B------:R1:W-:Y:S04]  /*1ebf0*/  STL.64 [R1+0x3160], R78 ;  /* 0x0031604e01007387 */ /* 0x0003e80000100a00 */
[----:B------:R1:W-:Y:S01]  /*1ec00*/  LDGSTS.E [R0+-0x68800], desc[UR4][R78.64], P4 ;  /* 0x978000004e007fae */ /* 0x0003e2000a121844 */
[----:B------:R-:W-:-:S03]  /*1ec10*/  VIADD R5, R248, 0x100000 ;  /* 0x00100000f8057836 */ /* 0x000fc60000000000 */
[----:B------:R-:W-:Y:S01]  /*1ec20*/  LDGSTS.E [R247+-0x68400], desc[UR4][R54.64], P4 ;  /* 0x97c0000036f77fae */ /* 0x000fe2000a121844 */
[----:B------:R-:W-:-:S03]  /*1ec30*/  VIADD R3, R248, 0x100000 ;  /* 0x00100000f8037836 */ /* 0x000fc60000000000 */
[----:B-1----:R-:W2:Y:S01]  /*1ec40*/  LDL.LU.64 R78, [R1+0x390] ;  /* 0x00039000014e7983 */ /* 0x002ea20000300a00 */
[----:B------:R-:W-:-:S03]  /*1ec50*/  VIADD R0, R248, 0x100000 ;  /* 0x00100000f8007836 */ /* 0x000fc60000000000 */
[----:B------:R1:W-:Y:S04]  /*1ec60*/  STL.64 [R1+0x3168], R54 ;  /* 0x0031683601007387 */ /* 0x0003e80000100a00 */
[----:B-1----:R-:W2:Y:S01]  /*1ec70*/  LDL.LU.64 R54, [R1+0x370] ;  /* 0x0003700001367983 */ /* 0x002ea20000300a00 */
[----:B---3--:R-:W-:-:S05]  /*1ec80*/  IMAD.WIDE R94, R4, 0x4, R70 ;  /* 0x00000004045e7825 */ /* 0x008fca00078e0246 */
[----:B------:R-:W-:Y:S04]  /*1ec90*/  STL.64 [R1+0x2a48], R94 ;  /* 0x002a485e01007387 */ /* 0x000fe80000100a00 */
[----:B------:R1:W-:Y:S01]  /*1eca0*/  LDGSTS.E [R0+-0x7ff00], desc[UR4][R94.64], P4 ;  /* 0x801000005e007fae */ /* 0x0003e2000a121844 */
[----:B----4-:R-:W-:-:S04]  /*1ecb0*/  IMAD.WIDE R86, R4, 0x4, R62 ;  /* 0x0000000404567825 */ /* 0x010fc800078e023e */
[C---:B------:R-:W-:Y:S01]  /*1ecc0*/  IMAD.WIDE R46, R4.reuse, 0x4, R46 ;  /* 0x00000004042e7825 */ /* 0x040fe200078e022e */
[----:B------:R-:W-:Y:S04]  /*1ecd0*/  STL.64 [R1+0x2a68], R86 ;  /* 0x002a685601007387 */ /* 0x000fe80000100a00 */
[----:B------:R-:W3:Y:S04]  /*1ece0*/  LDL.LU.64 R70, [R1+0x350] ;  /* 0x0003500001467983 */ /* 0x000ee80000300a00 */
[----:B------:R-:W4:Y:S04]  /*1ecf0*/  LDL.LU.64 R62, [R1+0x330] ;  /* 0x00033000013e7983 */ /* 0x000f280000300a00 */
[----:B------:R1:W-:Y:S04]  /*1ed00*/  LDGSTS.E [R5+-0x7fb00], desc[UR4][R86.64], P4 ;  /* 0x8050000056057fae */ /* 0x0003e8000a121844 */
[----:B------:R1:W-:Y:S04]  /*1ed10*/  STL.64 [R1+0x2a88], R46 ;  /* 0x002a882e01007387 */ /* 0x0003e80000100a00 */
[----:B------:R-:W-:Y:S04]  /*1ed20*/  LDGSTS.E [R3+-0x7f700], desc[UR4][R46.64], P4 ;  /* 0x809000002e037fae */ /* 0x000fe8000a121844 */
[----:B-1----:R-:W4:Y:S01]  /*1ed30*/  LDL.LU.64 R46, [R1+0x310] ;  /* 0x00031000012e7983 */ /* 0x002f220000300a00 */
[----:B--2---:R-:W-:-:S05]  /*1ed40*/  IMAD.WIDE R30, R4, 0x4, R30 ;  /* 0x00000004041e7825 */ /* 0x004fca00078e021e */
[----:B------:R1:W-:Y:S01]  /*1ed50*/  STL.64 [R1+0x2aa8], R30 ;  /* 0x002aa81e01007387 */ /* 0x0003e20000100a00 */
[----:B------:R-:W-:-:S03]  /*1ed60*/  IMAD.WIDE R94, R4, 0x4, R38 ;  /* 0x00000004045e7825 */ /* 0x000fc600078e0226 */
[----:B------:R-:W-:Y:S01]  /*1ed70*/  LDGSTS.E [R0+-0x7f300], desc[UR4][R30.64], P4 ;  /* 0x80d000001e007fae */ /* 0x000fe2000a121844 */
[----:B------:R-:W-:-:S03]  /*1ed80*/  IMAD.WIDE R86, R4, 0x4, R22 ;  /* 0x0000000404567825 */ /* 0x000fc600078e0216 */
[----:B------:R3:W-:Y:S04]  /*1ed90*/  LDGSTS.E [R3+-0x7ef00], desc[UR4][R94.64], P4 ;  /* 0x811000005e037fae */ /* 0x0007e8000a121844 */
[----:B------:R4:W-:Y:S01]  /*1eda0*/  LDGSTS.E [R5+-0x7eb00], desc[UR4][R86.64], P4 ;  /* 0x8150000056057fae */ /* 0x0009e2000a121844 */
[----:B------:R-:W-:-:S03]  /*1edb0*/  IMAD.WIDE R22, R4, 0x4, R8 ;  /* 0x0000000404167825 */ /* 0x000fc600078e0208 */
[----:B-1----:R-:W2:Y:S04]  /*1edc0*/  LDL.LU.64 R30, [R1+0x2f0] ;  /* 0x0002f000011e7983 */ /* 0x002ea80000300a00 */
[----:B------:R-:W-:Y:S04]  /*1edd0*/  STL.64 [R1+0x2ac8], R94 ;  /* 0x002ac85e01007387 */ /* 0x000fe80000100a00 */
[----:B------:R-:W2:Y:S04]  /*1ede0*/  LDL.LU.64 R38, [R1+0x2d0] ;  /* 0x0002d00001267983 */ /* 0x000ea80000300a00 */
[----:B------:R-:W2:Y:S04]  /*1edf0*/  LDL.LU.64 R8, [R1+0x2b0] ;  /* 0x0002b00001087983 */ /* 0x000ea80000300a00 */
[----:B------:R-:W-:Y:S04]  /*1ee00*/  STL.64 [R1+0x2ae8], R86 ;  /* 0x002ae85601007387 */ /* 0x000fe80000100a00 */
[----:B------:R1:W-:Y:S04]  /*1ee10*/  STL.64 [R1+0x2b08], R22 ;  /* 0x002b081601007387 */ /* 0x0003e80000100a00 */
[----:B------:R-:W-:Y:S04]  /*1ee20*/  LDGSTS.E [R0+-0x7e700], desc[UR4][R22.64], P4 ;  /* 0x8190000016007fae */ /* 0x000fe8000a121844 */
[----:B-1----:R-:W2:Y:S01]  /*1ee30*/  LDL.LU.64 R22, [R1+0x290] ;  /* 0x0002900001167983 */ /* 0x002ea20000300a00 */
[----:B------:R-:W-:-:S05]  /*1ee40*/  IMAD.WIDE R78, R4, 0x4, R78 ;  /* 0x00000004044e7825 */ /* 0x000fca00078e024e */
[----:B------:R1:W-:Y:S04]  /*1ee50*/  STL.64 [R1+0x2b28], R78 ;  /* 0x002b284e01007387 */ /* 0x0003e80000100a00 */
[----:B------:R-:W-:Y:S01]  /*1ee60*/  LDGSTS.E [R3+-0x7e300], desc[UR4][R78.64], P4 ;  /* 0x81d000004e037fae */ /* 0x000fe2000a121844 */
[----:B------:R-:W-:-:S05]  /*1ee70*/  IMAD.WIDE R54, R4, 0x4, R54 ;  /* 0x0000000404367825 */ /* 0x000fca00078e0236 */
[----:B------:R-:W-:Y:S04]  /*1ee80*/  LDGSTS.E [R0+-0x7df00], desc[UR4][R54.64], P4 ;  /* 0x8210000036007fae */ /* 0x000fe8000a121844 */
[----:B-1----:R-:W2:Y:S04]  /*1ee90*/  LDL.LU.64 R78, [R1+0x270] ;  /* 0x00027000014e7983 */ /* 0x002ea80000300a00 */
[----:B------:R1:W-:Y:S01]  /*1eea0*/  STL.64 [R1+0x2b48], R54 ;  /* 0x002b483601007387 */ /* 0x0003e20000100a00 */
[----:B---3--:R-:W-:-:S03]  /*1eeb0*/  IMAD.WIDE R94, R4, 0x4, R70 ;  /* 0x00000004045e7825 */ /* 0x008fc600078e0246 */
[----:B------:R-:W3:Y:S01]  /*1eec0*/  LDL.LU.64 R70, [R1+0x250] ;  /* 0x0002500001467983 */ /* 0x000ee20000300a00 */
[----:B----4-:R-:W-:-:S03]  /*1eed0*/  IMAD.WIDE R86, R4, 0x4, R62 ;  /* 0x0000000404567825 */ /* 0x010fc600078e023e */
[----:B------:R-:W4:Y:S04]  /*1eee0*/  LDL.LU.64 R62, [R1+0x230] ;  /* 0x00023000013e7983 */ /* 0x000f280000300a00 */
[----:B------:R-:W-:Y:S04]  /*1eef0*/  STL.64 [R1+0x2b68], R94 ;  /* 0x002b685e01007387 */ /* 0x000fe80000100a00 */
[----:B------:R-:W-:Y:S04]  /*1ef00*/  STL.64 [R1+0x2b88], R86 ;  /* 0x002b885601007387 */ /* 0x000fe80000100a00 */
[----:B-1----:R-:W4:Y:S04]  /*1ef10*/  LDL.LU.64 R54, [R1+0x210] ;  /* 0x0002100001367983 */ /* 0x002f280000300a00 */
[----:B------:R-:W-:Y:S04]  /*1ef20*/  LDGSTS.E [R5+-0x7db00], desc[UR4][R94.64], P4 ;  /* 0x825000005e057fae */ /* 0x000fe8000a121844 */
[----:B------:R1:W-:Y:S01]  /*1ef30*/  LDGSTS.E [R3+-0x7d700], desc[UR4][R86.64], P4 ;  /* 0x8290000056037fae */ /* 0x0003e2000a121844 */
[----:B------:R-:W-:-:S05]  /*1ef40*/  IMAD.WIDE R46, R4, 0x4, R46 ;  /* 0x00000004042e7825 */ /* 0x000fca00078e022e */
[----:B------:R1:W-:Y:S04]  /*1ef50*/  STL.64 [R1+0x2ba8], R46 ;  /* 0x002ba82e01007387 */ /* 0x0003e80000100a00 */
[----:B------:R4:W-:Y:S04]  /*1ef60*/  LDGSTS.E [R0+-0x7d300], desc[UR4][R46.64], P4 ;  /* 0x82d000002e007fae */ /* 0x0009e8000a121844 */
[----:B-1----:R-:W4:Y:S01]  /*1ef70*/  LDL.LU.64 R46, [R1+0x1f0] ;  /* 0x0001f000012e7983 */ /* 0x002f220000300a00 */
[----:B--2---:R-:W-:-:S05]  /*1ef80*/  IMAD.WIDE R30, R4, 0x4, R30 ;  /* 0x00000004041e7825 */ /* 0x004fca00078e021e */
[----:B------:R1:W-:Y:S01]  /*1ef90*/  STL.64 [R1+0x2bc8], R30 ;  /* 0x002bc81e01007387 */ /* 0x0003e20000100a00 */
[----:B------:R-:W-:-:S03]  /*1efa0*/  IMAD.WIDE R86, R4, 0x4, R38 ;  /* 0x0000000404567825 */ /* 0x000fc600078e0226 */
[----:B------:R2:W-:Y:S01]  /*1efb0*/  LDGSTS.E [R3+-0x7cf00], desc[UR4][R30.64], P4 ;  /* 0x831000001e037fae */ /* 0x0005e2000a121844 */
[----:B------:R-:W-:-:S03]  /*1efc0*/  IMAD.WIDE R8, R4, 0x4, R8 ;  /* 0x0000000404087825 */ /* 0x000fc600078e0208 */
[----:B------:R-:W2:Y:S04]  /*1efd0*/  LDL.LU.64 R38, [R1+0x1d0] ;  /* 0x0001d00001267983 */ /* 0x000ea80000300a00 */
[----:B------:R-:W-:Y:S04]  /*1efe0*/  STL.64 [R1+0x2be8], R86 ;  /* 0x002be85601007387 */ /* 0x000fe80000100a00 */
[----:B-1----:R-:W2:Y:S04]  /*1eff0*/  LDL.LU.64 R30, [R1+0x1b0] ;  /* 0x0001b000011e7983 */ /* 0x002ea80000300a00 */
[----:B------:R-:W-:Y:S04]  /*1f000*/  LDGSTS.E [R5+-0x7cb00], desc[UR4][R86.64], P4 ;  /* 0x8350000056057fae */ /* 0x000fe8000a121844 */
[----:B------:R1:W-:Y:S04]  /*1f010*/  STL.64 [R1+0x2c08], R8 ;  /* 0x002c080801007387 */ /* 0x0003e80000100a00 */
[----:B------:R2:W-:Y:S01]  /*1f020*/  LDGSTS.E [R0+-0x7c700], desc[UR4][R8.64], P4 ;  /* 0x8390000008007fae */ /* 0x0005e2000a121844 */
[----:B------:R-:W-:-:S05]  /*1f030*/  IMAD.WIDE R22, R4, 0x4, R22 ;  /* 0x0000000404167825 */ /* 0x000fca00078e0216 */
[----:B------:R-:W-:Y:S04]  /*1f040*/  LDGSTS.E [R3+-0x7c300], desc[UR4][R22.64], P4 ;  /* 0x83d0000016037fae */ /* 0x000fe8000a121844 */
[----:B-1----:R-:W2:Y:S04]  /*1f050*/  LDL.LU.64 R8, [R1+0x190] ;  /* 0x0001900001087983 */ /* 0x002ea80000300a00 */
[----:B------:R1:W-:Y:S04]  /*1f060*/  STL.64 [R1+0x2c28], R22 ;  /* 0x002c281601007387 */ /* 0x0003e80000100a00 */
[----:B-1----:R-:W2:Y:S01]  /*1f070*/  LDL.LU.64 R22, [R1+0x170] ;  /* 0x0001700001167983 */ /* 0x002ea20000300a00 */
[----:B------:R-:W-:-:S05]  /*1f080*/  IMAD.WIDE R78, R4, 0x4, R78 ;  /* 0x00000004044e7825 */ /* 0x000fca00078e024e */
[----:B------:R1:W-:Y:S04]  /*1f090*/  STL.64 [R1+0x2c48], R78 ;  /* 0x002c484e01007387 */ /* 0x0003e80000100a00 */
[----:B------:R2:W-:Y:S01]  /*1f0a0*/  LDGSTS.E [R0+-0x7bf00], desc[UR4][R78.64], P4 ;  /* 0x841000004e007fae */ /* 0x0005e2000a121844 */
[----:B---3--:R-:W-:-:S04]  /*1f0b0*/  IMAD.WIDE R70, R4, 0x4, R70 ;  /* 0x0000000404467825 */ /* 0x008fc800078e0246 */
[C---:B----4-:R-:W-:Y:S01]  /*1f0c0*/  IMAD.WIDE R62, R4.reuse, 0x4, R62 ;  /* 0x00000004043e7825 */ /* 0x050fe200078e023e */
[----:B------:R3:W-:Y:S04]  /*1f0d0*/  STL.64 [R1+0x2e80], R70 ;  /* 0x002e804601007387 */ /* 0x0007e80000100a00 */
[----:B------:R4:W-:Y:S04]  /*1f0e0*/  STL.64 [R1+0x2e88], R62 ;  /* 0x002e883e01007387 */ /* 0x0009e80000100a00 */
[----:B------:R-:W2:Y:S01]  /*1f0f0*/  LDL.LU.64 R94, [R1+0x150] ;  /* 0x00015000015e7983 */ /* 0x000ea20000300a00 */
[----:B------:R-:W-:-:S03]  /*1f100*/  IMAD.WIDE R54, R4, 0x4, R54 ;  /* 0x0000000404367825 */ /* 0x000fc600078e0236 */
[----:B------:R-:W2:Y:S04]  /*1f110*/  LDL.LU.64 R86, [R1+0x130] ;  /* 0x0001300001567983 */ /* 0x000ea80000300a00 */
[----:B------:R4:W-:Y:S04]  /*1f120*/  STL.64 [R1+0x2e90], R54 ;  /* 0x002e903601007387 */ /* 0x0009e80000100a00 */
[----:B------:R2:W-:Y:S04]  /*1f130*/  LDGSTS.E [R5+-0x7bb00], desc[UR4][R70.64], P4 ;  /* 0x8450000046057fae */ /* 0x0005e8000a121844 */
[----:B-1----:R-:W2:Y:S04]  /*1f140*/  LDL.LU.64 R78, [R1+0x110] ;  /* 0x00011000014e7983 */ /* 0x002ea80000300a00 */
[----:B------:R1:W-:Y:S04]  /*1f150*/  LDGSTS.E [R3+-0x7b700], desc[UR4][R62.64], P4 ;  /* 0x849000003e037fae */ /* 0x0003e8000a121844 */
[----:B---3--:R-:W3:Y:S04]  /*1f160*/  LDL.LU.64 R70, [R1+0xf0] ;  /* 0x0000f00001467983 */ /* 0x008ee80000300a00 */
[----:B------:R1:W-:Y:S01]  /*1f170*/  LDGSTS.E [R0+-0x7b300], desc[UR4][R54.64], P4 ;  /* 0x84d0000036007fae */ /* 0x0003e2000a121844 */
[----:B------:R-:W-:-:S05]  /*1f180*/  IMAD.WIDE R46, R4, 0x4, R46 ;  /* 0x00000004042e7825 */ /* 0x000fca00078e022e */
[----:B------:R1:W-:Y:S04]  /*1f190*/  STL.64 [R1+0x2e98], R46 ;  /* 0x002e982e01007387 */ /* 0x0003e80000100a00 */
[----:B----4-:R-:W4:Y:S04]  /*1f1a0*/  LDL.LU.64 R62, [R1+0xd0] ;  /* 0x0000d000013e7983 */ /* 0x010f280000300a00 */
[----:B------:R-:W4:Y:S01]  /*1f1b0*/  LDL.LU.64 R54, [R1+0xb0] ;  /* 0x0000b00001367983 */ /* 0x000f220000300a00 */
[----:B--2---:R-:W-:-:S03]  /*1f1c0*/  IMAD.WIDE R38, R4, 0x4, R38 ;  /* 0x0000000404267825 */ /* 0x004fc600078e0226 */
[----:B------:R2:W-:Y:S01]  /*1f1d0*/  LDGSTS.E [R3+-0x7af00], desc[UR4][R46.64], P4 ;  /* 0x851000002e037fae */ /* 0x0005e2000a121844 */
[----:B------:R-:W-:-:S03]  /*1f1e0*/  IMAD.WIDE R30, R4, 0x4, R30 ;  /* 0x00000004041e7825 */ /* 0x000fc600078e021e */
[----:B------:R1:W-:Y:S04]  /*1f1f0*/  STL.64 [R1+0x2ea0], R38 ;  /* 0x002ea02601007387 */ /* 0x0003e80000100a00 */
[----:B------:R2:W-:Y:S04]  /*1f200*/  LDGSTS.E [R5+-0x7ab00], desc[UR4][R38.64], P4 ;  /* 0x8550000026057fae */ /* 0x0005e8000a121844 */
[----:B-1----:R-:W2:Y:S04]  /*1f210*/  LDL.LU.64 R46, [R1+0x90] ;  /* 0x00009000012e7983 */ /* 0x002ea80000300a00 */
[----:B------:R1:W-:Y:S04]  /*1f220*/  STL.64 [R1+0x2ea8], R30 ;  /* 0x002ea81e01007387 */ /* 0x0003e80000100a00 */
[----:B------:R-:W2:Y:S04]  /*1f230*/  LDL.LU.64 R38, [R1+0x70] ;  /* 0x0000700001267983 */ /* 0x000ea80000300a00 */
[----:B------:R2:W-:Y:S01]  /*1f240*/  LDGSTS.E [R0+-0x7a700], desc[UR4][R30.64], P4 ;  /* 0x859000001e007fae */ /* 0x0005e2000a121844 */
[----:B------:R-:W-:-:S05]  /*1f250*/  IMAD.WIDE R8, R4, 0x4, R8 ;  /* 0x0000000404087825 */ /* 0x000fca00078e0208 */
[----:B------:R1:W-:Y:S04]  /*1f260*/  STL.64 [R1+0x2eb0], R8 ;  /* 0x002eb00801007387 */ /* 0x0003e80000100a00 */
[----:B-1----:R-:W2:Y:S04]  /*1f270*/  LDL.LU.64 R30, [R1+0x50] ;  /* 0x00005000011e7983 */ /* 0x002ea80000300a00 */
[----:B------:R1:W-:Y:S01]  /*1f280*/  LDGSTS.E [R3+-0x7a300], desc[UR4][R8.64], P4 ;  /* 0x85d0000008037fae */ /* 0x0003e2000a121844 */
[----:B------:R-:W-:-:S03]  /*1f290*/  IMAD.WIDE R102, R4, 0x4, R22 ;  /* 0x0000000404667825 */ /* 0x000fc600078e0216 */
[----:B------:R-:W2:Y:S04]  /*1f2a0*/  LDL.LU.64 R22, [R1+0x30] ;  /* 0x0000300001167983 */ /* 0x000ea80000300a00 */
[----:B------:R-:W-:Y:S04]  /*1f2b0*/  STL.64 [R1+0x2eb8], R102 ;  /* 0x002eb86601007387 */ /* 0x000fe80000100a00 */
[----:B------:R-:W1:Y:S04]  /*1f2c0*/  LDL.LU.64 R8, [R1+0x10] ;  /* 0x0000100001087983 */ /* 0x000e680000300a00 */
[----:B------:R-:W-:Y:S01]  /*1f2d0*/  LDGSTS.E [R0+-0x79f00], desc[UR4][R102.64], P4 ;  /* 0x8610000066007fae */ /* 0x000fe2000a121844 */
[----:B------:R-:W-:-:S04]  /*1f2e0*/  IMAD.WIDE R16, R4, 0x4, R16 ;  /* 0x0000000404107825 */ /* 0x000fc800078e0210 */
[----:B------:R-:W-:-:S04]  /*1f2f0*/  IMAD.WIDE R94, R4, 0x4, R94 ;  /* 0x00000004045e7825 */ /* 0x000fc800078e025e */
[C---:B------:R-:W-:Y:S01]  /*1f300*/  IMAD.WIDE R86, R4.reuse, 0x4, R86 ;  /* 0x0000000404567825 */ /* 0x040fe200078e0256 */
[----:B------:R-:W-:Y:S04]  /*1f310*/  STL.64 [R1+0x2ec0], R94 ;  /* 0x002ec05e01007387 */ /* 0x000fe80000100a00 */
[----:B------:R-:W-:Y:S01]  /*1f320*/  LDGSTS.E [R5+-0x79b00], desc[UR4][R94.64], P4 ;  /* 0x865000005e057fae */ /* 0x000fe2000a121844 */
[----:B------:R-:W-:-:S03]  /*1f330*/  IMAD.WIDE R78, R4, 0x4, R78 ;  /* 0x00000004044e7825 */ /* 0x000fc600078e024e */
[----:B------:R-:W-:Y:S04]  /*1f340*/  STL.64 [R1+0x2ec8], R86 ;  /* 0x002ec85601007387 */ /* 0x000fe80000100a00 */
[----:B------:R-:W-:Y:S01]  /*1f350*/  LDGSTS.E [R3+-0x79700], desc[UR4][R86.64], P4 ;  /* 0x8690000056037fae */ /* 0x000fe2000a121844 */
[----:B---3--:R-:W-:-:S03]  /*1f360*/  IMAD.WIDE R70, R4, 0x4, R70 ;  /* 0x0000000404467825 */ /* 0x008fc600078e0246 */
[----:B------:R-:W-:Y:S04]  /*1f370*/  STL.64 [R1+0x2ed0], R78 ;  /* 0x002ed04e01007387 */ /* 0x000fe80000100a00 */
[----:B------:R-:W-:Y:S04]  /*1f380*/  LDGSTS.E [R0+-0x79300], desc[UR4][R78.64], P4 ;  /* 0x86d000004e007fae */ /* 0x000fe8000a121844 */
[----:B------:R-:W-:Y:S04]  /*1f390*/  STL.64 [R1+0x2ed8], R70 ;  /* 0x002ed84601007387 */ /* 0x000fe80000100a00 */
[----:B------:R-:W-:Y:S01]  /*1f3a0*/  LDGSTS.E [R3+-0x78f00], desc[UR4][R70.64], P4 ;  /* 0x8710000046037fae */ /* 0x000fe2000a121844 */
[----:B----4-:R-:W-:-:S04]  /*1f3b0*/  IMAD.WIDE R62, R4, 0x4, R62 ;  /* 0x00000004043e7825 */ /* 0x010fc800078e023e */
[C---:B------:R-:W-:Y:S01]  /*1f3c0*/  IMAD.WIDE R54, R4.reuse, 0x4, R54 ;  /* 0x0000000404367825 */ /* 0x040fe200078e0236 */
[----:B------:R-:W-:Y:S04]  /*1f3d0*/  STL.64 [R1+0x2ee0], R62 ;  /* 0x002ee03e01007387 */ /* 0x000fe80000100a00 */
[----:B------:R-:W-:Y:S04]  /*1f3e0*/  LDGSTS.E [R5+-0x78b00], desc[UR4][R62.64], P4 ;  /* 0x875000003e057fae */ /* 0x000fe8000a121844 */
[----:B------:R-:W-:Y:S04]  /*1f3f0*/  STL.64 [R1+0x2ee8], R54 ;  /* 0x002ee83601007387 */ /* 0x000fe80000100a00 */
[----:B------:R-:W-:Y:S01]  /*1f400*/  LDGSTS.E [R0+-0x78700], desc[UR4][R54.64], P4 ;  /* 0x8790000036007fae */ /* 0x000fe2000a121844 */
[----:B--2---:R-:W-:-:S04]  /*1f410*/  IMAD.WIDE R46, R4, 0x4, R46 ;  /* 0x00000004042e7825 */ /* 0x004fc800078e022e */
[C---:B------:R-:W-:Y:S01]  /*1f420*/  IMAD.WIDE R38, R4.reuse, 0x4, R38 ;  /* 0x0000000404267825 */ /* 0x040fe200078e0226 */
[----:B------:R-:W-:Y:S04]  /*1f430*/  STL.64 [R1+0x2ef0], R46 ;  /* 0x002ef02e01007387 */ /* 0x000fe80000100a00 */
[----:B------:R-:W-:Y:S04]  /*1f440*/  LDGSTS.E [R3+-0x78300], desc[UR4][R46.64], P4 ;  /* 0x87d000002e037fae */ /* 0x000fe8000a121844 */
[----:B------:R-:W-:Y:S04]  /*1f450*/  STL.64 [R1+0x2ef8], R38 ;  /* 0x002ef82601007387 */ /* 0x000fe80000100a00 */
[----:B------:R-:W-:Y:S01]  /*1f460*/  LDGSTS.E [R0+-0x6ff00], desc[UR4][R38.64], P4 ;  /* 0x9010000026007fae */ /* 0x000fe2000a121844 */
[----:B------:R-:W-:-:S05]  /*1f470*/  IMAD.WIDE R30, R4, 0x4, R30 ;  /* 0x00000004041e7825 */ /* 0x000fca00078e021e */
[----:B------:R-:W-:Y:S01]  /*1f480*/  STL.64 [R1+0x2f00], R30 ;  /* 0x002f001e01007387 */ /* 0x000fe20000100a00 */
[----:B------:R-:W-:-:S03]  /*1f490*/  IMAD.WIDE R22, R4, 0x4, R22 ;  /* 0x0000000404167825 */ /* 0x000fc600078e0216 */
[----:B------:R-:W-:Y:S01]  /*1f4a0*/  LDGSTS.E [R5+-0x6fb00], desc[UR4][R30.64], P4 ;  /* 0x905000001e057fae */ /* 0x000fe2000a121844 */
[----:B-1----:R-:W-:-:S03]  /*1f4b0*/  IMAD.WIDE R8, R4, 0x4, R8 ;  /* 0x0000000404087825 */ /* 0x002fc600078e0208 */
[----:B------:R1:W-:Y:S04]  /*1f4c0*/  STL.64 [R1+0x2f08], R22 ;  /* 0x002f081601007387 */ /* 0x0003e80000100a00 */
        /* <DEDUP_REMOVED lines=61> */
[----:B------:R-:W2:Y:S04]  /*1f8a0*/  LDL.LU.64 R62, [R1+0xc50] ;  /* 0x000c5000013e7983 */ /* 0x000ea80000300a00 */
[----:B------:R3:W-:Y:S01]  /*1f8b0*/  STL.64 [R1+0x2fb0], R16 ;  /* 0x002fb01001007387 */ /* 0x0007e20000100a00 */
[----:B-1----:R-:W-:-:S03]  /*1f8c0*/  IMAD.WIDE R8, R4, 0x4, R176 ;  /* 0x0000000404087825 */ /* 0x002fc600078e02b0 */
[----:B------:R3:W-:Y:S04]  /*1f8d0*/  LDGSTS.E [R3+-0x6a300], desc[UR4][R16.64], P4 ;  /* 0x95d0000010037fae */ /* 0x0007e8000a121844 */
[----:B------:R-:W4:Y:S04]  /*1f8e0*/  LDL.LU.64 R54, [R1+0x448] ;  /* 0x0004480001367983 */ /* 0x000f280000300a00 */
[----:B------:R-:W4:Y:S01]  /*1f8f0*/  LDL.LU.64 R46, [R1+0x428] ;  /* 0x00042800012e7983 */ /* 0x000f220000300a00 */
[----:B---3--:R-:W-:-:S03]  /*1f900*/  IMAD.WIDE R16, R4, 0x4, R192 ;  /* 0x0000000404107825 */ /* 0x008fc600078e02c0 */
[----:B------:R1:W-:Y:S04]  /*1f910*/  STL.64 [R1+0x2fb8], R8 ;  /* 0x002fb80801007387 */ /* 0x0003e80000100a00 */
[----:B------:R1:W-:Y:S04]  /*1f920*/  LDGSTS.E [R0+-0x69f00], desc[UR4][R8.64], P4 ;  /* 0x9610000008007fae */ /* 0x0003e8000a121844 */
[----:B------:R3:W-:Y:S04]  /*1f930*/  STL.64 [R1+0x2fc0], R22 ;  /* 0x002fc01601007387 */ /* 0x0007e80000100a00 */
[----:B------:R3:W-:Y:S01]  /*1f940*/  STL.64 [R1+0x2fc8], R16 ;  /* 0x002fc81001007387 */ /* 0x0007e20000100a00 */
[----:B-1----:R-:W-:-:S03]  /*1f950*/  IMAD.WIDE R8, R4, 0x4, R200 ;  /* 0x0000000404087825 */ /* 0x002fc600078e02c8 */
[----:B------:R-:W4:Y:S04]  /*1f960*/  LDL.LU.64 R38, [R1+0x408] ;  /* 0x0004080001267983 */ /* 0x000f280000300a00 */
[----:B------:R-:W-:Y:S04]  /*1f970*/  LDGSTS.E [R5+-0x69b00], desc[UR4][R22.64], P4 ;  /* 0x9650000016057fae */ /* 0x000fe8000a121844 */
[----:B------:R1:W-:Y:S04]  /*1f980*/  STL.64 [R1+0x2fd0], R8 ;  /* 0x002fd00801007387 */ /* 0x0003e80000100a00 */
[----:B------:R1:W-:Y:S04]  /*1f990*/  LDGSTS.E [R3+-0x69700], desc[UR4][R16.64], P4 ;  /* 0x9690000010037fae */ /* 0x0003e8000a121844 */
[----:B------:R-:W4:Y:S04]  /*1f9a0*/  LDL.LU.64 R30, [R1+0x3e8] ;  /* 0x0003e800011e7983 */ /* 0x000f280000300a00 */
[----:B---3--:R-:W3:Y:S01]  /*1f9b0*/  LDL.LU.64 R22, [R1+0x3c8] ;  /* 0x0003c80001167983 */ /* 0x008ee20000300a00 */
[----:B-1----:R-:W-:-:S03]  /*1f9c0*/  IMAD.WIDE R16, R4, 0x4, R208 ;  /* 0x0000000404107825 */ /* 0x002fc600078e02d0 */
[----:B------:R-:W-:Y:S04]  /*1f9d0*/  LDGSTS.E [R0+-0x69300], desc[UR4][R8.64], P4 ;  /* 0x96d0000008007fae */ /* 0x000fe8000a121844 */
[----:B------:R1:W-:Y:S01]  /*1f9e0*/  STL.64 [R1+0x2fd8], R16 ;  /* 0x002fd81001007387 */ /* 0x0003e20000100a00 */
[----:B------:R-:W-:-:S03]  /*1f9f0*/  IMAD.WIDE R32, R4, 0x4, R216 ;  /* 0x0000000404207825 */ /* 0x000fc600078e02d8 */
[----:B------:R1:W-:Y:S04]  /*1fa00*/  LDGSTS.E [R5+-0x68f00], desc[UR4][R16.64], P4 ;  /* 0x9710000010057fae */ /* 0x0003e8000a121844 */
[----:B------:R-:W3:Y:S01]  /*1fa10*/  LDL.LU.64 R8, [R1+0x3a8] ;  /* 0x0003a80001087983 */ /* 0x000ee20000300a00 */
[----:B------:R-:W-:-:S03]  /*1fa20*/  IMAD.WIDE R24, R4, 0x4, R224 ;  /* 0x0000000404187825 */ /* 0x000fc600078e02e0 */
[----:B------:R4:W-:Y:S01]  /*1fa30*/  STL.64 [R1+0x2fe0], R32 ;  /* 0x002fe02001007387 */ /* 0x0009e20000100a00 */
[----:B-1----:R-:W-:-:S03]  /*1fa40*/  IMAD.WIDE R16, R4, 0x4, R232 ;  /* 0x0000000404107825 */ /* 0x002fc600078e02e8 */
[----:B------:R1:W-:Y:S04]  /*1fa50*/  STL.64 [R1+0x2fe8], R24 ;  /* 0x002fe81801007387 */ /* 0x0003e80000100a00 */
[----:B------:R-:W3:Y:S01]  /*1fa60*/  LDL.LU.64 R78, [R1+0x388] ;  /* 0x00038800014e7983 */ /* 0x000ee20000300a00 */
[----:B------:R-:W-:-:S03]  /*1fa70*/  VIADD R248, R248, 0x100000 ;  /* 0x00100000f8f87836 */ /* 0x000fc60000000000 */
[----:B------:R1:W-:Y:S04]  /*1fa80*/  STL.64 [R1+0x2ff0], R16 ;  /* 0x002ff01001007387 */ /* 0x0003e80000100a00 */
[----:B------:R-:W3:Y:S01]  /*1fa90*/  LDL.LU.64 R70, [R1+0x368] ;  /* 0x0003680001467983 */ /* 0x000ee20000300a00 */
[----:B------:R-:W-:-:S03]  /*1faa0*/  VIADD R5, R249, 0x100000 ;  /* 0x00100000f9057836 */ /* 0x000fc60000000000 */
[----:B------:R1:W-:Y:S04]  /*1fab0*/  LDGSTS.E [R3+-0x68b00], desc[UR4][R32.64], P4 ;  /* 0x9750000020037fae */ /* 0x0003e8000a121844 */
[----:B------:R1:W-:Y:S04]  /*1fac0*/  LDGSTS.E [R0+-0x68700], desc[UR4][R24.64], P4 ;  /* 0x9790000018007fae */ /* 0x0003e8000a121844 */
[----:B------:R4:W-:Y:S01]  /*1fad0*/  LDGSTS.E [R248+-0x68300], desc[UR4][R16.64], P4 ;  /* 0x97d0000010f87fae */ /* 0x0009e2000a121844 */
[C---:B-1----:R-:W-:Y:S02]  /*1fae0*/  VIADD R3, R249.reuse, 0x100000 ;  /* 0x00100000f9037836 */ /* 0x042fe40000000000 */
[----:B------:R-:W-:-:S02]  /*1faf0*/  VIADD R0, R249, 0x100000 ;  /* 0x00100000f9007836 */ /* 0x000fc40000000000 */
[C---:B--2---:R-:W-:Y:S02]  /*1fb00*/  IMAD.WIDE R230, R4.reuse, 0x4, R62 ;  /* 0x0000000404e67825 */ /* 0x044fe400078e023e */
[----:B------:R-:W2:Y:S04]  /*1fb10*/  LDL.LU.64 R62, [R1+0x348] ;  /* 0x00034800013e7983 */ /* 0x000ea80000300a00 */
[----:B------:R-:W-:Y:S01]  /*1fb20*/  LDGSTS.E [R0+-0x7fe00], desc[UR4][R230.64], P4 ;  /* 0x80200000e6007fae */ /* 0x000fe2000a121844 */
[----:B----4-:R-:W-:-:S03]  /*1fb30*/  IMAD.WIDE R32, R4, 0x4, R54 ;  /* 0x0000000404207825 */ /* 0x010fc600078e0236 */
[----:B------:R-:W4:Y:S01]  /*1fb40*/  LDL.LU.64 R54, [R1+0x328] ;  /* 0x0003280001367983 */ /* 0x000f220000300a00 */
[----:B------:R-:W-:-:S03]  /*1fb50*/  IMAD.WIDE R24, R4, 0x4, R46 ;  /* 0x0000000404187825 */ /* 0x000fc600078e022e */
[----:B------:R-:W-:Y:S04]  /*1fb60*/  STL.64 [R1+0x2a70], R32 ;  /* 0x002a702001007387 */ /* 0x000fe80000100a00 */
[----:B------:R-:W-:Y:S04]  /*1fb70*/  LDGSTS.E [R5+-0x7fa00], desc[UR4][R32.64], P4 ;  /* 0x8060000020057fae */ /* 0x000fe8000a121844 */
[----:B------:R1:W-:Y:S04]  /*1fb80*/  STL.64 [R1+0x2a90], R24 ;  /* 0x002a901801007387 */ /* 0x0003e80000100a00 */
[----:B------:R1:W-:Y:S04]  /*1fb90*/  LDGSTS.E [R3+-0x7f600], desc[UR4][R24.64], P4 ;  /* 0x80a0000018037fae */ /* 0x0003e8000a121844 */
[----:B------:R-:W4:Y:S01]  /*1fba0*/  LDL.LU.64 R46, [R1+0x308] ;  /* 0x00030800012e7983 */ /* 0x000f220000300a00 */
[----:B------:R-:W-:-:S05]  /*1fbb0*/  IMAD.WIDE R16, R4, 0x4, R38 ;  /* 0x0000000404107825 */ /* 0x000fca00078e0226 */
[----:B------:R3:W-:Y:S04]  /*1fbc0*/  STL.64 [R1+0x2ab0], R16 ;  /* 0x002ab01001007387 */ /* 0x0007e80000100a00 */
[----:B------:R3:W-:Y:S01]  /*1fbd0*/  LDGSTS.E [R0+-0x7f200], desc[UR4][R16.64], P4 ;  /* 0x80e0000010007fae */ /* 0x0007e2000a121844 */
[----:B-1----:R-:W-:-:S03]  /*1fbe0*/  IMAD.WIDE R24, R4, 0x4, R30 ;  /* 0x0000000404187825 */ /* 0x002fc600078e021e */
[----:B------:R-:W4:Y:S01]  /*1fbf0*/  LDL.LU.64 R30, [R1+0x2e8] ;  /* 0x0002e800011e7983 */ /* 0x000f220000300a00 */
[----:B---3--:R-:W-:-:S03]  /*1fc00*/  IMAD.WIDE R22, R4, 0x4, R22 ;  /* 0x0000000404167825 */ /* 0x008fc600078e0216 */
[----:B------:R1:W-:Y:S04]  /*1fc10*/  STL.64 [R1+0x2ad0], R24 ;  /* 0x002ad01801007387 */ /* 0x0003e80000100a00 */
[----:B------:R-:W3:Y:S04]  /*1fc20*/  LDL.LU.64 R38, [R1+0x2c8] ;  /* 0x0002c80001267983 */ /* 0x000ee80000300a00 */
[----:B------:R1:W-:Y:S04]  /*1fc30*/  LDGSTS.E [R3+-0x7ee00], desc[UR4][R24.64], P4 ;  /* 0x8120000018037fae */ /* 0x0003e8000a121844 */
[----:B------:R-:W-:Y:S01]  /*1fc40*/  LDGSTS.E [R5+-0x7ea00], desc[UR4][R22.64], P4 ;  /* 0x8160000016057fae */ /* 0x000fe2000a121844 */
[----:B------:R-:W-:-:S03]  /*1fc50*/  IMAD.WIDE R16, R4, 0x4, R8 ;  /* 0x0000000404107825 */ /* 0x000fc600078e0208 */
[----:B------:R-:W3:Y:S04]  /*1fc60*/  LDL.LU.64 R8, [R1+0x2a8] ;  /* 0x0002a80001087983 */ /* 0x000ee80000300a00 */
[----:B------:R1:W-:Y:S04]  /*1fc70*/  STL.64 [R1+0x2af0], R22 ;  /* 0x002af01601007387 */ /* 0x0003e80000100a00 */
[----:B------:R1:W-:Y:S02]  /*1fc80*/  STL.64 [R1+0x2b10], R16 ;  /* 0x002b101001007387 */ /* 0x0003e40000100a00 */
[----:B-1----:R-:W-:-:S02]  /*1fc90*/  IMAD.WIDE R24, R4, 0x4, R78 ;  /* 0x0000000404187825 */ /* 0x002fc400078e024e */
[----:B------:R1:W-:Y:S04]  /*1fca0*/  LDGSTS.E [R0+-0x7e600], desc[UR4][R16.64], P4 ;  /* 0x81a0000010007fae */ /* 0x0003e8000a121844 */
[----:B------:R-:W3:Y:S04]  /*1fcb0*/  LDL.LU.64 R22, [R1+0x288] ;  /* 0x0002880001167983 */ /* 0x000ee80000300a00 */
[----:B------:R4:W-:Y:S01]  /*1fcc0*/  STL.64 [R1+0x2b30], R24 ;  /* 0x002b301801007387 */ /* 0x0009e20000100a00 */
[----:B-1----:R-:W-:-:S03]  /*1fcd0*/  IMAD.WIDE R16, R4, 0x4, R70 ;  /* 0x0000000404107825 */ /* 0x002fc600078e0246 */
[----:B------:R-:W3:Y:S04]  /*1fce0*/  LDL.LU.64 R78, [R1+0x268] ;  /* 0x00026800014e7983 */ /* 0x000ee80000300a00 */
[----:B------:R4:W-:Y:S04]  /*1fcf0*/  LDGSTS.E [R3+-0x7e200], desc[UR4][R24.64], P4 ;  /* 0x81e0000018037fae */ /* 0x0009e8000a121844 */
[----:B------:R1:W-:Y:S04]  /*1fd00*/  STL.64 [R1+0x2b50], R16 ;  /* 0x002b501001007387 */ /* 0x0003e80000100a00 */
[----:B------:R-:W3:Y:S04]  /*1fd10*/  LDL.LU.64 R70, [R1+0x248] ;  /* 0x0002480001467983 */ /* 0x000ee80000300a00 */
[----:B------:R1:W-:Y:S01]  /*1fd20*/  LDGSTS.E [R0+-0x7de00], desc[UR4][R16.64], P4 ;  /* 0x8220000010007fae */ /* 0x0003e2000a121844 */
[----:B--2---:R-:W-:-:S03]  /*1fd30*/  IMAD.WIDE R32, R4, 0x4, R62 ;  /* 0x0000000404207825 */ /* 0x004fc600078e023e */
[----:B------:R-:W2:Y:S04]  /*1fd40*/  LDL.LU.64 R62, [R1+0x228] ;  /* 0x00022800013e7983 */ /* 0x000ea80000300a00 */
[----:B------:R-:W-:Y:S04]  /*1fd50*/  STL.64 [R1+0x2b70], R32 ;  /* 0x002b702001007387 */ /* 0x000fe80000100a00 */
[----:B------:R-:W-:Y:S01]  /*1fd60*/  LDGSTS.E [R3+-0x7da00], desc[UR4][R32.64], P4 ;  /* 0x8260000020037fae */ /* 0x000fe2000a121844 */
[----:B----4-:R-:W-:-:S05]  /*1fd70*/  IMAD.WIDE R24, R4, 0x4, R54 ;  /* 0x0000000404187825 */ /* 0x010fca00078e0236 */
[----:B------:R4:W-:Y:S04]  /*1fd80*/  STL.64 [R1+0x2b90], R24 ;  /* 0x002b901801007387 */ /* 0x0009e80000100a00 */
[----:B------:R-:W2:Y:S04]  /*1fd90*/  LDL.LU.64 R54, [R1+0x208] ;  /* 0x0002080001367983 */ /* 0x000ea80000300a00 */
[----:B------:R4:W-:Y:S01]  /*1fda0*/  LDGSTS.E [R5+-0x7d600], desc[UR4][R24.64], P4 ;  /* 0x82a0000018057fae */ /* 0x0009e2000a121844 */
[----:B-1----:R-:W-:-:S05]  /*1fdb0*/  IMAD.WIDE R16, R4, 0x4, R46 ;  /* 0x0000000404107825 */ /* 0x002fca00078e022e */
[----:B------:R3:W-:Y:S04]  /*1fdc0*/  STL.64 [R1+0x2bb0], R16 ;  /* 0x002bb01001007387 */ /* 0x0007e80000100a00 */
[----:B------:R3:W-:Y:S01]  /*1fdd0*/  LDGSTS.E [R0+-0x7d200], desc[UR4][R16.64], P4 ;  /* 0x82e0000010007fae */ /* 0x0007e2000a121844 */
[----:B----4-:R-:W-:-:S03]  /*1fde0*/  IMAD.WIDE R24, R4, 0x4, R30 ;  /* 0x0000000404187825 */ /* 0x010fc600078e021e */
[----:B------:R-:W4:Y:S04]  /*1fdf0*/  LDL.LU.64 R30, [R1+0x1e8] ;  /* 0x0001e800011e7983 */ /* 0x000f280000300a00 */
[----:B------:R-:W-:Y:S01]  /*1fe00*/  STL.64 [R1+0x2bd0], R24 ;  /* 0x002bd01801007387 */ /* 0x000fe20000100a00 */
[----:B---3--:R-:W-:-:S03]  /*1fe10*/  IMAD.WIDE R16, R4, 0x4, R38 ;  /* 0x0000000404107825 */ /* 0x008fc600078e0226 */
[----:B------:R-:W3:Y:S04]  /*1fe20*/  LDL.LU.64 R46, [R1+0x1c8] ;  /* 0x0001c800012e7983 */ /* 0x000ee80000300a00 */
[----:B------:R-:W-:Y:S04]  /*1fe30*/  LDGSTS.E [R3+-0x7ce00], desc[UR4][R24.64], P4 ;  /* 0x8320000018037fae */ /* 0x000fe8000a121844 */
[----:B------:R-:W-:Y:S01]  /*1fe40*/  STL.64 [R1+0x2bf0], R16 ;  /* 0x002bf01001007387 */ /* 0x000fe20000100a00 */
[----:B------:R-:W-:-:S03]  /*1fe50*/  IMAD.WIDE R8, R4, 0x4, R8 ;  /* 0x0000000404087825 */ /* 0x000fc600078e0208 */
[----:B------:R-:W3:Y:S04]  /*1fe60*/  LDL.LU.64 R38, [R1+0x1a8] ;  /* 0x0001a80001267983 */ /* 0x000ee80000300a00 */
[----:B------:R1:W-:Y:S04]  /*1fe70*/  LDGSTS.E [R0+-0x7ca00], desc[UR4][R16.64], P4 ;  /* 0x8360000010007fae */ /* 0x0003e8000a121844 */
[----:B------:R1:W-:Y:S04]  /*1fe80*/  STL.64 [R1+0x2c10], R8 ;  /* 0x002c100801007387 */ /* 0x0003e80000100a00 */
[----:B------:R-:W-:Y:S01]  /*1fe90*/  LDGSTS.E [R5+-0x7c600], desc[UR4][R8.64], P4 ;  /* 0x83a0000008057fae */ /* 0x000fe2000a121844 */
[----:B------:R-:W-:-:S05]  /*1fea0*/  IMAD.WIDE R22, R4, 0x4, R22 ;  /* 0x0000000404167825 */ /* 0x000fca00078e0216 */
[----:B------:R-:W-:Y:S04]  /*1feb0*/  LDGSTS.E [R3+-0x7c200], desc[UR4][R22.64], P4 ;  /* 0x83e0000016037fae */ /* 0x000fe8000a121844 */
[----:B-1----:R-:W3:Y:S04]  /*1fec0*/  LDL.LU.64 R8, [R1+0x188] ;  /* 0x0001880001087983 */ /* 0x002ee80000300a00 */
[----:B------:R1:W-:Y:S04]  /*1fed0*/  STL.64 [R1+0x2c30], R22 ;  /* 0x002c301601007387 */ /* 0x0003e80000100a00 */
[----:B-1----:R-:W3:Y:S01]  /*1fee0*/  LDL.LU.64 R22, [R1+0x168] ;  /* 0x0001680001167983 */ /* 0x002ee20000300a00 */
[----:B------:R-:W-:-:S04]  /*1fef0*/  IMAD.WIDE R16, R4, 0x4, R78 ;  /* 0x0000000404107825 */ /* 0x000fc800078e024e */
[C---:B------:R-:W-:Y:S01]  /*1ff00*/  IMAD.WIDE R32, R4.reuse, 0x4, R70 ;  /* 0x0000000404207825 */ /* 0x040fe200078e0246 */
[----:B------:R1:W-:Y:S04]  /*1ff10*/  STL.64 [R1+0x2cf0], R16 ;  /* 0x002cf01001007387 */ /* 0x0003e80000100a00 */
[----:B------:R1:W-:Y:S04]  /*1ff20*/  LDGSTS.E [R0+-0x7be00], desc[UR4][R16.64], P4 ;  /* 0x8420000010007fae */ /* 0x0003e8000a121844 */
[----:B------:R-:W-:Y:S04]  /*1ff30*/  STL.64 [R1+0x2d00], R32 ;  /* 0x002d002001007387 */ /* 0x000fe80000100a00 */
[----:B------:R-:W-:Y:S01]  /*1ff40*/  LDGSTS.E [R3+-0x7ba00], desc[UR4][R32.64], P4 ;  /* 0x8460000020037fae */ /* 0x000fe2000a121844 */
[----:B--2---:R-:W-:-:S05]  /*1ff50*/  IMAD.WIDE R24, R4, 0x4, R62 ;  /* 0x0000000404187825 */ /* 0x004fca00078e023e */
[----:B------:R3:W-:Y:S04]  /*1ff60*/  STL.64 [R1+0x2d10], R24 ;  /* 0x002d101801007387 */ /* 0x0007e80000100a00 */
[----:B------:R-:W2:Y:S04]  /*1ff70*/  LDL.LU.64 R94, [R1+0x148] ;  /* 0x00014800015e7983 */ /* 0x000ea80000300a00 */
[----:B------:R-:W2:Y:S04]  /*1ff80*/  LDL.LU.64 R86, [R1+0x128] ;  /* 0x0001280001567983 */ /* 0x000ea80000300a00 */
[----:B------:R3:W-:Y:S01]  /*1ff90*/  LDGSTS.E [R5+-0x7b600], desc[UR4][R24.64], P4 ;  /* 0x84a0000018057fae */ /* 0x0007e2000a121844 */
[----:B-1----:R-:W-:-:S05]  /*1ffa0*/  IMAD.WIDE R16, R4, 0x4, R54 ;  /* 0x0000000404107825 */ /* 0x002fca00078e0236 */
[----:B------:R1:W-:Y:S04]  /*1ffb0*/  STL.64 [R1+0x2d18], R16 ;  /* 0x002d181001007387 */ /* 0x0003e80000100a00 */
[----:B------:R-:W2:Y:S04]  /*1ffc0*/  LDL.LU.64 R78, [R1+0x108] ;  /* 0x00010800014e7983 */ /* 0x000ea80000300a00 */
[----:B------:R-:W2:Y:S04]  /*1ffd0*/  LDL.LU.64 R70, [R1+0xe8] ;  /* 0x0000e80001467983 */ /* 0x000ea80000300a00 */
[----:B------:R1:W-:Y:S01]  /*1ffe0*/  LDGSTS.E [R0+-0x7b200], desc[UR4][R16.64], P4 ;  /* 0x84e0000010007fae */ /* 0x0003e2000a121844 */
[----:B----4-:R-:W-:-:S05]  /*1fff0*/  IMAD.WIDE R30, R4, 0x4, R30 ;  /* 0x00000004041e7825 */ /* 0x010fca00078e021e */
[----:B------:R-:W-:Y:S01]  /*20000*/  STL.64 [R1+0x2d20], R30 ;  /* 0x002d201e01007387 */ /* 0x000fe20000100a00 */
[----:B---3--:R-:W-:-:S03]  /*20010*/  IMAD.WIDE R24, R4, 0x4, R46 ;  /* 0x0000000404187825 */ /* 0x008fc600078e022e */
[----:B------:R-:W3:Y:S04]  /*20020*/  LDL.LU.64 R62, [R1+0xc8] ;  /* 0x0000c800013e7983 */ /* 0x000ee80000300a00 */
[----:B------:R-:W4:Y:S04]  /*20030*/  LDL.LU.64 R54, [R1+0xa8] ;  /* 0x0000a80001367983 */ /* 0x000f280000300a00 */
[----:B------:R1:W-:Y:S02]  /*20040*/  STL.64 [R1+0x2d28], R24 ;  /* 0x002d281801007387 */ /* 0x0003e40000100a00 */
[----:B-1----:R-:W-:-:S02]  /*20050*/  IMAD.WIDE R16, R4, 0x4, R38 ;  /* 0x0000000404107825 */ /* 0x002fc400078e0226 */
[----:B------:R-:W4:Y:S04]  /*20060*/  LDL.LU.64 R46, [R1+0x88] ;  /* 0x00008800012e7983 */ /* 0x000f280000300a00 */
[----:B------:R-:W-:Y:S04]  /*20070*/  LDGSTS.E [R3+-0x7ae00], desc[UR4][R30.64], P4 ;  /* 0x852000001e037fae */ /* 0x000fe8000a121844 */
[----:B------:R-:W-:Y:S04]  /*20080*/  STL.64 [R1+0x2d30], R16 ;  /* 0x002d301001007387 */ /* 0x000fe80000100a00 */
[----:B------:R1:W-:Y:S04]  /*20090*/  LDGSTS.E [R0+-0x7aa00], desc[UR4][R24.64], P4 ;  /* 0x8560000018007fae */ /* 0x0003e8000a121844 */
[----:B------:R-:W4:Y:S04]  /*200a0*/  LDL.LU.64 R38, [R1+0x68] ;  /* 0x0000680001267983 */ /* 0x000f280000300a00 */
[----:B------:R2:W-:Y:S01]  /*200b0*/  LDGSTS.E [R5+-0x7a600], desc[UR4][R16.64], P4 ;  /* 0x85a0000010057fae */ /* 0x0005e2000a121844 */
[----:B------:R-:W-:-:S05]  /*200c0*/  IMAD.WIDE R8, R4, 0x4, R8 ;  /* 0x0000000404087825 */ /* 0x000fca00078e0208 */
[----:B------:R1:W-:Y:S04]  /*200d0*/  STL.64 [R1+0x2d38], R8 ;  /* 0x002d380801007387 */ /* 0x0003e80000100a00 */
[----:B------:R-:W-:Y:S01]  /*200e0*/  LDGSTS.E [R3+-0x7a200], desc[UR4][R8.64], P4 ;  /* 0x85e0000008037fae */ /* 0x000fe2000a121844 */
[----:B-1----:R-:W-:-:S03]  /*200f0*/  IMAD.WIDE R24, R4, 0x4, R22 ;  /* 0x0000000404187825 */ /* 0x002fc600078e0216 */
[----:B------:R-:W4:Y:S04]  /*20100*/  LDL.LU.64 R22, [R1+0x48] ;  /* 0x0000480001167983 */ /* 0x000f280000300a00 */
[----:B------:R-:W4:Y:S04]  /*20110*/  LDL.LU.64 R30, [R1+0x28] ;  /* 0x00002800011e7983 */ /* 0x000f280000300a00 */
[----:B------:R1:W-:Y:S04]  /*20120*/  STL.64 [R1+0x2d40], R24 ;  /* 0x002d401801007387 */ /* 0x0003e80000100a00 */
[----:B------:R-:W4:Y:S04]  /*20130*/  LDL.LU.64 R8, [R1+0x8] ;  /* 0x0000080001087983 */ /* 0x000f280000300a00 */
[----:B------:R1:W-:Y:S01]  /*20140*/  LDGSTS.E [R0+-0x79e00], desc[UR4][R24.64], P4 ;  /* 0x8620000018007fae */ /* 0x0003e2000a121844 */
[----:B--2---:R-:W-:-:S04]  /*20150*/  IMAD.WIDE R32, R4, 0x4, R94 ;  /* 0x0000000404207825 */ /* 0x004fc800078e025e */
[C---:B------:R-:W-:Y:S01]  /*20160*/  IMAD.WIDE R16, R4.reuse, 0x4, R86 ;  /* 0x0000000404107825 */ /* 0x040fe200078e0256 */
[----:B------:R-:W-:Y:S04]  /*20170*/  STL.64 [R1+0x2d48], R32 ;  /* 0x002d482001007387 */ /* 0x000fe80000100a00 */
[----:B------:R-:W-:Y:S04]  /*20180*/  LDGSTS.E [R3+-0x79a00], desc[UR4][R32.64], P4 ;  /* 0x8660000020037fae */ /* 0x000fe8000a121844 */
        /* <DEDUP_REMOVED lines=8> */
[----:B---3--:R-:W-:-:S04]  /*20210*/  IMAD.WIDE R32, R4, 0x4, R62 ;  /* 0x0000000404207825 */ /* 0x008fc800078e023e */
[C---:B----4-:R-:W-:Y:S01]  /*20220*/  IMAD.WIDE R24, R4.reuse, 0x4, R54 ;  /* 0x0000000404187825 */ /* 0x050fe200078e0236 */
[----:B------:R-:W-:Y:S04]  /*20230*/  STL.64 [R1+0x2d68], R32 ;  /* 0x002d682001007387 */ /* 0x000fe80000100a00 */
[----:B------:R-:W-:Y:S01]  /*20240*/  LDGSTS.E [R0+-0x78a00], desc[UR4][R32.64], P4 ;  /* 0x8760000020007fae */ /* 0x000fe2000a121844 */
[----:B-1----:R-:W-:-:S03]  /*20250*/  IMAD.WIDE R16, R4, 0x4, R46 ;  /* 0x0000000404107825 */ /* 0x002fc600078e022e */
[----:B------:R1:W-:Y:S04]  /*20260*/  STL.64 [R1+0x2d70], R24 ;  /* 0x002d701801007387 */ /* 0x0003e80000100a00 */
[----:B------:R1:W-:Y:S04]  /*20270*/  LDGSTS.E [R5+-0x78600], desc[UR4][R24.64], P4 ;  /* 0x87a0000018057fae */ /* 0x0003e8000a121844 */
[----:B------:R2:W-:Y:S04]  /*20280*/  STL.64 [R1+0x2d78], R16 ;  /* 0x002d781001007387 */ /* 0x0005e80000100a00 */
[----:B------:R2:W-:Y:S01]  /*20290*/  LDGSTS.E [R3+-0x78200], desc[UR4][R16.64], P4 ;  /* 0x87e0000010037fae */ /* 0x0005e2000a121844 */
[----:B-1----:R-:W-:-:S05]  /*202a0*/  IMAD.WIDE R24, R4, 0x4, R38 ;  /* 0x0000000404187825 */ /* 0x002fca00078e0226 */
[----:B------:R-:W-:Y:S04]  /*202b0*/  STL.64 [R1+0x2d80], R24 ;  /* 0x002d801801007387 */ /* 0x000fe80000100a00 */
[----:B------:R-:W-:Y:S01]  /*202c0*/  LDGSTS.E [R0+-0x6fe00], desc[UR4][R24.64], P4 ;  /* 0x9020000018007fae */ /* 0x000fe2000a121844 */
[----:B------:R-:W-:-:S04]  /*202d0*/  IMAD.WIDE R22, R4, 0x4, R22 ;  /* 0x0000000404167825 */ /* 0x000fc800078e0216 */
[C---:B--2---:R-:W-:Y:S01]  /*202e0*/  IMAD.WIDE R16, R4.reuse, 0x4, R30 ;  /* 0x0000000404107825 */ /* 0x044fe200078e021e */
[----:B------:R-:W-:Y:S04]  /*202f0*/  STL.64 [R1+0x2d88], R22 ;  /* 0x002d881601007387 */ /* 0x000fe80000100a00 */
[----:B------:R-:W-:Y:S01]  /*20300*/  LDGSTS.E [R3+-0x6fa00], desc[UR4][R22.64], P4 ;  /* 0x9060000016037fae */ /* 0x000fe2000a121844 */
[----:B------:R-:W-:-:S03]  /*20310*/  IMAD.WIDE R8, R4, 0x4, R8 ;  /* 0x0000000404087825 */ /* 0x000fc600078e0208 */
[----:B------:R1:W-:Y:S04]  /*20320*/  STL.64 [R1+0x2d90], R16 ;  /* 0x002d901001007387 */ /* 0x0003e80000100a00 */
[----:B------:R1:W-:Y:S04]  /*20330*/  LDGSTS.E [R5+-0x6f600], desc[UR4][R16.64], P4 ;  /* 0x90a0000010057fae */ /* 0x0003e8000a121844 */
[----:B------:R2:W-:Y:S04]  /*20340*/  STL.64 [R1+0x2d98], R8 ;  /* 0x002d980801007387 */ /* 0x0005e80000100a00 */
[----:B------:R2:W-:Y:S01]  /*20350*/  LDGSTS.E [R0+-0x6f200], desc[UR4][R8.64], P4 ;  /* 0x90e0000008007fae */ /* 0x0005e2000a121844 */
[----:B-1----:R-:W-:-:S04]  /*20360*/  IMAD.WIDE R16, R4, 0x4, R18 ;  /* 0x0000000404107825 */ /* 0x002fc800078e0212 */
[C---:B------:R-:W-:Y:S01]  /*20370*/  IMAD.WIDE R18, R4.reuse, 0x4, R26 ;  /* 0x0000000404127825 */ /* 0x040fe200078e021a */
[----:B------:R1:W-:Y:S03]  /*20380*/  STL.64 [R1+0x2da0], R16 ;  /* 0x002da01001007387 */ /* 0x0003e60000100a00 */
[C---:B--2---:R-:W-:Y:S01]  /*20390*/  IMAD.WIDE R8, R4.reuse, 0x4, R34 ;  /* 0x0000000404087825 */ /* 0x044fe200078e0222 */
        /* <DEDUP_REMOVED lines=49> */
[----:B------:R2:W-:Y:S01]  /*206b0*/  STL.64 [R1+0x2e28], R18 ;  /* 0x002e281201007387 */ /* 0x0005e20000100a00 */
[----:B------:R-:W-:-:S03]  /*206c0*/  IMAD.WIDE R24, R4, 0x4, R186 ;  /* 0x0000000404187825 */ /* 0x000fc600078e02ba */
[----:B------:R2:W-:Y:S01]  /*206d0*/  LDGSTS.E [R0+-0x6aa00], desc[UR4][R18.64], P4 ;  /* 0x9560000012007fae */ /* 0x0005e2000a121844 */
[----:B-1----:R-:W-:-:S03]  /*206e0*/  IMAD.WIDE R16, R4, 0x4, R170 ;  /* 0x0000000404107825 */ /* 0x002fc600078e02aa */
[----:B------:R1:W-:Y:S04]  /*206f0*/  STL.64 [R1+0x2e30], R8 ;  /* 0x002e300801007387 */ /* 0x0003e80000100a00 */
[----:B------:R-:W-:Y:S01]  /*20700*/  LDGSTS.E [R5+-0x6a600], desc[UR4][R8.64], P4 ;  /* 0x95a0000008057fae */ /* 0x000fe2000a121844 */
[----:B--2---:R-:W-:-:S03]  /*20710*/  IMAD.WIDE R18, R4, 0x4, R178 ;  /* 0x0000000404127825 */ /* 0x004fc600078e02b2 */
[----:B------:R2:W-:Y:S04]  /*20720*/  LDGSTS.E [R3+-0x6a200], desc[UR4][R16.64], P4 ;  /* 0x95e0000010037fae */ /* 0x0005e8000a121844 */
[----:B------:R3:W-:Y:S04]  /*20730*/  LDGSTS.E [R0+-0x69e00], desc[UR4][R18.64], P4 ;  /* 0x9620000012007fae */ /* 0x0007e8000a121844 */
[----:B-1----:R-:W4:Y:S04]  /*20740*/  LDL.LU.64 R8, [R1+0xc58] ;  /* 0x000c580001087983 */ /* 0x002f280000300a00 */
[----:B------:R2:W-:Y:S04]  /*20750*/  STL.64 [R1+0x2e38], R16 ;  /* 0x002e381001007387 */ /* 0x0005e80000100a00 */
[----:B------:R-:W4:Y:S04]  /*20760*/  LDL.LU.64 R62, [R1+0x440] ;  /* 0x00044000013e7983 */ /* 0x000f280000300a00 */
[----:B------:R-:W4:Y:S01]  /*20770*/  LDL.LU.64 R54, [R1+0x420] ;  /* 0x0004200001367983 */ /* 0x000f220000300a00 */
[----:B--2---:R-:W-:-:S03]  /*20780*/  IMAD.WIDE R16, R4, 0x4, R194 ;  /* 0x0000000404107825 */ /* 0x004fc600078e02c2 */
[----:B------:R3:W-:Y:S04]  /*20790*/  STL.64 [R1+0x2e40], R18 ;  /* 0x002e401201007387 */ /* 0x0007e80000100a00 */
[----:B------:R-:W2:Y:S04]  /*207a0*/  LDL.LU.64 R22, [R1+0x400] ;  /* 0x0004000001167983 */ /* 0x000ea80000300a00 */
[----:B------:R1:W-:Y:S01]  /*207b0*/  STL.64 [R1+0x2e48], R24 ;  /* 0x002e481801007387 */ /* 0x0003e20000100a00 */
[----:B---3--:R-:W-:-:S03]  /*207c0*/  IMAD.WIDE R18, R4, 0x4, R202 ;  /* 0x0000000404127825 */ /* 0x008fc600078e02ca */
[----:B------:R1:W-:Y:S04]  /*207d0*/  LDGSTS.E [R3+-0x69a00], desc[UR4][R24.64], P4 ;  /* 0x9660000018037fae */ /* 0x0003e8000a121844 */
[----:B------:R3:W-:Y:S04]  /*207e0*/  STL.64 [R1+0x2e50], R16 ;  /* 0x002e501001007387 */ /* 0x0007e80000100a00 */
[----:B------:R3:W-:Y:S04]  /*207f0*/  LDGSTS.E [R5+-0x69600], desc[UR4][R16.64], P4 ;  /* 0x96a0000010057fae */ /* 0x0007e8000a121844 */
[----:B------:R-:W2:Y:S01]  /*20800*/  LDL.LU.64 R46, [R1+0x3e0] ;  /* 0x0003e000012e7983 */ /* 0x000ea20000300a00 */
[----:B-1----:R-:W-:-:S03]  /*20810*/  IMAD.WIDE R24, R4, 0x4, R218 ;  /* 0x0000000404187825 */ /* 0x002fc600078e02da */
[----:B------:R1:W-:Y:S01]  /*20820*/  STL.64 [R1+0x2e58], R18 ;  /* 0x002e581201007387 */ /* 0x0003e20000100a00 */
[----:B---3--:R-:W-:-:S03]  /*20830*/  IMAD.WIDE R16, R4, 0x4, R210 ;  /* 0x0000000404107825 */ /* 0x008fc600078e02d2 */
[----:B------:R-:W3:Y:S04]  /*20840*/  LDL.LU.64 R38, [R1+0x3c0] ;  /* 0x0003c00001267983 */ /* 0x000ee80000300a00 */
[----:B------:R1:W-:Y:S04]  /*20850*/  STL.64 [R1+0x2e60], R16 ;  /* 0x002e601001007387 */ /* 0x0003e80000100a00 */
[----:B------:R-:W3:Y:S04]  /*20860*/  LDL.LU.64 R78, [R1+0x3a0] ;  /* 0x0003a000014e7983 */ /* 0x000ee80000300a00 */
[----:B------:R-:W-:Y:S04]  /*20870*/  STL.64 [R1+0x2e68], R24 ;  /* 0x002e681801007387 */ /* 0x000fe80000100a00 */
[----:B------:R-:W3:Y:S01]  /*20880*/  LDL.LU.64 R30, [R1+0x380] ;  /* 0x00038000011e7983 */ /* 0x000ee20000300a00 */
[----:B------:R-:W-:-:S03]  /*20890*/  VIADD R249, R249, 0x100000 ;  /* 0x00100000f9f97836 */ /* 0x000fc60000000000 */
[----:B------:R1:W-:Y:S04]  /*208a0*/  LDGSTS.E [R0+-0x69200], desc[UR4][R18.64], P4 ;  /* 0x96e0000012007fae */ /* 0x0003e8000a121844 */
[----:B------:R1:W-:Y:S04]  /*208b0*/  LDGSTS.E [R3+-0x68e00], desc[UR4][R16.64], P4 ;  /* 0x9720000010037fae */ /* 0x0003e8000a121844 */
[----:B------:R-:W-:Y:S01]  /*208c0*/  LDGSTS.E [R0+-0x68a00], desc[UR4][R24.64], P4 ;  /* 0x9760000018007fae */ /* 0x000fe2000a121844 */
[----:B-1----:R-:W-:-:S04]  /*208d0*/  IMAD.WIDE R18, R4, 0x4, R226 ;  /* 0x0000000404127825 */ /* 0x002fc800078e02e2 */
[C---:B------:R-:W-:Y:S01]  /*208e0*/  IMAD.WIDE R16, R4.reuse, 0x4, R234 ;  /* 0x0000000404107825 */ /* 0x040fe200078e02ea */
[----:B------:R-:W-:Y:S04]  /*208f0*/  STL.64 [R1+0x2e70], R18 ;  /* 0x002e701201007387 */ /* 0x000fe80000100a00 */
[----:B------:R-:W-:Y:S04]  /*20900*/  LDGSTS.E [R5+-0x68600], desc[UR4][R18.64], P4 ;  /* 0x97a0000012057fae */ /* 0x000fe8000a121844 */
[----:B------:R4:W-:Y:S04]  /*20910*/  STL.64 [R1+0x2e78], R16 ;  /* 0x002e781001007387 */ /* 0x0009e80000100a00 */
[----:B------:R4:W-:Y:S04]  /*20920*/  LDGSTS.E [R249+-0x68200], desc[UR4][R16.64], P4 ;  /* 0x97e0000010f97fae */ /* 0x0009e8000a121844 */
[----:B------:R-:W3:Y:S01]  /*20930*/  LDL.LU.64 R70, [R1+0x360] ;  /* 0x0003600001467983 */ /* 0x000ee20000300a00 */
[----:B----4-:R-:W-:-:S03]  /*20940*/  IMAD.WIDE R16, R4, 0x4, R62 ;  /* 0x0000000404107825 */ /* 0x010fc600078e023e */
[----:B------:R-:W4:Y:S01]  /*20950*/  LDL.LU.64 R62, [R1+0x340] ;  /* 0x00034000013e7983 */ /* 0x000f220000300a00 */
[----:B------:R-:W-:-:S03]  /*20960*/  IMAD.WIDE R18, R4, 0x4, R54 ;  /* 0x0000000404127825 */ /* 0x000fc600078e0236 */
[----:B------:R-:W4:Y:S04]  /*20970*/  LDL.LU.64 R94, [R1+0x320] ;  /* 0x00032000015e7983 */ /* 0x000f280000300a00 */
[----:B------:R-:W4:Y:S01]  /*20980*/  LDL.LU.64 R54, [R1+0x300] ;  /* 0x0003000001367983 */ /* 0x000f220000300a00 */
[----:B--2---:R-:W-:-:S03]  /*20990*/  IMAD.WIDE R152, R4, 0x4, R46 ;  /* 0x0000000404987825 */ /* 0x004fc600078e022e */
[----:B------:R-:W2:Y:S04]  /*209a0*/  LDL.LU.64 R46, [R1+0x2e0] ;  /* 0x0002e000012e7983 */ /* 0x000ea80000300a00 */
[----:B------:R-:W2:Y:S01]  /*209b0*/  LDL.LU.64 R86, [R1+0x2c0] ;  /* 0x0002c00001567983 */ /* 0x000ea20000300a00 */
[----:B---3--:R-:W-:-:S03]  /*209c0*/  IMAD.WIDE R154, R4, 0x4, R38 ;  /* 0x00000004049a7825 */ /* 0x008fc600078e0226 */
[----:B------:R-:W3:Y:S01]  /*209d0*/  LDL.LU.64 R38, [R1+0x2a0] ;  /* 0x0002a00001267983 */ /* 0x000ee20000300a00 */
[----:B------:R-:W-:-:S03]  /*209e0*/  IMAD.WIDE R160, R4, 0x4, R30 ;  /* 0x0000000404a07825 */ /* 0x000fc600078e021e */
[----:B------:R-:W3:Y:S01]  /*209f0*/  LDL.LU.64 R30, [R1+0x280] ;  /* 0x00028000011e7983 */ /* 0x000ee20000300a00 */
[----:B------:R-:W-:-:S03]  /*20a00*/  IMAD.WIDE R158, R4, 0x4, R78 ;  /* 0x00000004049e7825 */ /* 0x000fc600078e024e */
[----:B------:R-:W3:Y:S01]  /*20a10*/  LDL.LU.64 R78, [R1+0x260] ;  /* 0x00026000014e7983 */ /* 0x000ee20000300a00 */
[----:B------:R-:W-:-:S03]  /*20a20*/  IMAD.WIDE R162, R4, 0x4, R70 ;  /* 0x0000000404a27825 */ /* 0x000fc600078e0246 */
[----:B------:R-:W3:Y:S01]  /*20a30*/  LDL.LU.64 R70, [R1+0x240] ;  /* 0x0002400001467983 */ /* 0x000ee20000300a00 */
[----:B----4-:R-:W-:-:S03]  /*20a40*/  IMAD.WIDE R166, R4, 0x4, R62 ;  /* 0x0000000404a67825 */ /* 0x010fc600078e023e */
[----:B------:R-:W4:Y:S01]  /*20a50*/  LDL.LU.64 R62, [R1+0x220] ;  /* 0x00022000013e7983 */ /* 0x000f220000300a00 */
[----:B------:R-:W-:-:S03]  /*20a60*/  IMAD.WIDE R170, R4, 0x4, R54 ;  /* 0x0000000404aa7825 */ /* 0x000fc600078e0236 */
        /* <DEDUP_REMOVED lines=12> */
[----:B------:R-:W-:-:S03]  /*20b30*/  IMAD.WIDE R184, R4, 0x4, R78 ;  /* 0x0000000404b87825 */ /* 0x000fc600078e024e */
[----:B------:R-:W3:Y:S04]  /*20b40*/  LDL.LU.64 R86, [R1+0x120] ;  /* 0x0001200001567983 */ /* 0x000ee80000300a00 */
        /* <DEDUP_REMOVED lines=8> */
[----:B------:R-:W2:Y:S01]  /*20bd0*/  LDL.LU.64 R46, [R1+0x80] ;  /* 0x00008000012e7983 */ /* 0x000ea20000300a00 */
[----:B---3--:R-:W-:-:S03]  /*20be0*/  IMAD.WIDE R200, R4, 0x4, R38 ;  /* 0x0000000404c87825 */ /* 0x008fc600078e0226 */
[----:B------:R-:W3:Y:S01]  /*20bf0*/  LDL.LU.64 R38, [R1+0x60] ;  /* 0x0000600001267983 */ /* 0x000ee20000300a00 */
[----:B------:R-:W-:-:S03]  /*20c00*/  IMAD.WIDE R202, R4, 0x4, R30 ;  /* 0x0000000404ca7825 */ /* 0x000fc600078e021e */
[----:B------:R-:W3:Y:S01]  /*20c10*/  LDL.LU.64 R30, [R1+0x40] ;  /* 0x00004000011e7983 */ /* 0x000ee20000300a00 */
[----:B------:R-:W-:-:S04]  /*20c20*/  IMAD.WIDE R8, R4, 0x4, R8 ;  /* 0x0000000404087825 */ /* 0x000fc800078e0208 */
[C---:B------:R-:W-:Y:S02]  /*20c30*/  VIADD R0, R250.reuse, 0x100000 ;  /* 0x00100000fa007836 */ /* 0x040fe40000000000 */
[C---:B------:R-:W-:Y:S02]  /*20c40*/  VIADD R3, R250.reuse, 0x100000 ;  /* 0x00100000fa037836 */ /* 0x040fe40000000000 */
[----:B------:R-:W-:Y:S01]  /*20c50*/  VIADD R5, R250, 0x100000 ;  /* 0x00100000fa057836 */ /* 0x000fe20000000000 */
[----:B------:R-:W-:Y:S01]  /*20c60*/  LDGSTS.E [R0+-0x7fd00], desc[UR4][R8.64], P4 ;  /* 0x8030000008007fae */ /* 0x000fe2000a121844 */
[----:B------:R-:W-:-:S03]  /*20c70*/  IMAD.WIDE R22, R4, 0x4, R22 ;  /* 0x0000000404167825 */ /* 0x000fc600078e0216 */
[----:B------:R-:W-:Y:S04]  /*20c80*/  LDGSTS.E [R3+-0x7f900], desc[UR4][R16.64], P4 ;  /* 0x8070000010037fae */ /* 0x000fe8000a121844 */
        /* <DEDUP_REMOVED lines=10> */
[----:B------:R-:W-:Y:S01]  /*20d30*/  LDGSTS.E [R3+-0x7cd00], desc[UR4][R174.64], P4 ;  /* 0x83300000ae037fae */ /* 0x000fe2000a121844 */
[----:B------:R-:W-:-:S03]  /*20d40*/  IMAD.WIDE R198, R4, 0x4, R110 ;  /* 0x0000000404c67825 */ /* 0x000fc600078e026e */
[----:B------:R-:W-:Y:S04]  /*20d50*/  LDGSTS.E [R0+-0x7c900], desc[UR4][R176.64], P4 ;  /* 0x83700000b0007fae */ /* 0x000fe8000a121844 */
[----:B------:R-:W-:Y:S04]  /*20d60*/  LDGSTS.E [R5+-0x7c500], desc[UR4][R178.64], P4 ;  /* 0x83b00000b2057fae */ /* 0x000fe8000a121844 */
[----:B------:R-:W-:Y:S01]  /*20d70*/  LDGSTS.E [R3+-0x7c100], desc[UR4][R182.64], P4 ;  /* 0x83f00000b6037fae */ /* 0x000fe2000a121844 */
[----:B------:R-:W-:-:S03]  /*20d80*/  IMAD.WIDE R206, R4, 0x4, R102 ;  /* 0x0000000404ce7825 */ /* 0x000fc600078e0266 */
        /* <DEDUP_REMOVED lines=8> */
[----:B------:R-:W-:Y:S04]  /*20e10*/  LDGSTS.E [R3+-0x7ad00], desc[UR4][R194.64], P4 ;  /* 0x85300000c2037fae */ /* 0x000fe8000a121844 */
[----:B------:R-:W-:Y:S04]  /*20e20*/  LDGSTS.E [R0+-0x7a900], desc[UR4][R198.64], P4 ;  /* 0x85700000c6007fae */ /* 0x000fe8000a121844 */
[----:B------:R-:W-:Y:S04]  /*20e30*/  LDGSTS.E [R5+-0x7a500], desc[UR4][R200.64], P4 ;  /* 0x85b00000c8057fae */ /* 0x000fe8000a121844 */
        /* <DEDUP_REMOVED lines=10> */
[----:B------:R-:W5:Y:S01]  /*20ee0*/  LDL.LU.64 R12, [R1+0x31a8] ;  /* 0x0031a800010c7983 */ /* 0x000f620000300a00 */
[----:B------:R-:W-:-:S03]  /*20ef0*/  IMAD.WIDE R26, R4, 0x4, R36 ;  /* 0x00000004041a7825 */ /* 0x000fc600078e0224 */
[----:B------:R-:W5:Y:S01]  /*20f00*/  LDL.LU.64 R10, [R1+0x31a0] ;  /* 0x0031a000010a7983 */ /* 0x000f620000300a00 */
[----:B------:R-:W-:-:S03]  /*20f10*/  IMAD.WIDE R24, R4, 0x4, R44 ;  /* 0x0000000404187825 */ /* 0x000fc600078e022c */
[----:B------:R1:W-:Y:S01]  /*20f20*/  STL.64 [R1+0x2c50], R26 ;  /* 0x002c501a01007387 */ /* 0x0003e20000100a00 */
[----:B------:R-:W-:-:S03]  /*20f30*/  IMAD.WIDE R28, R4, 0x4, R60 ;  /* 0x00000004041c7825 */ /* 0x000fc600078e023c */
[----:B------:R1:W-:Y:S01]  /*20f40*/  STL.64 [R1+0x2c58], R24 ;  /* 0x002c581801007387 */ /* 0x0003e20000100a00 */
[----:B------:R-:W-:-:S04]  /*20f50*/  IMAD.WIDE R156, R4, 0x4, R156 ;  /* 0x00000004049c7825 */ /* 0x000fc800078e029c */
[----:B------:R-:W-:-:S04]  /*20f60*/  IMAD.WIDE R164, R4, 0x4, R164 ;  /* 0x0000000404a47825 */ /* 0x000fc800078e02a4 */
[----:B------:R-:W-:-:S04]  /*20f70*/  IMAD.WIDE R172, R4, 0x4, R172 ;  /* 0x0000000404ac7825 */ /* 0x000fc800078e02ac */
[----:B------:R-:W-:-:S04]  /*20f80*/  IMAD.WIDE R180, R4, 0x4, R180 ;  /* 0x0000000404b47825 */ /* 0x000fc800078e02b4 */
[----:B------:R-:W-:-:S04]  /*20f90*/  IMAD.WIDE R188, R4, 0x4, R188 ;  /* 0x0000000404bc7825 */ /* 0x000fc800078e02bc */
[----:B----4-:R-:W-:-:S05]  /*20fa0*/  IMAD.WIDE R218, R4, 0x4, R62 ;  /* 0x0000000404da7825 */ /* 0x010fca00078e023e */
[----:B------:R-:W-:Y:S01]  /*20fb0*/  LDGSTS.E [R0+-0x78900], desc[UR4][R218.64], P4 ;  /* 0x87700000da007fae */ /* 0x000fe2000a121844 */
[----:B------:R-:W-:-:S05]  /*20fc0*/  IMAD.WIDE R222, R4, 0x4, R54 ;  /* 0x0000000404de7825 */ /* 0x000fca00078e0236 */
[----:B------:R-:W-:Y:S01]  /*20fd0*/  LDGSTS.E [R5+-0x78500], desc[UR4][R222.64], P4 ;  /* 0x87b00000de057fae */ /* 0x000fe2000a121844 */
[----:B--2---:R-:W-:-:S05]  /*20fe0*/  IMAD.WIDE R224, R4, 0x4, R46 ;  /* 0x0000000404e07825 */ /* 0x004fca00078e022e */
[----:B------:R-:W-:Y:S01]  /*20ff0*/  LDGSTS.E [R3+-0x78100], desc[UR4][R224.64], P4 ;  /* 0x87f00000e0037fae */ /* 0x000fe2000a121844 */
[----:B---3--:R-:W-:-:S05]  /*21000*/  IMAD.WIDE R226, R4, 0x4, R38 ;  /* 0x0000000404e27825 */ /* 0x008fca00078e0226 */
[----:B------:R-:W-:Y:S01]  /*21010*/  LDGSTS.E [R0+-0x6fd00], desc[UR4][R226.64], P4 ;  /* 0x90300000e2007fae */ /* 0x000fe2000a121844 */
[----:B------:R-:W-:-:S05]  /*21020*/  IMAD.WIDE R232, R4, 0x4, R30 ;  /* 0x0000000404e87825 */ /* 0x000fca00078e021e */
[----:B------:R-:W-:Y:S04]  /*21030*/  LDGSTS.E [R3+-0x6f900], desc[UR4][R232.64], P4 ;  /* 0x90700000e8037fae */ /* 0x000fe8000a121844 */
[----:B------:R-:W-:Y:S04]  /*21040*/  LDGSTS.E [R5+-0x6f500], desc[UR4][R234.64], P4 ;  /* 0x90b00000ea057fae */ /* 0x000fe8000a121844 */
[----:B------:R-:W-:Y:S04]  /*21050*/  LDGSTS.E [R0+-0x6f100], desc[UR4][R246.64], P4 ;  /* 0x90f00000f6007fae */ /* 0x000fe8000a121844 */
[----:B------:R-:W-:Y:S04]  /*21060*/  LDGSTS.E [R3+-0x6ed00], desc[UR4][R20.64], P4 ;  /* 0x9130000014037fae */ /* 0x000fe8000a121844 */
[----:B------:R-:W-:Y:S04]  /*21070*/  LDGSTS.E [R0+-0x6e900], desc[UR4][R248.64], P4 ;  /* 0x91700000f8007fae */ /* 0x000fe8000a121844 */
[----:B------:R1:W-:Y:S04]  /*21080*/  LDGSTS.E [R5+-0x6e500], desc[UR4][R26.64], P4 ;  /* 0x91b000001a057fae */ /* 0x0003e8000a121844 */
[----:B------:R2:W-:Y:S01]  /*21090*/  LDGSTS.E [R3+-0x6e100], desc[UR4][R24.64], P4 ;  /* 0x91f0000018037fae */ /* 0x0005e2000a121844 */
[----:B-1----:R-:W-:-:S04]  /*210a0*/  IMAD.WIDE R26, R4, 0x4, R52 ;  /* 0x00000004041a7825 */ /* 0x002fc800078e0234 */
[C---:B--2---:R-:W-:Y:S01]  /*210b0*/  IMAD.WIDE R24, R4.reuse, 0x4, R68 ;  /* 0x0000000404187825 */ /* 0x044fe200078e0244 */
        /* <DEDUP_REMOVED lines=26> */
[----:B------:R-:W-:Y:S04]  /*21260*/  STL.64 [R1+0x2ca8], R28 ;  /* 0x002ca81c01007387 */ /* 0x000fe80000100a00 */
[----:B------:R-:W-:Y:S01]  /*21270*/  LDGSTS.E [R3+-0x6b900], desc[UR4][R28.64], P4 ;  /* 0x947000001c037fae */ /* 0x000fe2000a121844 */
[----:B-1----:R-:W-:-:S03]  /*21280*/  IMAD.WIDE R26, R4, 0x4, R140 ;  /* 0x00000004041a7825 */ /* 0x002fc600078e028c */
[----:B------:R1:W-:Y:S04]  /*21290*/  STL.64 [R1+0x2cb0], R24 ;  /* 0x002cb01801007387 */ /* 0x0003e80000100a00 */
[----:B------:R1:W-:Y:S04]  /*212a0*/  LDGSTS.E [R5+-0x6b500], desc[UR4][R24.64], P4 ;  /* 0x94b0000018057fae */ /* 0x0003e8000a121844 */
[----:B------:R2:W-:Y:S01]  /*212b0*/  LDGSTS.E [R0+-0x6b100], desc[UR4][R26.64], P4 ;  /* 0x94f000001a007fae */ /* 0x0005e2000a121844 */
[----:B-1----:R-:W-:-:S03]  /*212c0*/  IMAD.WIDE R24, R4, 0x4, R148 ;  /* 0x0000000404187825 */ /* 0x002fc600078e0294 */
[----:B------:R2:W-:Y:S04]  /*212d0*/  STL.64 [R1+0x2cb8], R26 ;  /* 0x002cb81a01007387 */ /* 0x0005e80000100a00 */
[----:B------:R1:W-:Y:S04]  /*212e0*/  LDGSTS.E [R3+-0x6ad00], desc[UR4][R24.64], P4 ;  /* 0x9530000018037fae */ /* 0x0003e8000a121844 */
[----:B------:R1:W-:Y:S04]  /*212f0*/  STL.64 [R1+0x2cc0], R24 ;  /* 0x002cc01801007387 */ /* 0x0003e80000100a00 */
[----:B------:R-:W-:Y:S01]  /*21300*/  LDGSTS.E [R0+-0x6a900], desc[UR4][R156.64], P4 ;  /* 0x957000009c007fae */ /* 0x000fe2000a121844 */
[----:B--2---:R-:W-:-:S03]  /*21310*/  IMAD.WIDE R26, R4, 0x4, R196 ;  /* 0x00000004041a7825 */ /* 0x004fc600078e02c4 */
[----:B------:R-:W-:Y:S01]  /*21320*/  LDGSTS.E [R5+-0x6a500], desc[UR4][R164.64], P4 ;  /* 0x95b00000a4057fae */ /* 0x000fe2000a121844 */
[----:B-1----:R-:W-:-:S03]  /*21330*/  IMAD.WIDE R24, R4, 0x4, R204 ;  /* 0x0000000404187825 */ /* 0x002fc600078e02cc */
[----:B------:R-:W-:Y:S04]  /*21340*/  LDGSTS.E [R3+-0x6a100], desc[UR4][R172.64], P4 ;  /* 0x95f00000ac037fae */ /* 0x000fe8000a121844 */
[----:B------:R-:W-:Y:S01]  /*21350*/  LDGSTS.E [R0+-0x69d00], desc[UR4][R180.64], P4 ;  /* 0x96300000b4007fae */ /* 0x000fe2000a121844 */
[----:B------:R-:W-:-:S03]  /*21360*/  IMAD.WIDE R28, R4, 0x4, R212 ;  /* 0x00000004041c7825 */ /* 0x000fc600078e02d4 */
[----:B------:R-:W-:Y:S04]  /*21370*/  LDGSTS.E [R3+-0x69900], desc[UR4][R188.64], P4 ;  /* 0x96700000bc037fae */ /* 0x000fe8000a121844 */
[----:B------:R1:W-:Y:S04]  /*21380*/  STL.64 [R1+0x2cc8], R26 ;  /* 0x002cc81a01007387 */ /* 0x0003e80000100a00 */
[----:B------:R1:W-:Y:S04]  /*21390*/  LDGSTS.E [R5+-0x69500], desc[UR4][R26.64], P4 ;  /* 0x96b000001a057fae */ /* 0x0003e8000a121844 */
[----:B------:R2:W-:Y:S04]  /*213a0*/  STL.64 [R1+0x2cd0], R24 ;  /* 0x002cd01801007387 */ /* 0x0005e80000100a00 */
[----:B------:R2:W-:Y:S01]  /*213b0*/  LDGSTS.E [R0+-0x69100], desc[UR4][R24.64], P4 ;  /* 0x96f0000018007fae */ /* 0x0005e2000a121844 */
[----:B-1----:R-:W-:-:S03]  /*213c0*/  IMAD.WIDE R26, R4, 0x4, R220 ;  /* 0x00000004041a7825 */ /* 0x002fc600078e02dc */
[----:B------:R-:W-:Y:S01]  /*213d0*/  STL.64 [R1+0x2cd8], R28 ;  /* 0x002cd81c01007387 */ /* 0x000fe20000100a00 */
[----:B--2---:R-:W-:-:S03]  /*213e0*/  IMAD.WIDE R24, R4, 0x4, R228 ;  /* 0x0000000404187825 */ /* 0x004fc600078e02e4 */
[----:B------:R-:W-:Y:S04]  /*213f0*/  STL.64 [R1+0x2ce0], R26 ;  /* 0x002ce01a01007387 */ /* 0x000fe80000100a00 */
[----:B------:R1:W-:Y:S04]  /*21400*/  STL.64 [R1+0x2ce8], R24 ;  /* 0x002ce81801007387 */ /* 0x0003e80000100a00 */
[----:B------:R2:W-:Y:S04]  /*21410*/  STL [R1+0x1c00], RZ ;  /* 0x001c00ff01007387 */ /* 0x0005e80000100800 */
        /* <DEDUP_REMOVED lines=1791> */
[----:B------:R2:W-:Y:S04]  /*28410*/  STL [R1], RZ ;  /* 0x000000ff01007387 */ /* 0x0005e80000100800 */
        /* <DEDUP_REMOVED lines=116> */
[----:B------:R2:W-:Y:S01]  /*28b60*/  STL [R1+0x1d4], RZ ;  /* 0x0001d4ff01007387 */ /* 0x0005e20000100800 */
[----:B------:R-:W-:-:S03]  /*28b70*/  VIADD R250, R250, 0x100000 ;  /* 0x00100000fafa7836 */ /* 0x000fc60000000000 */
[----:B------:R2:W-:Y:S01]  /*28b80*/  STL [R1+0x1d8], RZ ;  /* 0x0001d8ff01007387 */ /* 0x0005e20000100800 */
[----:B------:R-:W-:-:S03]  /*28b90*/  IMAD.WIDE R6, R4, 0x4, R6 ;  /* 0x0000000404067825 */ /* 0x000fc600078e0206 */
[----:B------:R2:W-:Y:S04]  /*28ba0*/  STL [R1+0x1dc], RZ ;  /* 0x0001dcff01007387 */ /* 0x0005e80000100800 */
[----:B------:R2:W-:Y:S04]  /*28bb0*/  STL [R1+0x1e0], RZ ;  /* 0x0001e0ff01007387 */ /* 0x0005e80000100800 */
[----:B------:R2:W-:Y:S04]  /*28bc0*/  STL [R1+0x1e4], RZ ;  /* 0x0001e4ff01007387 */ /* 0x0005e80000100800 */
[----:B------:R2:W-:Y:S04]  /*28bd0*/  STL [R1+0x1e8], RZ ;  /* 0x0001e8ff01007387 */ /* 0x0005e80000100800 */
[----:B------:R-:W-:Y:S04]  /*28be0*/  LDGSTS.E [R3+-0x68d00], desc[UR4][R28.64], P4 ;  /* 0x973000001c037fae */ /* 0x000fe8000a121844 */
[----:B------:R2:W-:Y:S04]  /*28bf0*/  STL [R1+0x1ec], RZ ;  /* 0x0001ecff01007387 */ /* 0x0005e80000100800 */
[----:B------:R-:W-:Y:S04]  /*28c00*/  LDGSTS.E [R0+-0x68900], desc[UR4][R26.64], P4 ;  /* 0x977000001a007fae */ /* 0x000fe8000a121844 */
[----:B------:R2:W-:Y:S04]  /*28c10*/  STL [R1+0x1f0], RZ ;  /* 0x0001f0ff01007387 */ /* 0x0005e80000100800 */
[----:B------:R1:W-:Y:S04]  /*28c20*/  LDGSTS.E [R5+-0x68500], desc[UR4][R24.64], P4 ;  /* 0x97b0000018057fae */ /* 0x0003e8000a121844 */
[----:B------:R2:W-:Y:S04]  /*28c30*/  STL [R1+0x1f4], RZ ;  /* 0x0001f4ff01007387 */ /* 0x0005e80000100800 */
[----:B------:R2:W-:Y:S04]  /*28c40*/  LDGSTS.E [R250+-0x68100], desc[UR4][R6.64], P4 ;  /* 0x97f0000006fa7fae */ /* 0x0005e8000a121844 */
[----:B------:R2:W-:Y:S04]  /*28c50*/  STL [R1+0x1f8], RZ ;  /* 0x0001f8ff01007387 */ /* 0x0005e80000100800 */
[----:B------:R2:W-:Y:S04]  /*28c60*/  STL [R1+0x1fc], RZ ;  /* 0x0001fcff01007387 */ /* 0x0005e80000100800 */
[----:B------:R-:W0:Y:S01]  /*28c70*/  LDGDEPBAR ;  /* 0x00000000000079af */ /* 0x000e220000000000 */
[----:B-1----:R-:W-:-:S02]  /*28c80*/  CS2R R24, SRZ ;  /* 0x0000000000187805 */ /* 0x002fc4000001ff00 */
[----:B------:R-:W-:Y:S02]  /*28c90*/  CS2R R26, SRZ ;  /* 0x00000000001a7805 */ /* 0x000fe4000001ff00 */
[----:B------:R-:W-:Y:S02]  /*28ca0*/  CS2R R28, SRZ ;  /* 0x00000000001c7805 */ /* 0x000fe4000001ff00 */
[----:B------:R-:W-:Y:S02]  /*28cb0*/  CS2R R30, SRZ ;  /* 0x00000000001e7805 */ /* 0x000fe4000001ff00 */
[----:B------:R-:W-:Y:S02]  /*28cc0*/  CS2R R32, SRZ ;  /* 0x0000000000207805 */ /* 0x000fe4000001ff00 */
[----:B------:R-:W-:Y:S02]  /*28cd0*/  CS2R R34, SRZ ;  /* 0x0000000000227805 */ /* 0x000fe4000001ff00 */
[----:B------:R-:W-:-:S02]  /*28ce0*/  CS2R R36, SRZ ;  /* 0x0000000000247805 */ /* 0x000fc4000001ff00 */
        /* <DEDUP_REMOVED lines=54> */
[----:B------:R-:W-:Y:S01]  /*29050*/  CS2R R146, SRZ ;  /* 0x0000000000927805 */ /* 0x000fe2000001ff00 */
[----:B------:R-:W-:-:S06]  /*29060*/  UISETP.GE.AND UP0, UPT, UR6, 0x40, UPT ;  /* 0x000000400600788c */ /* 0x000fcc000bf06270 */
[----:B------:R-:W-:Y:S02]  /*29070*/  PLOP3.LUT P0, PT, PT, PT, UP0, 0x40, 0x0 ;  /* 0x000000000000781c */ /* 0x000fe40003f0e808 */
[----:B------:R-:W-:Y:S02]  /*29080*/  CS2R R148, SRZ ;  /* 0x0000000000947805 */ /* 0x000fe4000001ff00 */
[----:B------:R-:W-:-:S09]  /*29090*/  CS2R R150, SRZ ;  /* 0x0000000000967805 */ /* 0x000fd2000001ff00 */
[----:B--2---:R-:W-:Y:S05]  /*290a0*/  @P0 BRA `(.L_x_0) ;  /* 0x000002d400900947 */ /* 0x004fea0003800000 */
[----:B------:R-:W2:Y:S04]  /*290b0*/  LDL.LU.64 R250, [R1+0x2240] ;  /* 0x0022400001fa7983 */ /* 0x000ea80000300a00 */
[----:B------:R-:W3:Y:S04]  /*290c0*/  LDL.LU.64 R228, [R1+0x2248] ;  /* 0x0022480001e47983 */ /* 0x000ee80000300a00 */
[----:B------:R-:W4:Y:S04]  /*290d0*/  LDL.LU.64 R142, [R1+0x2250] ;  /* 0x00225000018e7983 */ /* 0x000f280000300a00 */
        /* <DEDUP_REMOVED lines=8> */
[----:B--2---:R1:W-:Y:S01]  /*29160*/  STL [R1+0x2240], R250 ;  /* 0x002240fa01007387 */ /* 0x0043e20000100800 */
[----:B------:R-:W-:-:S02]  /*29170*/  IMAD.MOV.U32 R15, RZ, RZ, R251 ;  /* 0x000000ffff0f7224 */ /* 0x000fc400078e00fb */
[----:B---3--:R-:W-:Y:S01]  /*29180*/  IMAD.MOV.U32 R0, RZ, RZ, R229 ;  /* 0x000000ffff007224 */ /* 0x008fe200078e00e5 */
[----:B-1----:R-:W2:Y:S04]  /*29190*/  LDL.LU.64 R250, [R1+0x20f0] ;  /* 0x0020f00001fa7983 */ /* 0x002ea80000300a00 */
[----:B------:R1:W-:Y:S04]  /*291a0*/  STL [R1+0x2248], R228 ;  /* 0x002248e401007387 */ /* 0x0003e80000100800 */
[----:B-1----:R-:W3:Y:S04]  /*291b0*/  LDL.LU.64 R228, [R1+0x21b0] ;  /* 0x0021b00001e47983 */ /* 0x002ee80000300a00 */
[----:B------:R1:W-:Y:S04]  /*291c0*/  STL [R1+0x2244], R0 ;  /* 0x0022440001007387 */ /* 0x0003e80000100800 */
[----:B----4-:R4:W-:Y:S01]  /*291d0*/  STL [R1+0x2250], R142 ;  /* 0x0022508e01007387 */ /* 0x0109e20000100800 */
[----:B-1----:R-:W-:-:S03]  /*291e0*/  IMAD.MOV.U32 R0, RZ, RZ, R143 ;  /* 0x000000ffff007224 */ /* 0x002fc600078e008f */
[----:B----4-:R-:W4:Y:S04]  /*291f0*/  LDL.LU.64 R142, [R1+0x2168] ;  /* 0x00216800018e7983 */ /* 0x010f280000300a00 */
[----:B------:R1:W-:Y:S04]  /*29200*/  STL [R1+0x224c], R0 ;  /* 0x00224c0001007387 */ /* 0x0003e80000100800 */
[----:B------:R1:W-:Y:S02]  /*29210*/  STL [R1+0x2258], R220 ;  /* 0x002258dc01007387 */ /* 0x0003e40000100800 */
[----:B-1----:R-:W-:-:S02]  /*29220*/  IMAD.MOV.U32 R0, RZ, RZ, R221 ;  /* 0x000000ffff007224 */ /* 0x002fc400078e00dd */
[----:B------:R-:W4:Y:S04]  /*29230*/  LDL.LU.64 R220, [R1+0x2180] ;  /* 0x0021800001dc7983 */ /* 0x000f280000300a00 */
        /* <DEDUP_REMOVED lines=29> */
[----:B--2---:R2:W-:Y:S01]  /*29410*/  STL [R1+0x2298], R250 ;  /* 0x002298fa01007387 */ /* 0x0045e20000100800 */
[----:B-1----:R-:W-:-:S03]  /*29420*/  IMAD.MOV.U32 R0, RZ, RZ, R251 ;  /* 0x000000ffff007224 */ /* 0x002fc600078e00fb */
[----:B--2---:R-:W2:Y:S04]  /*29430*/  LDL.LU.64 R250, [R1+0x20b0] ;  /* 0x0020b00001fa7983 */ /* 0x004ea80000300a00 */
[----:B------:R1:W-:Y:S04]  /*29440*/  STL [R1+0x2294], R0 ;  /* 0x0022940001007387 */ /* 0x0003e80000100800 */
[----:B---3--:R3:W-:Y:S01]  /*29450*/  STL [R1+0x22a0], R228 ;  /* 0x0022a0e401007387 */ /* 0x0087e20000100800 */
[----:B-1----:R-:W-:-:S03]  /*29460*/  IMAD.MOV.U32 R0, RZ, RZ, R229 ;  /* 0x000000ffff007224 */ /* 0x002fc600078e00e5 */
[----:B---3--:R-:W3:Y:S04]  /*29470*/  LDL.LU.64 R228, [R1+0x20e8] ;  /* 0x0020e80001e47983 */ /* 0x008ee80000300a00 */
        /* <DEDUP_REMOVED lines=221> */
[----:B----4-:R-:W-:Y:S04]  /*2a250*/  STL [R1+0x2460], R142 ;  /* 0x0024608e01007387 */ /* 0x010fe80000100800 */
[----:B------:R-:W4:Y:S01]  /*2a260*/  LDL.LU.64 R140, [R1+0x2100] ;  /* 0x00210000018c7983 */ /* 0x000f220000300a00 */
[----:B-1----:R-:W-:-:S05]  /*2a270*/  IMAD.MOV.U32 R0, RZ, RZ, R143 ;  /* 0x000000ffff007224 */ /* 0x002fca00078e008f */
[----:B------:R1:W-:Y:S04]  /*2a280*/  STL [R1+0x245c], R0 ;  /* 0x00245c0001007387 */ /* 0x0003e80000100800 */
[----:B------:R1:W-:Y:S02]  /*2a290*/  STL [R1+0x2468], R220 ;  /* 0x002468dc01007387 */ /* 0x0003e40000100800 */
[----:B-1----:R-:W-:Y:S02]  /*2a2a0*/  IMAD.MOV.U32 R0, RZ, RZ, R221 ;  /* 0x000000ffff007224 */ /* 0x002fe400078e00dd */
        /* <DEDUP_REMOVED lines=18> */
[----:B------:R1:W-:Y:S04]  /*2a3d0*/  STL [R1+0x2490], R204 ;  /* 0x002490cc01007387 */ /* 0x0003e80000100800 */
[----:B------:R-:W4:Y:S01]  /*2a3e0*/  LDL.LU.64 R142, [R1+0x1f10] ;  /* 0x001f1000018e7983 */ /* 0x000f220000300a00 */
[----:B-1----:R-:W-:-:S03]  /*2a3f0*/  IMAD.MOV.U32 R0, RZ, RZ, R205 ;  /* 0x000000ffff007224 */ /* 0x002fc600078e00cd */
[----:B------:R-:W-:Y:S04]  /*2a400*/  STL [R1+0x2498], R196 ;  /* 0x002498c401007387 */ /* 0x000fe80000100800 */
[----:B------:R1:W-:Y:S04]  /*2a410*/  STL [R1+0x248c], R0 ;  /* 0x00248c0001007387 */ /* 0x0003e80000100800 */
[----:B------:R-:W4:Y:S01]  /*2a420*/  LDL.LU.64 R204, [R1+0x1f58] ;  /* 0x001f580001cc7983 */ /* 0x000f220000300a00 */
[----:B-1----:R-:W-:-:S03]  /*2a430*/  IMAD.MOV.U32 R0, RZ, RZ, R197 ;  /* 0x000000ffff007224 */ /* 0x002fc600078e00c5 */
[----:B------:R-:W-:Y:S04]  /*2a440*/  STL [R1+0x24a0], R144 ;  /* 0x0024a09001007387 */ /* 0x000fe80000100800 */
[----:B------:R1:W-:Y:S04]  /*2a450*/  STL [R1+0x2494], R0 ;  /* 0x0024940001007387 */ /* 0x0003e80000100800 */
[----:B------:R-:W4:Y:S01]  /*2a460*/  LDL.LU.64 R196, [R1+0x1fa8] ;  /* 0x001fa80001c47983 */ /* 0x000f220000300a00 */
[----:B-1----:R-:W-:-:S03]  /*2a470*/  IMAD.MOV.U32 R0, RZ, RZ, R145 ;  /* 0x000000ffff007224 */ /* 0x002fc600078e0091 */
[----:B--2---:R-:W-:Y:S04]  /*2a480*/  STL [R1+0x24a8], R250 ;  /* 0x0024a8fa01007387 */ /* 0x004fe80000100800 */
[----:B------:R1:W-:Y:S04]  /*2a490*/  STL [R1+0x249c], R0 ;  /* 0x00249c0001007387 */ /* 0x0003e80000100800 */
[----:B------:R-:W2:Y:S01]  /*2a4a0*/  LDL.LU.64 R144, [R1+0x1ff0] ;  /* 0x001ff00001907983 */ /* 0x000ea20000300a00 */
[----:B-1----:R-:W-:-:S03]  /*2a4b0*/  IMAD.MOV.U32 R0, RZ, RZ, R251 ;  /* 0x000000ffff007224 */ /* 0x002fc600078e00fb */
[----:B---3--:R-:W-:Y:S04]  /*2a4c0*/  STL [R1+0x24b0], R228 ;  /* 0x0024b0e401007387 */ /* 0x008fe80000100800 */
[----:B------:R1:W-:Y:S04]  /*2a4d0*/  STL [R1+0x24a4], R0 ;  /* 0x0024a40001007387 */ /* 0x0003e80000100800 */
[----:B------:R-:W3:Y:S01]  /*2a4e0*/  LDL.LU.64 R250, [R1+0x1ec0] ;  /* 0x001ec00001fa7983 */ /* 0x000ee20000300a00 */
[----:B-1----:R-:W-:-:S03]  /*2a4f0*/  IMAD.MOV.U32 R0, RZ, RZ, R229 ;  /* 0x000000ffff007224 */ /* 0x002fc600078e00e5 */
[----:B----4-:R-:W-:Y:S04]  /*2a500*/  STL [R1+0x24b8], R140 ;  /* 0x0024b88c01007387 */ /* 0x010fe80000100800 */
[----:B------:R1:W-:Y:S04]  /*2a510*/  STL [R1+0x24ac], R0 ;  /* 0x0024ac0001007387 */ /* 0x0003e80000100800 */
[----:B------:R-:W4:Y:S01]  /*2a520*/  LDL.LU.64 R228, [R1+0x1f08] ;  /* 0x001f080001e47983 */ /* 0x000f220000300a00 */
[----:B-1----:R-:W-:-:S03]  /*2a530*/  IMAD.MOV.U32 R0, RZ, RZ, R141 ;  /* 0x000000ffff007224 */ /* 0x002fc600078e008d */
[----:B------:R-:W-:Y:S04]  /*2a540*/  STL [R1+0x24c0], R220 ;  /* 0x0024c0dc01007387 */ /* 0x000fe80000100800 */
        /* <DEDUP_REMOVED lines=18> */
[----:B------:R-:W-:Y:S04]  /*2a670*/  STL [R1+0x24e8], R142 ;  /* 0x0024e88e01007387 */ /* 0x000fe80000100800 */
        /* <DEDUP_REMOVED lines=12> */
[----:B--2---:R-:W-:Y:S01]  /*2a740*/  STL [R1+0x2500], R144 ;  /* 0x0025009001007387 */ /* 0x004fe20000100800 */
[----:B-1----:R-:W-:-:S03]  /*2a750*/  IMAD.MOV.U32 R0, RZ, RZ, R145 ;  /* 0x000000ffff007224 */ /* 0x002fc600078e0091 */
[----:B------:R-:W2:Y:S04]  /*2a760*/  LDL.LU.64 R136, [R1+0x1e40] ;  /* 0x001e400001887983 */ /* 0x000ea80000300a00 */
[----:B------:R1:W-:Y:S04]  /*2a770*/  STL [R1+0x24fc], R0 ;  /* 0x0024fc0001007387 */ /* 0x0003e80000100800 */
[----:B---3--:R-:W-:Y:S01]  /*2a780*/  STL [R1+0x2508], R250 ;  /* 0x002508fa01007387 */ /* 0x008fe20000100800 */
[----:B-1----:R-:W-:-:S03]  /*2a790*/  IMAD.MOV.U32 R0, RZ, RZ, R251 ;  /* 0x000000ffff007224 */ /* 0x002fc600078e00fb */
[----:B------:R-:W3:Y:S04]  /*2a7a0*/  LDL.LU.64 R138, [R1+0x1e60] ;  /* 0x001e6000018a7983 */ /* 0x000ee80000300a00 */
[----:B------:R1:W-:Y:S04]  /*2a7b0*/  STL [R1+0x2504], R0 ;  /* 0x0025040001007387 */ /* 0x0003e80000100800 */
[----:B----4-:R4:W-:Y:S04]  /*2a7c0*/  STL [R1+0x2510], R228 ;  /* 0x002510e401007387 */ /* 0x0109e80000100800 */
[----:B------:R-:W3:Y:S01]  /*2a7d0*/  LDL.LU.64 R140, [R1+0x1e88] ;  /* 0x001e8800018c7983 */ /* 0x000ee20000300a00 */
[----:B-1----:R-:W-:-:S03]  /*2a7e0*/  IMAD.MOV.U32 R0, RZ, RZ, R229 ;  /* 0x000000ffff007224 */ /* 0x002fc600078e00e5 */
[----:B------:R-:W3:Y:S04]  /*2a7f0*/  LDL.LU.64 R250, [R1+0x1eb8] ;  /* 0x001eb80001fa7983 */ /* 0x000ee80000300a00 */
[----:B------:R1:W-:Y:S04]  /*2a800*/  STL [R1+0x250c], R0 ;  /* 0x00250c0001007387 */ /* 0x0003e80000100800 */
[----:B------:R1:W-:Y:S04]  /*2a810*/  STL [R1+0x2518], R220 ;  /* 0x002518dc01007387 */ /* 0x0003e80000100800 */
[----:B----4-:R-:W4:Y:S01]  /*2a820*/  LDL.LU.64 R228, [R1+0x1f00] ;  /* 0x001f000001e47983 */ /* 0x010f220000300a00 */
        /* <DEDUP_REMOVED lines=11> */
[----:B------:R-:W4:Y:S04]  /*2a8e0*/  LDL.LU.64 R144, [R1+0x1e80] ;  /* 0x001e800001907983 */ /* 0x000f280000300a00 */
[----:B------:R-:W4:Y:S01]  /*2a8f0*/  LDL.LU.64 R146, [R1+0x1eb0] ;  /* 0x001eb00001927983 */ /* 0x000f220000300a00 */
[----:B-1----:R-:W-:-:S05]  /*2a900*/  IMAD.MOV.U32 R0, RZ, RZ, R151 ;  /* 0x000000ffff007224 */ /* 0x002fca00078e0097 */
[----:B------:R1:W-:Y:S04]  /*2a910*/  STL [R1+0x252c], R0 ;  /* 0x00252c0001007387 */ /* 0x0003e80000100800 */
[----:B------:R-:W-:Y:S04]  /*2a920*/  STL [R1+0x2538], R212 ;  /* 0x002538d401007387 */ /* 0x000fe80000100800 */
[----:B------:R-:W4:Y:S01]  /*2a930*/  LDL.LU.64 R148, [R1+0x1ef8] ;  /* 0x001ef80001947983 */ /* 0x000f220000300a00 */
[----:B-1----:R-:W-:-:S03]  /*2a940*/  IMAD.MOV.U32 R0, RZ, RZ, R213 ;  /* 0x000000ffff007224 */ /* 0x002fc600078e00d5 */
[----:B------:R-:W4:Y:S04]  /*2a950*/  LDL.LU.64 R150, [R1+0x2150] ;  /* 0x0021500001967983 */ /* 0x000f280000300a00 */
[----:B------:R1:W-:Y:S02]  /*2a960*/  STL [R1+0x2534], R0 ;  /* 0x0025340001007387 */ /* 0x0003e40000100800 */
[----:B-1----:R-:W-:Y:S02]  /*2a970*/  IMAD.MOV.U32 R0, RZ, RZ, R205 ;  /* 0x000000ffff007224 */ /* 0x002fe400078e00cd */
[----:B------:R1:W-:Y:S04]  /*2a980*/  STL [R1+0x2540], R204 ;  /* 0x002540cc01007387 */ /* 0x0003e80000100800 */
[----:B------:R-:W4:Y:S04]  /*2a990*/  LDL.LU.64 R212, [R1+0x1fe8] ;  /* 0x001fe80001d47983 */ /* 0x000f280000300a00 */
[----:B------:R-:W-:Y:S04]  /*2a9a0*/  STL [R1+0x2548], R196 ;  /* 0x002548c401007387 */ /* 0x000fe80000100800 */
[----:B------:R1:W-:Y:S04]  /*2a9b0*/  STL [R1+0x253c], R0 ;  /* 0x00253c0001007387 */ /* 0x0003e80000100800 */
[----:B-1----:R-:W4:Y:S01]  /*2a9c0*/  LDL.LU.64 R204, [R1+0x2030] ;  /* 0x0020300001cc7983 */ /* 0x002f220000300a00 */
[----:B------:R-:W-:-:S03]  /*2a9d0*/  IMAD.MOV.U32 R0, RZ, RZ, R197 ;  /* 0x000000ffff007224 */ /* 0x000fc600078e00c5 */
[----:B--2---:R-:W-:Y:S04]  /*2a9e0*/  STL [R1+0x2550], R136 ;  /* 0x0025508801007387 */ /* 0x004fe80000100800 */
[----:B------:R1:W-:Y:S04]  /*2a9f0*/  STL [R1+0x2544], R0 ;  /* 0x0025440001007387 */ /* 0x0003e80000100800 */
[----:B------:R-:W2:Y:S01]  /*2aa00*/  LDL.LU.64 R196, [R1+0x2080] ;  /* 0x0020800001c47983 */ /* 0x000ea20000300a00 */
[----:B-1----:R-:W-:-:S03]  /*2aa10*/  IMAD.MOV.U32 R0, RZ, RZ, R137 ;  /* 0x000000ffff007224 */ /* 0x002fc600078e0089 */
[----:B---3--:R-:W-:Y:S04]  /*2aa20*/  STL [R1+0x2558], R138 ;  /* 0x0025588a01007387 */ /* 0x008fe80000100800 */
[----:B------:R1:W-:Y:S02]  /*2aa30*/  STL [R1+0x254c], R0 ;  /* 0x00254c0001007387 */ /* 0x0003e40000100800 */
[----:B-1----:R-:W-:Y:S02]  /*2aa40*/  IMAD.MOV.U32 R0, RZ, RZ, R139 ;  /* 0x000000ffff007224 */ /* 0x002fe400078e008b */
[----:B------:R-:W-:Y:S04]  /*2aa50*/  STL [R1+0x2560], R140 ;  /* 0x0025608c01007387 */ /* 0x000fe80000100800 */
[----:B------:R1:W-:Y:S04]  /*2aa60*/  STL [R1+0x2554], R0 ;  /* 0x0025540001007387 */ /* 0x0003e80000100800 */
[----:B------:R-:W-:Y:S01]  /*2aa70*/  STL [R1+0x2568], R250 ;  /* 0x002568fa01007387 */ /* 0x000fe20000100800 */
[----:B-1----:R-:W-:-:S05]  /*2aa80*/  IMAD.MOV.U32 R0, RZ, RZ, R141 ;  /* 0x000000ffff007224 */ /* 0x002fca00078e008d */
[----:B------:R1:W-:Y:S02]  /*2aa90*/  STL [R1+0x255c], R0 ;  /* 0x00255c0001007387 */ /* 0x0003e40000100800 */
[----:B-1----:R-:W-:Y:S02]  /*2aaa0*/  IMAD.MOV.U32 R0, RZ, RZ, R251 ;  /* 0x000000ffff007224 */ /* 0x002fe400078e00fb */
[----:B----4-:R-:W-:Y:S04]  /*2aab0*/  STL [R1+0x2570], R228 ;  /* 0x002570e401007387 */ /* 0x010fe80000100800 */
[----:B------:R1:W-:Y:S04]  /*2aac0*/  STL [R1+0x2564], R0 ;  /* 0x0025640001007387 */ /* 0x0003e80000100800 */
[----:B------:R-:W3:Y:S01]  /*2aad0*/  LDL.LU.64 R250, [R1+0x1e00] ;  /* 0x001e000001fa7983 */ /* 0x000ee20000300a00 */
        /* <DEDUP_REMOVED lines=11> */
[----:B------:R-:W-:Y:S01]  /*2ab90*/  STL [R1+0x2590], R146 ;  /* 0x0025909201007387 */ /* 0x000fe20000100800 */
[----:B-1----:R-:W-:-:S05]  /*2aba0*/  IMAD.MOV.U32 R0, RZ, RZ, R145 ;  /* 0x000000ffff007224 */ /* 0x002fca00078e0091 */
        /* <DEDUP_REMOVED lines=9> */
[----:B------:R1:W-:Y:S02]  /*2ac40*/  STL [R1+0x259c], R0 ;  /* 0x00259c0001007387 */ /* 0x0003e40000100800 */
[----:B-1----:R-:W-:Y:S02]  /*2ac50*/  IMAD.MOV.U32 R0, RZ, RZ, R213 ;  /* 0x000000ffff007224 */ /* 0x002fe400078e00d5 */
[----:B------:R-:W4:Y:S04]  /*2ac60*/  LDL.LU.64 R212, [R1+0x1f98] ;  /* 0x001f980001d47983 */ /* 0x000f280000300a00 */
[----:B------:R1:W-:Y:S04]  /*2ac70*/  STL [R1+0x25a4], R0 ;  /* 0x0025a40001007387 */ /* 0x0003e80000100800 */
[----:B------:R1:W-:Y:S02]  /*2ac80*/  STL [R1+0x25b0], R204 ;  /* 0x0025b0cc01007387 */ /* 0x0003e40000100800 */
[----:B-1----:R-:W-:-:S02]  /*2ac90*/  IMAD.MOV.U32 R0, RZ, RZ, R205 ;  /* 0x000000ffff007224 */ /* 0x002fc400078e00cd */
[----:B------:R-:W4:Y:S04]  /*2aca0*/  LDL.LU.64 R204, [R1+0x1e10] ;  /* 0x001e100001cc7983 */ /* 0x000f280000300a00 */
[----:B------:R2:W-:Y:S02]  /*2acb0*/  STL [R1+0x25ac], R0 ;  /* 0x0025ac0001007387 */ /* 0x0005e40000100800 */
[----:B--2---:R-:W-:Y:S02]  /*2acc0*/  IMAD.MOV.U32 R0, RZ, RZ, R197 ;  /* 0x000000ffff007224 */ /* 0x004fe400078e00c5 */
[----:B------:R1:W-:Y:S04]  /*2acd0*/  STL [R1+0x25b8], R196 ;  /* 0x0025b8c401007387 */ /* 0x0003e80000100800 */
[----:B-1----:R-:W2:Y:S04]  /*2ace0*/  LDL.LU.64 R196, [R1+0x1e38] ;  /* 0x001e380001c47983 */ /* 0x002ea80000300a00 */
[----:B------:R1:W-:Y:S04]  /*2acf0*/  STL [R1+0x25b4], R0 ;  /* 0x0025b40001007387 */ /* 0x0003e80000100800 */
[----:B------:R-:W-:Y:S04]  /*2ad00*/  STL [R1+0x25c0], R242 ;  /* 0x0025c0f201007387 */ /* 0x000fe80000100800 */
[----:B------:R-:W-:Y:S04]  /*2ad10*/  STL [R1+0x25bc], R243 ;  /* 0x0025bcf301007387 */ /* 0x000fe80000100800 */
[----:B------:R-:W2:Y:S04]  /*2ad20*/  LDL.LU.64 R142, [R1+0x1e58] ;  /* 0x001e5800018e7983 */ /* 0x000ea80000300a00 */
[----:B------:R-:W-:Y:S04]  /*2ad30*/  STL [R1+0x25c8], R244 ;  /* 0x0025c8f401007387 */ /* 0x000fe80000100800 */
[----:B------:R-:W-:Y:S04]  /*2ad40*/  STL [R1+0x25c4], R245 ;  /* 0x0025c4f501007387 */ /* 0x000fe80000100800 */
[----:B------:R-:W2:Y:S04]  /*2ad50*/  LDL.LU.64 R144, [R1+0x2148] ;  /* 0x0021480001907983 */ /* 0x000ea80000300a00 */
[----:B---3--:R-:W-:Y:S04]  /*2ad60*/  STL [R1+0x25d0], R250 ;  /* 0x0025d0fa01007387 */ /* 0x008fe80000100800 */
[----:B------:R-:W3:Y:S01]  /*2ad70*/  LDL.LU.64 R150, [R1+0x1ef0] ;  /* 0x001ef00001967983 */ /* 0x000ee20000300a00 */
[----:B-1----:R-:W-:-:S05]  /*2ad80*/  IMAD.MOV.U32 R0, RZ, RZ, R251 ;  /* 0x000000ffff007224 */ /* 0x002fca00078e00fb */
[----:B------:R1:W-:Y:S04]  /*2ad90*/  STL [R1+0x25cc], R0 ;  /* 0x0025cc0001007387 */ /* 0x0003e80000100800 */
[----:B----4-:R-:W-:Y:S04]  /*2ada0*/  STL [R1+0x25d8], R228 ;  /* 0x0025d8e401007387 */ /* 0x010fe80000100800 */
[----:B------:R-:W4:Y:S01]  /*2adb0*/  LDL.LU.64 R146, [R1+0x1f40] ;  /* 0x001f400001927983 */ /* 0x000f220000300a00 */
[----:B-1----:R-:W-:-:S05]  /*2adc0*/  IMAD.MOV.U32 R0, RZ, RZ, R229 ;  /* 0x000000ffff007224 */ /* 0x002fca00078e00e5 */
[----:B------:R1:W-:Y:S02]  /*2add0*/  STL [R1+0x25d4], R0 ;  /* 0x0025d40001007387 */ /* 0x0003e40000100800 */
[----:B-1----:R-:W-:Y:S02]  /*2ade0*/  IMAD.MOV.U32 R0, RZ, RZ, R221 ;  /* 0x000000ffff007224 */ /* 0x002fe400078e00dd */
[----:B------:R1:W-:Y:S04]  /*2adf0*/  STL [R1+0x25e0], R220 ;  /* 0x0025e0dc01007387 */ /* 0x0003e80000100800 */
[----:B------:R-:W4:Y:S04]  /*2ae00*/  LDL.LU.64 R250, [R1+0x1f90] ;  /* 0x001f900001fa7983 */ /* 0x000f280000300a00 */
[----:B------:R1:W-:Y:S04]  /*2ae10*/  STL [R1+0x25dc], R0 ;  /* 0x0025dc0001007387 */ /* 0x0003e80000100800 */
[----:B------:R-:W-:Y:S04]  /*2ae20*/  STL [R1+0x25e8], R236 ;  /* 0x0025e8ec01007387 */ /* 0x000fe80000100800 */
[----:B------:R-:W-:Y:S04]  /*2ae30*/  STL [R1+0x25e4], R237 ;  /* 0x0025e4ed01007387 */ /* 0x000fe80000100800 */
[----:B------:R-:W4:Y:S04]  /*2ae40*/  LDL.LU.64 R228, [R1+0x2640] ;  /* 0x0026400001e47983 */ /* 0x000f280000300a00 */
[----:B------:R-:W-:Y:S04]  /*2ae50*/  STL [R1+0x25f0], R238 ;  /* 0x0025f0ee01007387 */ /* 0x000fe80000100800 */
[----:B------:R-:W-:Y:S04]  /*2ae60*/  STL [R1+0x25ec], R239 ;  /* 0x0025ecef01007387 */ /* 0x000fe80000100800 */
[----:B------:R-:W4:Y:S04]  /*2ae70*/  LDL.LU.64 R148, [R1+0x2648] ;  /* 0x0026480001947983 */ /* 0x000f280000300a00 */
[----:B------:R-:W-:Y:S04]  /*2ae80*/  STL [R1+0x25f8], R240 ;  /* 0x0025f8f001007387 */ /* 0x000fe80000100800 */
[----:B------:R-:W-:Y:S04]  /*2ae90*/  STL [R1+0x25f4], R241 ;  /* 0x0025f4f101007387 */ /* 0x000fe80000100800 */
[----:B-1----:R-:W4:Y:S04]  /*2aea0*/  LDL.LU.64 R220, [R1+0x2650] ;  /* 0x0026500001dc7983 */ /* 0x002f280000300a00 */
[----:B------:R1:W-:Y:S01]  /*2aeb0*/  STL [R1+0x2600], R212 ;  /* 0x002600d401007387 */ /* 0x0003e20000100800 */
[----:B------:R-:W-:-:S03]  /*2aec0*/  IMAD.MOV.U32 R0, RZ, RZ, R213 ;  /* 0x000000ffff007224 */ /* 0x000fc600078e00d5 */
[----:B-1----:R-:W4:Y:S04]  /*2aed0*/  LDL.LU.64 R212, [R1+0x2658] ;  /* 0x0026580001d47983 */ /* 0x002f280000300a00 */
        /* <DEDUP_REMOVED lines=9> */
[----:B------:R1:W-:Y:S02]  /*2af70*/  STL [R1+0x2618], R142 ;  /* 0x0026188e01007387 */ /* 0x0003e40000100800 */
[----:B-1----:R-:W-:-:S02]  /*2af80*/  IMAD.MOV.U32 R0, RZ, RZ, R143 ;  /* 0x000000ffff007224 */ /* 0x002fc400078e008f */
[----:B------:R-:W2:Y:S04]  /*2af90*/  LDL.LU.64 R142, [R1+0x2670] ;  /* 0x00267000018e7983 */ /* 0x000ea80000300a00 */
[----:B------:R1:W-:Y:S04]  /*2afa0*/  STL [R1+0x2614], R0 ;  /* 0x0026140001007387 */ /* 0x0003e80000100800 */
[----:B------:R1:W-:Y:S02]  /*2afb0*/  STL [R1+0x2620], R144 ;  /* 0x0026209001007387 */ /* 0x0003e40000100800 */
[----:B-1----:R-:W-:-:S02]  /*2afc0*/  IMAD.MOV.U32 R0, RZ, RZ, R145 ;  /* 0x000000ffff007224 */ /* 0x002fc400078e0091 */
[----:B------:R-:W2:Y:S04]  /*2afd0*/  LDL.LU.64 R144, [R1+0x2678] ;  /* 0x0026780001907983 */ /* 0x000ea80000300a00 */
        /* <DEDUP_REMOVED lines=332> */
[----:B------:R1:W-:Y:S02]  /*2c4a0*/  STL [R1+0x28b4], R0 ;  /* 0x0028b40001007387 */ /* 0x0003e40000100800 */
[----:B-1----:R-:W-:Y:S02]  /*2c4b0*/  IMAD.MOV.U32 R0, RZ, RZ, R213 ;  /* 0x000000ffff007224 */ /* 0x002fe400078e00d5 */
[----:B------:R1:W-:Y:S04]  /*2c4c0*/  STL [R1+0x28c0], R212 ;  /* 0x0028c0d401007387 */ /* 0x0003e80000100800 */
        /* <DEDUP_REMOVED lines=34> */
[----:B------:R-:W-:Y:S04]  /*2c6f0*/  STL [R1+0x2908], R148 ;  /* 0x0029089401007387 */ /* 0x000fe80000100800 */
[----:B------:R-:W4:Y:S01]  /*2c700*/  LDL.LU.64 R146, [R1+0x2960] ;  /* 0x0029600001927983 */ /* 0x000f220000300a00 */
[----:B-1----:R-:W-:-:S05]  /*2c710*/  IMAD.MOV.U32 R0, RZ, RZ, R149 ;  /* 0x000000ffff007224 */ /* 0x002fca00078e0095 */
[----:B------:R1:W-:Y:S02]  /*2c720*/  STL [R1+0x2904], R0 ;  /* 0x0029040001007387 */ /* 0x0003e40000100800 */
[----:B-1----:R-:W-:Y:S02]  /*2c730*/  IMAD.MOV.U32 R0, RZ, RZ, R221 ;  /* 0x000000ffff007224 */ /* 0x002fe400078e00dd */
[----:B------:R1:W-:Y:S04]  /*2c740*/  STL [R1+0x2910], R220 ;  /* 0x002910dc01007387 */ /* 0x0003e80000100800 */
[----:B-1----:R-:W4:Y:S04]  /*2c750*/  LDL.LU.64 R220, [R1+0x2968] ;  /* 0x0029680001dc7983 */ /* 0x002f280000300a00 */
[----:B------:R1:W-:Y:S02]  /*2c760*/  STL [R1+0x290c], R0 ;  /* 0x00290c0001007387 */ /* 0x0003e40000100800 */
[----:B-1----:R-:W-:-:S02]  /*2c770*/  IMAD.MOV.U32 R0, RZ, RZ, R213 ;  /* 0x000000ffff007224 */ /* 0x002fc400078e00d5 */
[----:B------:R1:W-:Y:S04]  /*2c780*/  STL [R1+0x2918], R212 ;  /* 0x002918d401007387 */ /* 0x0003e80000100800 */
[----:B-1----:R-:W4:Y:S04]  /*2c790*/  LDL.LU.64 R212, [R1+0x2970] ;  /* 0x0029700001d47983 */ /* 0x002f280000300a00 */
[----:B------:R1:W-:Y:S04]  /*2c7a0*/  STL [R1+0x2914], R0 ;  /* 0x0029140001007387 */ /* 0x0003e80000100800 */
[----:B------:R2:W-:Y:S04]  /*2c7b0*/  STL [R1+0x2920], R204 ;  /* 0x002920cc01007387 */ /* 0x0005e80000100800 */
[----:B------:R-:W4:Y:S01]  /*2c7c0*/  LDL.LU.64 R148, [R1+0x2978] ;  /* 0x0029780001947983 */ /* 0x000f220000300a00 */
[----:B-1----:R-:W-:-:S03]  /*2c7d0*/  IMAD.MOV.U32 R0, RZ, RZ, R205 ;  /* 0x000000ffff007224 */ /* 0x002fc600078e00cd */
[----:B--2---:R-:W-:Y:S04]  /*2c7e0*/  STL [R1+0x2928], R196 ;  /* 0x002928c401007387 */ /* 0x004fe80000100800 */
[----:B------:R1:W-:Y:S04]  /*2c7f0*/  STL [R1+0x291c], R0 ;  /* 0x00291c0001007387 */ /* 0x0003e80000100800 */
[----:B------:R-:W2:Y:S01]  /*2c800*/  LDL.LU.64 R204, [R1+0x2980] ;  /* 0x0029800001cc7983 */ /* 0x000ea20000300a00 */
[----:B-1----:R-:W-:-:S03]  /*2c810*/  IMAD.MOV.U32 R0, RZ, RZ, R197 ;  /* 0x000000ffff007224 */ /* 0x002fc600078e00c5 */
[----:B------:R-:W-:Y:S04]  /*2c820*/  STL [R1+0x2930], R142 ;  /* 0x0029308e01007387 */ /* 0x000fe80000100800 */
[----:B------:R1:W-:Y:S04]  /*2c830*/  STL [R1+0x2924], R0 ;  /* 0x0029240001007387 */ /* 0x0003e80000100800 */
[----:B------:R-:W2:Y:S01]  /*2c840*/  LDL.LU.64 R196, [R1+0x2988] ;  /* 0x0029880001c47983 */ /* 0x000ea20000300a00 */
[----:B-1----:R-:W-:-:S03]  /*2c850*/  IMAD.MOV.U32 R0, RZ, RZ, R143 ;  /* 0x000000ffff007224 */ /* 0x002fc600078e008f */
[----:B------:R-:W-:Y:S04]  /*2c860*/  STL [R1+0x2938], R144 ;  /* 0x0029389001007387 */ /* 0x000fe80000100800 */
        /* <DEDUP_REMOVED lines=52> */
[----:B------:R-:W4:Y:S04]  /*2cbb0*/  LDL.LU.64 R140, [R1+0x2208] ;  /* 0x00220800018c7983 */ /* 0x000f280000300a00 */
[----:B------:R-:W4:Y:S01]  /*2cbc0*/  LDL.LU.64 R142, [R1+0x2228] ;  /* 0x00222800018e7983 */ /* 0x000f220000300a00 */
[----:B-1----:R-:W-:-:S05]  /*2cbd0*/  IMAD.MOV.U32 R0, RZ, RZ, R151 ;  /* 0x000000ffff007224 */ /* 0x002fca00078e0097 */
[----:B------:R1:W-:Y:S04]  /*2cbe0*/  STL [R1+0x299c], R0 ;  /* 0x00299c0001007387 */ /* 0x0003e80000100800 */
[----:B------:R1:W-:Y:S02]  /*2cbf0*/  STL [R1+0x29a8], R250 ;  /* 0x0029a8fa01007387 */ /* 0x0003e40000100800 */
[----:B-1----:R-:W-:Y:S02]  /*2cc00*/  IMAD.MOV.U32 R0, RZ, RZ, R251 ;  /* 0x000000ffff007224 */ /* 0x002fe400078e00fb */
[----:B------:R-:W4:Y:S04]  /*2cc10*/  LDL.LU.64 R150, [R1+0x2a00] ;  /* 0x002a000001967983 */ /* 0x000f280000300a00 */
        /* <DEDUP_REMOVED lines=12> */
[----:B------:R-:W4:Y:S04]  /*2cce0*/  LDL.LU.64 R220, [R1+0x2a20] ;  /* 0x002a200001dc7983 */ /* 0x000f280000300a00 */
[----:B------:R1:W-:Y:S02]  /*2ccf0*/  STL [R1+0x29bc], R0 ;  /* 0x0029bc0001007387 */ /* 0x0003e40000100800 */
[----:B-1----:R-:W-:Y:S02]  /*2cd00*/  IMAD.MOV.U32 R0, RZ, RZ, R213 ;  /* 0x000000ffff007224 */ /* 0x002fe400078e00d5 */
[----:B------:R1:W-:Y:S04]  /*2cd10*/  STL [R1+0x29c8], R212 ;  /* 0x0029c8d401007387 */ /* 0x0003e80000100800 */
[----:B-1----:R-:W4:Y:S04]  /*2cd20*/  LDL.LU.64 R212, [R1+0x2a28] ;  /* 0x002a280001d47983 */ /* 0x002f280000300a00 */
[----:B------:R2:W-:Y:S02]  /*2cd30*/  STL [R1+0x29c4], R0 ;  /* 0x0029c40001007387 */ /* 0x0005e40000100800 */
[----:B--2---:R-:W-:-:S02]  /*2cd40*/  IMAD.MOV.U32 R0, RZ, RZ, R149 ;  /* 0x000000ffff007224 */ /* 0x004fc400078e0095 */
[----:B------:R-:W-:Y:S04]  /*2cd50*/  STL [R1+0x29d0], R148 ;  /* 0x0029d09401007387 */ /* 0x000fe80000100800 */
[----:B------:R-:W2:Y:S04]  /*2cd60*/  LDL.LU.64 R146, [R1+0x2a30] ;  /* 0x002a300001927983 */ /* 0x000ea80000300a00 */
[----:B------:R1:W-:Y:S02]  /*2cd70*/  STL [R1+0x29cc], R0 ;  /* 0x0029cc0001007387 */ /* 0x0003e40000100800 */
[----:B-1----:R-:W-:-:S02]  /*2cd80*/  IMAD.MOV.U32 R0, RZ, RZ, R205 ;  /* 0x000000ffff007224 */ /* 0x002fc400078e00cd */
[----:B------:R-:W-:Y:S04]  /*2cd90*/  STL [R1+0x29d8], R204 ;  /* 0x0029d8cc01007387 */ /* 0x000fe80000100800 */
[----:B------:R-:W2:Y:S04]  /*2cda0*/  LDL.LU.64 R148, [R1+0x2a38] ;  /* 0x002a380001947983 */ /* 0x000ea80000300a00 */
[----:B------:R1:W-:Y:S04]  /*2cdb0*/  STL [R1+0x29d4], R0 ;  /* 0x0029d40001007387 */ /* 0x0003e80000100800 */
[----:B------:R3:W-:Y:S01]  /*2cdc0*/  STL [R1+0x29e0], R196 ;  /* 0x0029e0c401007387 */ /* 0x0007e20000100800 */
[----:B-1----:R-:W-:-:S03]  /*2cdd0*/  IMAD.MOV.U32 R0, RZ, RZ, R197 ;  /* 0x000000ffff007224 */ /* 0x002fc600078e00c5 */
[----:B------:R-:W2:Y:S04]  /*2cde0*/  LDL.LU.64 R204, [R1+0x2a40] ;  /* 0x002a400001cc7983 */ /* 0x000ea80000300a00 */
[----:B---3--:R-:W-:Y:S04]  /*2cdf0*/  STL [R1+0x29e8], R138 ;  /* 0x0029e88a01007387 */ /* 0x008fe80000100800 */
[----:B------:R1:W-:Y:S04]  /*2ce00*/  STL [R1+0x29dc], R0 ;  /* 0x0029dc0001007387 */ /* 0x0003e80000100800 */
[----:B------:R-:W3:Y:S01]  /*2ce10*/  LDL.LU.64 R196, [R1+0x2a48] ;  /* 0x002a480001c47983 */ /* 0x000ee20000300a00 */
[----:B-1----:R-:W-:-:S03]  /*2ce20*/  IMAD.MOV.U32 R0, RZ, RZ, R139 ;  /* 0x000000ffff007224 */ /* 0x002fc600078e008b */
[----:B----4-:R-:W-:Y:S04]  /*2ce30*/  STL [R1+0x29f0], R140 ;  /* 0x0029f08c01007387 */ /* 0x010fe80000100800 */
[----:B------:R1:W-:Y:S04]  /*2ce40*/  STL [R1+0x29e4], R0 ;  /* 0x0029e40001007387 */ /* 0x0003e80000100800 */
[----:B------:R-:W-:Y:S01]  /*2ce50*/  STL [R1+0x29f8], R142 ;  /* 0x0029f88e01007387 */ /* 0x000fe20000100800 */
[----:B-1----:R-:W-:-:S05]  /*2ce60*/  IMAD.MOV.U32 R0, RZ, RZ, R141 ;  /* 0x000000ffff007224 */ /* 0x002fca00078e008d */
[----:B------:R1:W-:Y:S02]  /*2ce70*/  STL [R1+0x29ec], R0 ;  /* 0x0029ec0001007387 */ /* 0x0003e40000100800 */
[----:B-1----:R-:W-:Y:S02]  /*2ce80*/  IMAD.MOV.U32 R0, RZ, RZ, R143 ;  /* 0x000000ffff007224 */ /* 0x002fe400078e008f */
[----:B------:R-:W-:Y:S04]  /*2ce90*/  STL [R1+0x2a00], R150 ;  /* 0x002a009601007387 */ /* 0x000fe80000100800 */
        /* <DEDUP_REMOVED lines=12> */
[----:B------:R-:W-:Y:S01]  /*2cf60*/  STL [R1+0x2a18], R144 ;  /* 0x002a189001007387 */ /* 0x000fe20000100800 */
[----:B-1----:R-:W-:-:S03]  /*2cf70*/  IMAD.MOV.U32 R0, RZ, RZ, R145 ;  /* 0x000000ffff007224 */ /* 0x002fc600078e0091 */
[----:B------:R-:W-:Y:S04]  /*2cf80*/  STL [R1+0x2a20], R220 ;  /* 0x002a20dc01007387 */ /* 0x000fe80000100800 */
[----:B------:R1:W-:Y:S02]  /*2cf90*/  STL [R1+0x2a14], R0 ;  /* 0x002a140001007387 */ /* 0x0003e40000100800 */
[----:B-1----:R-:W-:Y:S02]  /*2cfa0*/  IMAD.MOV.U32 R0, RZ, RZ, R221 ;  /* 0x000000ffff007224 */ /* 0x002fe400078e00dd */
[----:B------:R-:W4:Y:S04]  /*2cfb0*/  LDL.LU.64 R220, [R1+0x2a80] ;  /* 0x002a800001dc7983 */ /* 0x000f280000300a00 */
[----:B------:R1:W-:Y:S02]  /*2cfc0*/  STL [R1+0x2a1c], R0 ;  /* 0x002a1c0001007387 */ /* 0x0003e40000100800 */
[----:B-1----:R-:W-:-:S02]  /*2cfd0*/  IMAD.MOV.U32 R0, RZ, RZ, R213 ;  /* 0x000000ffff007224 */ /* 0x002fc400078e00d5 */
[----:B------:R1:W-:Y:S04]  /*2cfe0*/  STL [R1+0x2a28], R212 ;  /* 0x002a28d401007387 */ /* 0x0003e80000100800 */
[----:B-1----:R-:W4:Y:S04]  /*2cff0*/  LDL.LU.64 R212, [R1+0x2a88] ;  /* 0x002a880001d47983 */ /* 0x002f280000300a00 */
[----:B------:R2:W-:Y:S02]  /*2d000*/  STL [R1+0x2a24], R0 ;  /* 0x002a240001007387 */ /* 0x0005e40000100800 */
[----:B--2---:R-:W-:-:S02]  /*2d010*/  IMAD.MOV.U32 R0, RZ, RZ, R147 ;  /* 0x000000ffff007224 */ /* 0x004fc400078e0093 */
[----:B------:R1:W-:Y:S04]  /*2d020*/  STL [R1+0x2a30], R146 ;  /* 0x002a309201007387 */ /* 0x0003e80000100800 */
[----:B-1----:R-:W2:Y:S04]  /*2d030*/  LDL.LU.64 R146, [R1+0x2a90] ;  /* 0x002a900001927983 */ /* 0x002ea80000300a00 */
[----:B------:R1:W-:Y:S04]  /*2d040*/  STL [R1+0x2a2c], R0 ;  /* 0x002a2c0001007387 */ /* 0x0003e80000100800 */
[----:B------:R-:W-:Y:S01]  /*2d050*/  STL [R1+0x2a38], R148 ;  /* 0x002a389401007387 */ /* 0x000fe20000100800 */
[----:B-1----:R-:W-:-:S03]  /*2d060*/  IMAD.MOV.U32 R0, RZ, RZ, R149 ;  /* 0x000000ffff007224 */ /* 0x002fc600078e0095 */
[----:B------:R-:W-:Y:S04]  /*2d070*/  STL [R1+0x2a40], R204 ;  /* 0x002a40cc01007387 */ /* 0x000fe80000100800 */
[----:B------:R1:W-:Y:S02]  /*2d080*/  STL [R1+0x2a34], R0 ;  /* 0x002a340001007387 */ /* 0x0003e40000100800 */
[----:B-1----:R-:W-:Y:S02]  /*2d090*/  IMAD.MOV.U32 R0, RZ, RZ, R205 ;  /* 0x000000ffff007224 */ /* 0x002fe400078e00cd */
[----:B------:R-:W2:Y:S04]  /*2d0a0*/  LDL.LU.64 R204, [R1+0x2aa0] ;  /* 0x002aa00001cc7983 */ /* 0x000ea80000300a00 */
[----:B------:R1:W-:Y:S04]  /*2d0b0*/  STL [R1+0x2a3c], R0 ;  /* 0x002a3c0001007387 */ /* 0x0003e80000100800 */
[----:B---3--:R3:W-:Y:S01]  /*2d0c0*/  STL [R1+0x2a48], R196 ;  /* 0x002a48c401007387 */ /* 0x0087e20000100800 */
[----:B-1----:R-:W-:-:S03]  /*2d0d0*/  IMAD.MOV.U32 R0, RZ, RZ, R197 ;  /* 0x000000ffff007224 */ /* 0x002fc600078e00c5 */
[----:B---3--:R-:W3:Y:S04]  /*2d0e0*/  LDL.LU.64 R196, [R1+0x2aa8] ;  /* 0x002aa80001c47983 */ /* 0x008ee80000300a00 */
[----:B------:R1:W-:Y:S04]  /*2d0f0*/  STL [R1+0x2a44], R0 ;  /* 0x002a440001007387 */ /* 0x0003e80000100800 */
[----:B------:R-:W-:Y:S04]  /*2d100*/  STL [R1+0x2a50], R230 ;  /* 0x002a50e601007387 */ /* 0x000fe80000100800 */
[----:B------:R-:W-:Y:S04]  /*2d110*/  STL [R1+0x2a4c], R231 ;  /* 0x002a4ce701007387 */ /* 0x000fe80000100800 */
[----:B------:R-:W3:Y:S04]  /*2d120*/  LDL.LU.64 R148, [R1+0x2ab0] ;  /* 0x002ab00001947983 */ /* 0x000ee80000300a00 */
[----:B------:R-:W-:Y:S04]  /*2d130*/  STL [R1+0x2a58], R8 ;  /* 0x002a580801007387 */ /* 0x000fe80000100800 */
[----:B------:R-:W-:Y:S04]  /*2d140*/  STL [R1+0x2a54], R9 ;  /* 0x002a540901007387 */ /* 0x000fe80000100800 */
        /* <DEDUP_REMOVED lines=12> */
[----:B------:R-:W-:Y:S04]  /*2d210*/  STL [R1+0x2a78], R16 ;  /* 0x002a781001007387 */ /* 0x000fe80000100800 */
        /* <DEDUP_REMOVED lines=13> */
[----:B------:R-:W-:Y:S04]  /*2d2f0*/  STL [R1+0x2a98], R18 ;  /* 0x002a981201007387 */ /* 0x000fe80000100800 */
[----:B------:R-:W-:Y:S04]  /*2d300*/  STL [R1+0x2a94], R19 ;  /* 0x002a941301007387 */ /* 0x000fe80000100800 */
[----:B------:R3:W-:Y:S01]  /*2d310*/  STL [R1+0x2aa0], R204 ;  /* 0x002aa0cc01007387 */ /* 0x0007e20000100800 */
[----:B-1----:R-:W-:-:S03]  /*2d320*/  IMAD.MOV.U32 R0, RZ, RZ, R205 ;  /* 0x000000ffff007224 */ /* 0x002fc600078e00cd */
[----:B---3--:R-:W3:Y:S04]  /*2d330*/  LDL.LU.64 R204, [R1+0x2b00] ;  /* 0x002b000001cc7983 */ /* 0x008ee80000300a00 */
[----:B------:R1:W-:Y:S04]  /*2d340*/  STL [R1+0x2a9c], R0 ;  /* 0x002a9c0001007387 */ /* 0x0003e80000100800 */
[----:B------:R1:W-:Y:S02]  /*2d350*/  STL [R1+0x2aa8], R196 ;  /* 0x002aa8c401007387 */ /* 0x0003e40000100800 */
[----:B-1----:R-:W-:-:S02]  /*2d360*/  IMAD.MOV.U32 R0, RZ, RZ, R197 ;  /* 0x000000ffff007224 */ /* 0x002fc400078e00c5 */
[----:B------:R-:W3:Y:S04]  /*2d370*/  LDL.LU.64 R196, [R1+0x2b08] ;  /* 0x002b080001c47983 */ /* 0x000ee80000300a00 */
[----:B------:R1:W-:Y:S04]  /*2d380*/  STL [R1+0x2aa4], R0 ;  /* 0x002aa40001007387 */ /* 0x0003e80000100800 */
[----:B------:R1:W-:Y:S02]  /*2d390*/  STL [R1+0x2ab0], R148 ;  /* 0x002ab09401007387 */ /* 0x0003e40000100800 */
[----:B-1----:R-:W-:-:S02]  /*2d3a0*/  IMAD.MOV.U32 R0, RZ, RZ, R149 ;  /* 0x000000ffff007224 */ /* 0x002fc400078e0095 */
[----:B------:R-:W-:Y:S04]  /*2d3b0*/  STL [R1+0x2ab8], R22 ;  /* 0x002ab81601007387 */ /* 0x000fe80000100800 */
[----:B------:R4:W-:Y:S04]  /*2d3c0*/  STL [R1+0x2aac], R0 ;  /* 0x002aac0001007387 */ /* 0x0009e80000100800 */
[----:B------:R-:W3:Y:S04]  /*2d3d0*/  LDL.LU.64 R148, [R1+0x2b10] ;  /* 0x002b100001947983 */ /* 0x000ee80000300a00 */
[----:B------:R-:W-:Y:S01]  /*2d3e0*/  STL [R1+0x2ab4], R23 ;  /* 0x002ab41701007387 */ /* 0x000fe20000100800 */
[----:B----4-:R-:W-:-:S03]  /*2d3f0*/  IMAD.MOV.U32 R0, RZ, RZ, R151 ;  /* 0x000000ffff007224 */ /* 0x010fc600078e0097 */
[----:B------:R1:W-:Y:S04]  /*2d400*/  STL [R1+0x2ac0], R150 ;  /* 0x002ac09601007387 */ /* 0x0003e80000100800 */
[----:B-1----:R-:W4:Y:S04]  /*2d410*/  LDL.LU.64 R150, [R1+0x2b20] ;  /* 0x002b200001967983 */ /* 0x002f280000300a00 */
        /* <DEDUP_REMOVED lines=8> */
[----:B------:R1:W-:Y:S04]  /*2d4a0*/  STL [R1+0x2acc], R0 ;  /* 0x002acc0001007387 */ /* 0x0003e80000100800 */
[----:B------:R-:W-:Y:S04]  /*2d4b0*/  STL [R1+0x2ad8], R152 ;  /* 0x002ad89801007387 */ /* 0x000fe80000100800 */
[----:B------:R-:W-:Y:S01]  /*2d4c0*/  STL [R1+0x2ad4], R153 ;  /* 0x002ad49901007387 */ /* 0x000fe20000100800 */
[----:B-1----:R-:W-:-:S03]  /*2d4d0*/  IMAD.MOV.U32 R0, RZ, RZ, R221 ;  /* 0x000000ffff007224 */ /* 0x002fc600078e00dd */
[----:B------:R-:W-:Y:S04]  /*2d4e0*/  STL [R1+0x2ae0], R220 ;  /* 0x002ae0dc01007387 */ /* 0x000fe80000100800 */
[----:B------:R-:W4:Y:S04]  /*2d4f0*/  LDL.LU.64 R228, [R1+0x2b40] ;  /* 0x002b400001e47983 */ /* 0x000f280000300a00 */
[----:B------:R1:W-:Y:S02]  /*2d500*/  STL [R1+0x2adc], R0 ;  /* 0x002adc0001007387 */ /* 0x0003e40000100800 */
[----:B-1----:R-:W-:-:S02]  /*2d510*/  IMAD.MOV.U32 R0, RZ, RZ, R213 ;  /* 0x000000ffff007224 */ /* 0x002fc400078e00d5 */
[----:B------:R1:W-:Y:S04]  /*2d520*/  STL [R1+0x2ae8], R212 ;  /* 0x002ae8d401007387 */ /* 0x0003e80000100800 */
[----:B------:R-:W4:Y:S04]  /*2d530*/  LDL.LU.64 R220, [R1+0x2b48] ;  /* 0x002b480001dc7983 */ /* 0x000f280000300a00 */
[----:B------:R1:W-:Y:S04]  /*2d540*/  STL [R1+0x2ae4], R0 ;  /* 0x002ae40001007387 */ /* 0x0003e80000100800 */
[----:B--2---:R-:W-:Y:S04]  /*2d550*/  STL [R1+0x2af0], R146 ;  /* 0x002af09201007387 */ /* 0x004fe80000100800 */
[----:B-1----:R-:W2:Y:S01]  /*2d560*/  LDL.LU.64 R212, [R1+0x2b50] ;  /* 0x002b500001d47983 */ /* 0x002ea20000300a00 */
[----:B------:R-:W-:-:S03]  /*2d570*/  IMAD.MOV.U32 R0, RZ, RZ, R147 ;  /* 0x000000ffff007224 */ /* 0x000fc600078e0093 */
[----:B------:R-:W-:Y:S04]  /*2d580*/  STL [R1+0x2af8], R154 ;  /* 0x002af89a01007387 */ /* 0x000fe80000100800 */
[----:B------:R3:W-:Y:S04]  /*2d590*/  STL [R1+0x2aec], R0 ;  /* 0x002aec0001007387 */ /* 0x0007e80000100800 */
[----:B------:R-:W-:Y:S01]  /*2d5a0*/  STL [R1+0x2af4], R155 ;  /* 0x002af49b01007387 */ /* 0x000fe20000100800 */
[----:B---3--:R-:W-:-:S03]  /*2d5b0*/  IMAD.MOV.U32 R0, RZ, RZ, R205 ;  /* 0x000000ffff007224 */ /* 0x008fc600078e00cd */
[----:B------:R1:W-:Y:S04]  /*2d5c0*/  STL [R1+0x2b00], R204 ;  /* 0x002b00cc01007387 */ /* 0x0003e80000100800 */
[----:B------:R-:W3:Y:S04]  /*2d5d0*/  LDL.LU.64 R146, [R1+0x2b60] ;  /* 0x002b600001927983 */ /* 0x000ee80000300a00 */
[----:B------:R1:W-:Y:S04]  /*2d5e0*/  STL [R1+0x2afc], R0 ;  /* 0x002afc0001007387 */ /* 0x0003e80000100800 */
[----:B------:R1:W-:Y:S04]  /*2d5f0*/  STL [R1+0x2b08], R196 ;  /* 0x002b08c401007387 */ /* 0x0003e80000100800 */
[----:B-1----:R-:W3:Y:S01]  /*2d600*/  LDL.LU.64 R204, [R1+0x2b68] ;  /* 0x002b680001cc7983 */ /* 0x002ee20000300a00 */
[----:B------:R-:W-:-:S03]  /*2d610*/  IMAD.MOV.U32 R0, RZ, RZ, R197 ;  /* 0x000000ffff007224 */ /* 0x000fc600078e00c5 */
[----:B------:R-:W3:Y:S04]  /*2d620*/  LDL.LU.64 R196, [R1+0x2b70] ;  /* 0x002b700001c47983 */ /* 0x000ee80000300a00 */
[----:B------:R1:W-:Y:S04]  /*2d630*/  STL [R1+0x2b04], R0 ;  /* 0x002b040001007387 */ /* 0x0003e80000100800 */
[----:B------:R-:W-:Y:S01]  /*2d640*/  STL [R1+0x2b10], R148 ;  /* 0x002b109401007387 */ /* 0x000fe20000100800 */
[----:B-1----:R-:W-:-:S03]  /*2d650*/  IMAD.MOV.U32 R0, RZ, RZ, R149 ;  /* 0x000000ffff007224 */ /* 0x002fc600078e0095 */
[----:B------:R-:W-:Y:S04]  /*2d660*/  STL [R1+0x2b18], R158 ;  /* 0x002b189e01007387 */ /* 0x000fe80000100800 */
[----:B------:R4:W-:Y:S04]  /*2d670*/  STL [R1+0x2b0c], R0 ;  /* 0x002b0c0001007387 */ /* 0x0009e80000100800 */
[----:B------:R-:W-:Y:S01]  /*2d680*/  STL [R1+0x2b14], R159 ;  /* 0x002b149f01007387 */ /* 0x000fe20000100800 */
[----:B----4-:R-:W-:-:S03]  /*2d690*/  IMAD.MOV.U32 R0, RZ, RZ, R151 ;  /* 0x000000ffff007224 */ /* 0x010fc600078e0097 */
[----:B------:R1:W-:Y:S04]  /*2d6a0*/  STL [R1+0x2b20], R150 ;  /* 0x002b209601007387 */ /* 0x0003e80000100800 */
[----:B------:R-:W4:Y:S04]  /*2d6b0*/  LDL.LU.64 R148, [R1+0x2b80] ;  /* 0x002b800001947983 */ /* 0x000f280000300a00 */
[----:B------:R-:W-:Y:S04]  /*2d6c0*/  STL [R1+0x2b28], R250 ;  /* 0x002b28fa01007387 */ /* 0x000fe80000100800 */
[----:B------:R1:W-:Y:S04]  /*2d6d0*/  STL [R1+0x2b1c], R0 ;  /* 0x002b1c0001007387 */ /* 0x0003e80000100800 */
[----:B-1----:R-:W4:Y:S01]  /*2d6e0*/  LDL.LU.64 R150, [R1+0x2b88] ;  /* 0x002b880001967983 */ /* 0x002f220000300a00 */
[----:B------:R-:W-:-:S03]  /*2d6f0*/  IMAD.MOV.U32 R0, RZ, RZ, R251 ;  /* 0x000000ffff007224 */ /* 0x000fc600078e00fb */
[----:B------:R-:W-:Y:S04]  /*2d700*/  STL [R1+0x2b30], R144 ;  /* 0x002b309001007387 */ /* 0x000fe80000100800 */
[----:B------:R1:W-:Y:S04]  /*2d710*/  STL [R1+0x2b24], R0 ;  /* 0x002b240001007387 */ /* 0x0003e80000100800 */
[----:B------:R-:W4:Y:S01]  /*2d720*/  LDL.LU.64 R250, [R1+0x2b90] ;  /* 0x002b900001fa7983 */ /* 0x000f220000300a00 */
[----:B-1----:R-:W-:-:S03]  /*2d730*/  IMAD.MOV.U32 R0, RZ, RZ, R145 ;  /* 0x000000ffff007224 */ /* 0x002fc600078e0091 */
[----:B------:R-:W-:Y:S04]  /*2d740*/  STL [R1+0x2b38], R160 ;  /* 0x002b38a001007387 */ /* 0x000fe80000100800 */
[----:B------:R1:W-:Y:S04]  /*2d750*/  STL [R1+0x2b2c], R0 ;  /* 0x002b2c0001007387 */ /* 0x0003e80000100800 */
[----:B------:R-:W-:Y:S01]  /*2d760*/  STL [R1+0x2b34], R161 ;  /* 0x002b34a101007387 */ /* 0x000fe20000100800 */
[----:B-1----:R-:W-:-:S03]  /*2d770*/  IMAD.MOV.U32 R0, RZ, RZ, R229 ;  /* 0x000000ffff007224 */ /* 0x002fc600078e00e5 */
[----:B------:R1:W-:Y:S04]  /*2d780*/  STL [R1+0x2b40], R228 ;  /* 0x002b40e401007387 */ /* 0x0003e80000100800 */
[----:B-1----:R-:W4:Y:S04]  /*2d790*/  LDL.LU.64 R228, [R1+0x2ba0] ;  /* 0x002ba00001e47983 */ /* 0x002f280000300a00 */
[----:B------:R1:W-:Y:S02]  /*2d7a0*/  STL [R1+0x2b3c], R0 ;  /* 0x002b3c0001007387 */ /* 0x0003e40000100800 */
[----:B-1----:R-:W-:-:S02]  /*2d7b0*/  IMAD.MOV.U32 R0, RZ, RZ, R221 ;  /* 0x000000ffff007224 */ /* 0x002fc400078e00dd */
[----:B------:R1:W-:Y:S04]  /*2d7c0*/  STL [R1+0x2b48], R220 ;  /* 0x002b48dc01007387 */ /* 0x0003e80000100800 */
[----:B--2---:R-:W-:Y:S04]  /*2d7d0*/  STL [R1+0x2b50], R212 ;  /* 0x002b50d401007387 */ /* 0x004fe80000100800 */
[----:B------:R2:W-:Y:S04]  /*2d7e0*/  STL [R1+0x2b44], R0 ;  /* 0x002b440001007387 */ /* 0x0005e80000100800 */
[----:B-1----:R-:W4:Y:S01]  /*2d7f0*/  LDL.LU.64 R220, [R1+0x2ba8] ;  /* 0x002ba80001dc7983 */ /* 0x002f220000300a00 */
[----:B--2---:R-:W-:-:S03]  /*2d800*/  IMAD.MOV.U32 R0, RZ, RZ, R213 ;  /* 0x000000ffff007224 */ /* 0x004fc600078e00d5 */
[----:B------:R-:W-:Y:S04]  /*2d810*/  STL [R1+0x2b58], R162 ;  /* 0x002b58a201007387 */ /* 0x000fe80000100800 */
[----:B------:R3:W-:Y:S04]  /*2d820*/  STL [R1+0x2b4c], R0 ;  /* 0x002b4c0001007387 */ /* 0x0007e80000100800 */
[----:B------:R-:W2:Y:S04]  /*2d830*/  LDL.LU.64 R212, [R1+0x2bb0] ;  /* 0x002bb00001d47983 */ /* 0x000ea80000300a00 */
[----:B------:R-:W-:Y:S01]  /*2d840*/  STL [R1+0x2b54], R163 ;  /* 0x002b54a301007387 */ /* 0x000fe20000100800 */
[----:B---3--:R-:W-:-:S03]  /*2d850*/  IMAD.MOV.U32 R0, RZ, RZ, R147 ;  /* 0x000000ffff007224 */ /* 0x008fc600078e0093 */
[----:B------:R-:W-:Y:S04]  /*2d860*/  STL [R1+0x2b60], R146 ;  /* 0x002b609201007387 */ /* 0x000fe80000100800 */
[----:B------:R-:W-:Y:S04]  /*2d870*/  STL [R1+0x2b68], R204 ;  /* 0x002b68cc01007387 */ /* 0x000fe80000100800 */
[----:B------:R1:W-:Y:S04]  /*2d880*/  STL [R1+0x2b5c], R0 ;  /* 0x002b5c0001007387 */ /* 0x0003e80000100800 */
[----:B------:R-:W-:Y:S01]  /*2d890*/  STL [R1+0x2b70], R196 ;  /* 0x002b70c401007387 */ /* 0x000fe20000100800 */
[----:B-1----:R-:W-:-:S05]  /*2d8a0*/  IMAD.MOV.U32 R0, RZ, RZ, R205 ;  /* 0x000000ffff007224 */ /* 0x002fca00078e00cd */
[----:B------:R1:W-:Y:S04]  /*2d8b0*/  STL [R1+0x2b64], R0 ;  /* 0x002b640001007387 */ /* 0x0003e80000100800 */
[----:B------:R-:W3:Y:S01]  /*2d8c0*/  LDL.LU.64 R204, [R1+0x2bc0] ;  /* 0x002bc00001cc7983 */ /* 0x000ee20000300a00 */
[----:B-1----:R-:W-:-:S03]  /*2d8d0*/  IMAD.MOV.U32 R0, RZ, RZ, R197 ;  /* 0x000000ffff007224 */ /* 0x002fc600078e00c5 */
[----:B------:R-:W3:Y:S04]  /*2d8e0*/  LDL.LU.64 R196, [R1+0x2bc8] ;  /* 0x002bc80001c47983 */ /* 0x000ee80000300a00 */
[----:B------:R4:W-:Y:S04]  /*2d8f0*/  STL [R1+0x2b6c], R0 ;  /* 0x002b6c0001007387 */ /* 0x0009e80000100800 */
[----:B------:R-:W-:Y:S04]  /*2d900*/  STL [R1+0x2b78], R166 ;  /* 0x002b78a601007387 */ /* 0x000fe80000100800 */
[----:B------:R-:W-:Y:S01]  /*2d910*/  STL [R1+0x2b74], R167 ;  /* 0x002b74a701007387 */ /* 0x000fe20000100800 */
[----:B----4-:R-:W-:-:S03]  /*2d920*/  IMAD.MOV.U32 R0, RZ, RZ, R149 ;  /* 0x000000ffff007224 */ /* 0x010fc600078e0095 */
[----:B------:R-:W-:Y:S04]  /*2d930*/  STL [R1+0x2b80], R148 ;  /* 0x002b809401007387 */ /* 0x000fe80000100800 */
[----:B------:R-:W4:Y:S04]  /*2d940*/  LDL.LU.64 R140, [R1+0x2bd0] ;  /* 0x002bd000018c7983 */ /* 0x000f280000300a00 */
[----:B------:R-:W-:Y:S04]  /*2d950*/  STL [R1+0x2b88], R150 ;  /* 0x002b889601007387 */ /* 0x000fe80000100800 */
[----:B------:R1:W-:Y:S04]  /*2d960*/  STL [R1+0x2b7c], R0 ;  /* 0x002b7c0001007387 */ /* 0x0003e80000100800 */
[----:B------:R-:W4:Y:S01]  /*2d970*/  LDL.LU.64 R142, [R1+0x2be0] ;  /* 0x002be000018e7983 */ /* 0x000f220000300a00 */
[----:B-1----:R-:W-:-:S05]  /*2d980*/  IMAD.MOV.U32 R0, RZ, RZ, R151 ;  /* 0x000000ffff007224 */ /* 0x002fca00078e0097 */
[----:B------:R1:W-:Y:S04]  /*2d990*/  STL [R1+0x2b84], R0 ;  /* 0x002b840001007387 */ /* 0x0003e80000100800 */
[----:B------:R-:W-:Y:S04]  /*2d9a0*/  STL [R1+0x2b90], R250 ;  /* 0x002b90fa01007387 */ /* 0x000fe80000100800 */
[----:B------:R-:W4:Y:S01]  /*2d9b0*/  LDL.LU.64 R144, [R1+0x2be8] ;  /* 0x002be80001907983 */ /* 0x000f220000300a00 */
[----:B-1----:R-:W-:-:S03]  /*2d9c0*/  IMAD.MOV.U32 R0, RZ, RZ, R251 ;  /* 0x000000ffff007224 */ /* 0x002fc600078e00fb */
[----:B------:R-:W4:Y:S04]  /*2d9d0*/  LDL.LU.64 R146, [R1+0x2bf0] ;  /* 0x002bf00001927983 */ /* 0x000f280000300a00 */
[----:B------:R1:W-:Y:S04]  /*2d9e0*/  STL [R1+0x2b8c], R0 ;  /* 0x002b8c0001007387 */ /* 0x0003e80000100800 */
[----:B------:R-:W-:Y:S04]  /*2d9f0*/  STL [R1+0x2b98], R168 ;  /* 0x002b98a801007387 */ /* 0x000fe80000100800 */
[----:B------:R-:W-:Y:S04]  /*2da00*/  STL [R1+0x2b94], R169 ;  /* 0x002b94a901007387 */ /* 0x000fe80000100800 */
[----:B------:R-:W-:Y:S01]  /*2da10*/  STL [R1+0x2ba0], R228 ;  /* 0x002ba0e401007387 */ /* 0x000fe20000100800 */
[----:B-1----:R-:W-:-:S03]  /*2da20*/  IMAD.MOV.U32 R0, RZ, RZ, R229 ;  /* 0x000000ffff007224 */ /* 0x002fc600078e00e5 */
[----:B------:R-:W4:Y:S04]  /*2da30*/  LDL.LU.64 R148, [R1+0x2c00] ;  /* 0x002c000001947983 */ /* 0x000f280000300a00 */
[----:B------:R-:W4:Y:S04]  /*2da40*/  LDL.LU.64 R150, [R1+0x2c08] ;  /* 0x002c080001967983 */ /* 0x000f280000300a00 */
[----:B------:R1:W-:Y:S04]  /*2da50*/  STL [R1+0x2b9c], R0 ;  /* 0x002b9c0001007387 */ /* 0x0003e80000100800 */
[----:B------:R-:W-:Y:S01]  /*2da60*/  STL [R1+0x2ba8], R220 ;  /* 0x002ba8dc01007387 */ /* 0x000fe20000100800 */
[----:B-1----:R-:W-:-:S03]  /*2da70*/  IMAD.MOV.U32 R0, RZ, RZ, R221 ;  /* 0x000000ffff007224 */ /* 0x002fc600078e00dd */
[----:B------:R-:W4:Y:S04]  /*2da80*/  LDL.LU.64 R250, [R1+0x2c10] ;  /* 0x002c100001fa7983 */ /* 0x000f280000300a00 */
[----:B--2---:R-:W-:Y:S04]  /*2da90*/  STL [R1+0x2bb0], R212 ;  /* 0x002bb0d401007387 */ /* 0x004fe80000100800 */
[----:B------:R1:W-:Y:S04]  /*2daa0*/  STL [R1+0x2ba4], R0 ;  /* 0x002ba40001007387 */ /* 0x0003e80000100800 */
[----:B------:R-:W2:Y:S01]  /*2dab0*/  LDL.LU.64 R228, [R1+0x2c20] ;  /* 0x002c200001e47983 */ /* 0x000ea20000300a00 */
[----:B-1----:R-:W-:-:S05]  /*2dac0*/  IMAD.MOV.U32 R0, RZ, RZ, R213 ;  /* 0x000000ffff007224 */ /* 0x002fca00078e00d5 */
[----:B------:R3:W-:Y:S04]  /*2dad0*/  STL [R1+0x2bac], R0 ;  /* 0x002bac0001007387 */ /* 0x0007e80000100800 */
[----:B------:R-:W-:Y:S04]  /*2dae0*/  STL [R1+0x2bb8], R170 ;  /* 0x002bb8aa01007387 */ /* 0x000fe80000100800 */
[----:B------:R-:W2:Y:S04]  /*2daf0*/  LDL.LU.64 R220, [R1+0x2c28] ;  /* 0x002c280001dc7983 */ /* 0x000ea80000300a00 */
[----:B------:R-:W-:Y:S04]  /*2db00*/  STL [R1+0x2bb4], R171 ;  /* 0x002bb4ab01007387 */ /* 0x000fe80000100800 */
[----:B------:R-:W2:Y:S01]  /*2db10*/  LDL.LU.64 R212, [R1+0x2c30] ;  /* 0x002c300001d47983 */ /* 0x000ea20000300a00 */
[----:B---3--:R-:W-:-:S03]  /*2db20*/  IMAD.MOV.U32 R0, RZ, RZ, R205 ;  /* 0x000000ffff007224 */ /* 0x008fc600078e00cd */
[----:B------:R1:W-:Y:S04]  /*2db30*/  STL [R1+0x2bc0], R204 ;  /* 0x002bc0cc01007387 */ /* 0x0003e80000100800 */
[----:B------:R-:W-:Y:S04]  /*2db40*/  STL [R1+0x2bc8], R196 ;  /* 0x002bc8c401007387 */ /* 0x000fe80000100800 */
[----:B------:R3:W-:Y:S04]  /*2db50*/  STL [R1+0x2bbc], R0 ;  /* 0x002bbc0001007387 */ /* 0x0007e80000100800 */
[----:B-1----:R-:W2:Y:S01]  /*2db60*/  LDL.LU.64 R204, [R1+0x2c40] ;  /* 0x002c400001cc7983 */ /* 0x002ea20000300a00 */
[----:B---3--:R-:W-:-:S03]  /*2db70*/  IMAD.MOV.U32 R0, RZ, RZ, R197 ;  /* 0x000000ffff007224 */ /* 0x008fc600078e00c5 */
[----:B------:R-:W3:Y:S04]  /*2db80*/  LDL.LU.64 R196, [R1+0x2c48] ;  /* 0x002c480001c47983 */ /* 0x000ee80000300a00 */
[----:B------:R4:W-:Y:S02]  /*2db90*/  STL [R1+0x2bc4], R0 ;  /* 0x002bc40001007387 */ /* 0x0009e40000100800 */
[----:B----4-:R-:W-:Y:S02]  /*2dba0*/  IMAD.MOV.U32 R0, RZ, RZ, R141 ;  /* 0x000000ffff007224 */ /* 0x010fe400078e008d */
[----:B------:R-:W-:Y:S04]  /*2dbb0*/  STL [R1+0x2bd0], R140 ;  /* 0x002bd08c01007387 */ /* 0x000fe80000100800 */
[----:B------:R-:W-:Y:S04]  /*2dbc0*/  STL [R1+0x2bd8], R174 ;  /* 0x002bd8ae01007387 */ /* 0x000fe80000100800 */
[----:B------:R1:W-:Y:S04]  /*2dbd0*/  STL [R1+0x2bcc], R0 ;  /* 0x002bcc0001007387 */ /* 0x0003e80000100800 */
[----:B------:R-:W-:Y:S01]  /*2dbe0*/  STL [R1+0x2bd4], R175 ;  /* 0x002bd4af01007387 */ /* 0x000fe20000100800 */
[----:B-1----:R-:W-:-:S03]  /*2dbf0*/  IMAD.MOV.U32 R0, RZ, RZ, R143 ;  /* 0x000000ffff007224 */ /* 0x002fc600078e008f */
[----:B------:R-:W-:Y:S04]  /*2dc00*/  STL [R1+0x2be0], R142 ;  /* 0x002be08e01007387 */ /* 0x000fe80000100800 */
        /* <DEDUP_REMOVED lines=9> */
[----:B-1----:R-:W-:-:S03]  /*2dca0*/  IMAD.MOV.U32 R0, RZ, RZ, R149 ;  /* 0x000000ffff007224 */ /* 0x002fc600078e0095 */
[----:B------:R-:W-:Y:S04]  /*2dcb0*/  STL [R1+0x2c00], R148 ;  /* 0x002c009401007387 */ /* 0x000fe80000100800 */
[----:B------:R-:W-:Y:S04]  /*2dcc0*/  STL [R1+0x2c08], R150 ;  /* 0x002c089601007387 */ /* 0x000fe80000100800 */
[----:B------:R1:W-:Y:S02]  /*2dcd0*/  STL [R1+0x2bfc], R0 ;  /* 0x002bfc0001007387 */ /* 0x0003e40000100800 */
[----:B-1----:R-:W-:-:S02]  /*2dce0*/  IMAD.MOV.U32 R0, RZ, RZ, R151 ;  /* 0x000000ffff007224 */ /* 0x002fc400078e0097 */
[----:B------:R-:W-:Y:S04]  /*2dcf0*/  STL [R1+0x2c10], R250 ;  /* 0x002c10fa01007387 */ /* 0x000fe80000100800 */
[----:B------:R1:W-:Y:S04]  /*2dd00*/  STL [R1+0x2c04], R0 ;  /* 0x002c040001007387 */ /* 0x0003e80000100800 */
[----:B------:R-:W-:Y:S01]  /*2dd10*/  STL [R1+0x2c18], R178 ;  /* 0x002c18b201007387 */ /* 0x000fe20000100800 */
[----:B-1----:R-:W-:-:S05]  /*2dd20*/  IMAD.MOV.U32 R0, RZ, RZ, R251 ;  /* 0x000000ffff007224 */ /* 0x002fca00078e00fb */
[----:B------:R2:W-:Y:S04]  /*2dd30*/  STL [R1+0x2c0c], R0 ;  /* 0x002c0c0001007387 */ /* 0x0005e80000100800 */
[----:B------:R-:W-:Y:S01]  /*2dd40*/  STL [R1+0x2c14], R179 ;  /* 0x002c14b301007387 */ /* 0x000fe20000100800 */
[----:B--2---:R-:W-:-:S03]  /*2dd50*/  IMAD.MOV.U32 R0, RZ, RZ, R229 ;  /* 0x000000ffff007224 */ /* 0x004fc600078e00e5 */
        /* <DEDUP_REMOVED lines=12> */
[----:B---3--:R-:W-:Y:S04]  /*2de20*/  STL [R1+0x2c48], R196 ;  /* 0x002c48c401007387 */ /* 0x008fe80000100800 */
[----:B------:R1:W-:Y:S04]  /*2de30*/  STL [R1+0x2c3c], R0 ;  /* 0x002c3c0001007387 */ /* 0x0003e80000100800 */
[----:B------:R-:W2:Y:S01]  /*2de40*/  LDL.LU.64 R8, [R1+0x2cf0] ;  /* 0x002cf00001087983 */ /* 0x000ea20000300a00 */
[----:B-1----:R-:W-:-:S05]  /*2de50*/  IMAD.MOV.U32 R0, RZ, RZ, R197 ;  /* 0x000000ffff007224 */ /* 0x002fca00078e00c5 */
[----:B------:R-:W-:Y:S04]  /*2de60*/  STL [R1+0x2c44], R0 ;  /* 0x002c440001007387 */ /* 0x000fe80000100800 */
[----:B------:R-:W-:Y:S04]  /*2de70*/  STL.64 [R1+0x2228], R184 ;  /* 0x002228b801007387 */ /* 0x000fe80000100a00 */
[----:B--2---:R1:W-:Y:S04]  /*2de80*/  STL.64 [R1+0x2230], R8 ;  /* 0x0022300801007387 */ /* 0x0043e80000100a00 */
[----:B-1----:R-:W2:Y:S04]  /*2de90*/  LDL.LU.64 R8, [R1+0x2ff8] ;  /* 0x002ff80001087983 */ /* 0x002ea80000300a00 */
[----:B------:R-:W3:Y:S04]  /*2dea0*/  LDL.LU.64 R16, [R1+0x2e80] ;  /* 0x002e800001107983 */ /* 0x000ee80000300a00 */
[----:B--2---:R1:W-:Y:S04]  /*2deb0*/  STL.64 [R1+0x2220], R8 ;  /* 0x0022200801007387 */ /* 0x0043e80000100a00 */
[----:B-1----:R-:W2:Y:S04]  /*2dec0*/  LDL.LU.64 R8, [R1+0x2d00] ;  /* 0x002d000001087983 */ /* 0x002ea80000300a00 */
[----:B---3--:R-:W-:Y:S04]  /*2ded0*/  STL.64 [R1+0x2218], R16 ;  /* 0x0022181001007387 */ /* 0x008fe80000100a00 */
        /* <DEDUP_REMOVED lines=146> */
[----:B---3--:R1:W-:Y:S04]  /*2e800*/  STL.64 [R1+0x1f78], R16 ;  /* 0x001f781001007387 */ /* 0x0083e80000100a00 */
[----:B-1----:R-:W3:Y:S04]  /*2e810*/  LDL.LU.64 R16, [R1+0x2c50] ;  /* 0x002c500001107983 */ /* 0x002ee80000300a00 */
        /* <DEDUP_REMOVED lines=91> */
[----:B------:R3:W5:Y:S01]  /*2edd0*/  LDL.LU.64 R250, [R1+0x2f88] ;  /* 0x002f880001fa7983 */ /* 0x0007620000300a00 */
[----:B------:R-:W-:-:S02]  /*2ede0*/  IMAD.MOV.U32 R190, RZ, RZ, R188 ;  /* 0x000000ffffbe7224 */ /* 0x000fc400078e00bc */
[----:B------:R-:W-:Y:S02]  /*2edf0*/  IMAD.MOV.U32 R191, RZ, RZ, R189 ;  /* 0x000000ffffbf7224 */ /* 0x000fe400078e00bd */
[----:B------:R-:W-:Y:S02]  /*2ee00*/  IMAD.MOV.U32 R198, RZ, RZ, R180 ;  /* 0x000000ffffc67224 */ /* 0x000fe400078e00b4 */
[----:B------:R-:W-:Y:S02]  /*2ee10*/  IMAD.MOV.U32 R199, RZ, RZ, R181 ;  /* 0x000000ffffc77224 */ /* 0x000fe400078e00b5 */
[----:B------:R-:W-:Y:S02]  /*2ee20*/  IMAD.MOV.U32 R206, RZ, RZ, R172 ;  /* 0x000000ffffce7224 */ /* 0x000fe400078e00ac */
[----:B------:R-:W-:Y:S02]  /*2ee30*/  IMAD.MOV.U32 R207, RZ, RZ, R173 ;  /* 0x000000ffffcf7224 */ /* 0x000fe400078e00ad */
[----:B------:R-:W-:-:S02]  /*2ee40*/  IMAD.MOV.U32 R214, RZ, RZ, R164 ;  /* 0x000000ffffd67224 */ /* 0x000fc400078e00a4 */
[----:B------:R-:W-:Y:S02]  /*2ee50*/  IMAD.MOV.U32 R215, RZ, RZ, R165 ;  /* 0x000000ffffd77224 */ /* 0x000fe400078e00a5 */
[----:B------:R-:W-:Y:S02]  /*2ee60*/  IMAD.MOV.U32 R222, RZ, RZ, R156 ;  /* 0x000000ffffde7224 */ /* 0x000fe400078e009c */
[----:B------:R-:W-:Y:S01]  /*2ee70*/  IMAD.MOV.U32 R223, RZ, RZ, R157 ;  /* 0x000000ffffdf7224 */ /* 0x000fe200078e009d */
[----:B--2---:R-:W-:Y:S04]  /*2ee80*/  STL.64 [R1+0x1e00], R8 ;  /* 0x001e000801007387 */ /* 0x004fe80000100a00 */
[----:B------:R3:W5:Y:S04]  /*2ee90*/  LDL.LU.64 R248, [R1+0x2e10] ;  /* 0x002e100001f87983 */ /* 0x0007680000300a00 */
        /* <DEDUP_REMOVED lines=46> */
[----:B-1----:R3:W5:Y:S04]  /*2f180*/  LDL.LU.64 R16, [R1+0x2e78] ;  /* 0x002e780001107983 */ /* 0x0027680000300a00 */
[----:B------:R-:W-:Y:S04]  /*2f190*/  STL [R1+0x1c00], RZ ;  /* 0x001c00ff01007387 */ /* 0x000fe80000100800 */
        /* <DEDUP_REMOVED lines=1791> */
[----:B------:R-:W-:Y:S04]  /*36190*/  STL [R1], RZ ;  /* 0x000000ff01007387 */ /* 0x000fe80000100800 */
        /* <DEDUP_REMOVED lines=44> */
[----:B------:R-:W-:Y:S01]  /*36460*/  STL [R1+0xb4], RZ ;  /* 0x0000b4ff01007387 */ /* 0x000fe20000100800 */
[----:B------:R-:W-:-:S03]  /*36470*/  USHF.R.S32.HI UR8, URZ, 0x1f, UR6 ;  /* 0x0000001f3f087899 */ /* 0x000fc60008011406 */
[----:B------:R-:W-:Y:S04]  /*36480*/  STL [R1+0xb8], RZ ;  /* 0x0000b8ff01007387 */ /* 0x000fe80000100800 */
[----:B------:R-:W-:Y:S04]  /*36490*/  STL [R1+0xbc], RZ ;  /* 0x0000bcff01007387 */ /* 0x000fe80000100800 */
[----:B------:R-:W-:Y:S04]  /*364a0*/  STL [R1+0xc0], RZ ;  /* 0x0000c0ff01007387 */ /* 0x000fe80000100800 */
[----:B------:R-:W-:Y:S01]  /*364b0*/  STL [R1+0xc4], RZ ;  /* 0x0000c4ff01007387 */ /* 0x000fe20000100800 */
[----:B------:R-:W-:-:S03]  /*364c0*/  ULEA.HI UR8, UR8, UR6, URZ, 0x6 ;  /* 0x0000000608087291 */ /* 0x000fc6000f8f303f */
        /* <DEDUP_REMOVED lines=8> */
[----:B------:R-:W-:Y:S04]  /*36550*/  STL [R1+0xe4], RZ ;  /* 0x0000e4ff01007387 */ /* 0x000fe80000100800 */
[----:B------:R-:W-:Y:S04]  /*36560*/  STL [R1+0xe8], RZ ;  /* 0x0000e8ff01007387 */ /* 0x000fe80000100800 */
[----:B------:R-:W-:Y:S01]  /*36570*/  STL [R1+0xec], RZ ;  /* 0x0000ecff01007387 */ /* 0x000fe20000100800 */
[----:B------:R-:W-:-:S03]  /*36580*/  IMAD.U32 R5, RZ, RZ, UR9 ;  /* 0x00000009ff057e24 */ /* 0x000fc6000f8e00ff */
[----:B------:R-:W-:Y:S01]  /*36590*/  STL [R1+0xf0], RZ ;  /* 0x0000f0ff01007387 */ /* 0x000fe20000100800 */
[----:B------:R-:W-:-:S03]  /*365a0*/  UIADD3 UR6, UR9, -0x2, URZ ;  /* 0xfffffffe09067890 */ /* 0x000fc6000fffe03f */
[----:B------:R-:W-:Y:S04]  /*365b0*/  STL [R1+0xf4], RZ ;  /* 0x0000f4ff01007387 */ /* 0x000fe80000100800 */
[----:B------:R-:W-:Y:S04]  /*365c0*/  STL [R1+0xf8], RZ ;  /* 0x0000f8ff01007387 */ /* 0x000fe80000100800 */
[----:B------:R-:W-:Y:S04]  /*365d0*/  STL [R1+0xfc], RZ ;  /* 0x0000fcff01007387 */ /* 0x000fe80000100800 */
[----:B------:R-:W-:Y:S04]  /*365e0*/  STL [R1+0x100], RZ ;  /* 0x000100ff01007387 */ /* 0x000fe80000100800 */
[----:B------:R-:W-:Y:S04]  /*365f0*/  STL [R1+0x104], RZ ;  /* 0x000104ff01007387 */ /* 0x000fe80000100800 */
[----:B------:R-:W-:Y:S04]  /*36600*/  STL [R1+0x108], RZ ;  /* 0x000108ff01007387 */ /* 0x000fe80000100800 */
[----:B------:R-:W-:Y:S04]  /*36610*/  STL [R1+0x10c], RZ ;  /* 0x00010cff01007387 */ /* 0x000fe80000100800 */
[----:B------:R1:W-:Y:S04]  /*36620*/  STL [R1+0x2d04], R5 ;  /* 0x002d040501007387 */ /* 0x0003e80000100800 */
[----:B------:R3:W-:Y:S01]  /*36630*/  STL [R1+0x110], RZ ;  /* 0x000110ff01007387 */ /* 0x0007e20000100800 */
[----:B-1----:R-:W-:-:S03]  /*36640*/  IMAD.U32 R5, RZ, RZ, UR6 ;  /* 0x00000006ff057e24 */ /* 0x002fc6000f8e00ff */
[----:B------:R3:W-:Y:S04]  /*36650*/  STL [R1+0x114], RZ ;  /* 0x000114ff01007387 */ /* 0x0007e80000100800 */
[----:B------:R3:W-:Y:S04]  /*36660*/  STL [R1+0x118], RZ ;  /* 0x000118ff01007387 */ /* 0x0007e80000100800 */
[----:B------:R3:W-:Y:S04]  /*36670*/  STL [R1+0x2d00], R5 ;  /* 0x002d000501007387 */ /* 0x0007e80000100800 */
        /* <DEDUP_REMOVED lines=57> */
[----:B------:R-:W-:-:S02]  /*36a10*/  SHF.R.S32.HI R0, RZ, 0x1f, R2 ;  /* 0x0000001fff007819 */ /* 0x000fc40000011402 */
[----:B------:R-:W-:Y:S01]  /*36a20*/  SHF.R.S32.HI R3, RZ, 0x1f, R4 ;  /* 0x0000001fff037819 */ /* 0x000fe20000011404 */
[----:B------:R-:W-:Y:S01]  /*36a30*/  IMAD.MOV.U32 R8, RZ, RZ, R6 ;  /* 0x000000ffff087224 */ /* 0x000fe200078e0006 */
[----:B------:R-:W-:Y:S01]  /*36a40*/  SHF.L.U64.HI R0, R2, 0x2, R0 ;  /* 0x0000000202007819 */ /* 0x000fe20000010200 */
[----:B------:R-:W-:Y:S01]  /*36a50*/  IMAD.MOV.U32 R9, RZ, RZ, R7 ;  /* 0x000000ffff097224 */ /* 0x000fe200078e0007 */
[----:B------:R-:W-:Y:S01]  /*36a60*/  SHF.L.U64.HI R3, R4, 0x2, R3 ;  /* 0x0000000204037819 */ /* 0x000fe20000010203 */
[----:B------:R-:W-:Y:S01]  /*36a70*/  IMAD.SHL.U32 R2, R2, 0x4, RZ ;  /* 0x0000000402027824 */ /* 0x000fe200078e00ff */
[----:B------:R-:W-:Y:S01]  /*36a80*/  CS2R R24, SRZ ;  /* 0x0000000000187805 */ /* 0x000fe2000001ff00 */
[----:B------:R-:W-:Y:S01]  /*36a90*/  IMAD.SHL.U32 R4, R4, 0x4, RZ ;  /* 0x0000000404047824 */ /* 0x000fe200078e00ff */
        /* <DEDUP_REMOVED lines=63> */
[----:B------:R-:W-:Y:S01]  /*36e90*/  UMOV UR7, 0x1 ;  /* 0x0000000100077882 */ /* 0x000fe20000000000 */
[----:B------:R-:W-:Y:S01]  /*36ea0*/  UMOV UR60, 0xffffffff ;  /* 0xffffffff003c7882 */ /* 0x000fe20000000000 */
[----:B---3--:R-:W-:-:S05]  /*36eb0*/  UMOV UR6, URZ ;  /* 0x0000003f00067c82 */ /* 0x008fca0008000000 */
.L_x_1:
[----:B-----5:R-:W-:Y:S01]  /*36ec0*/  STL.64 [R1+0x34e0], R250 ;  /* 0x0034e0fa01007387 */ /* 0x020fe20000100a00 */
[----:B------:R-:W-:Y:S01]  /*36ed0*/  UIADD3 UR60, UR60, 0x1, URZ ;  /* 0x000000013c3c7890 */ /* 0x000fe2000fffe03f */
[----:B------:R-:W-:-:S04]  /*36ee0*/  DEPBAR.LE SB0, 0x2 ;  /* 0x000080800000791a */ /* 0x000fc80000000000 */
[----:B------:R-:W-:Y:S04]  /*36ef0*/  STL.64 [R1+0x34d8], R248 ;  /* 0x0034d8f801007387 */ /* 0x000fe80000100a00 */
        /* <DEDUP_REMOVED lines=61> */
[----:B------:R1:W-:Y:S04]  /*372d0*/  STL.64 [R1+0x32e8], R124 ;  /* 0x0032e87c01007387 */ /* 0x0003e80000100a00 */
[----:B-1----:R-:W2:Y:S04]  /*372e0*/  LDL.LU.64 R124, [R1+0x1c00] ;  /* 0x001c0000017c7983 */ /* 0x002ea80000300a00 */
[----:B------:R-:W2:Y:S04]  /*372f0*/  LDL.LU.64 R126, [R1+0x1c08] ;  /* 0x001c0800017e7983 */ /* 0x000ea80000300a00 */
        /* <DEDUP_REMOVED lines=61> */
[----:B------:R-:W2:Y:S01]  /*376d0*/  LDL.LU.64 R250, [R1+0x1df8] ;  /* 0x001df80001fa7983 */ /* 0x000ea20000300a00 */
[----:B------:R-:W-:Y:S01]  /*376e0*/  UISETP.GT.AND UP0, UPT, UR60, 0x2, UPT ;  /* 0x000000023c00788c */ /* 0x000fe2000bf04270 */
[----:B------:R-:W-:Y:S01]  /*376f0*/  MOV R6, UR5 ;  /* 0x0000000500067c02 */ /* 0x000fe20008000f00 */
[----:B------:R-:W-:Y:S01]  /*37700*/  UMOV UR45, 0x40000040 ;  /* 0x40000040002d7882 */ /* 0x000fe20000000000 */
[----:B------:R-:W-:Y:S01]  /*37710*/  BAR.SYNC.DEFER_BLOCKING 0x0 ;  /* 0x0000000000007b1d */ /* 0x000fe20000010000 */
[----:B------:R-:W-:Y:S01]  /*37720*/  USEL UR60, UR60, URZ, !UP0 ;  /* 0x0000003f3c3c7287 */ /* 0x000fe2000c000000 */
[----:B------:R-:W-:-:S03]  /*37730*/  MOV R5, UR4 ;  /* 0x0000000400057c02 */ /* 0x000fc60008000f00 */
[----:B------:R-:W-:Y:S01]  /*37740*/  ULEA UR8, UR60, UR61, 0x11 ;  /* 0x0000003d3c087291 */ /* 0x000fe2000f8e883f */
[----:B------:R-:W-:Y:S01]  /*37750*/  UMOV UR47, 0x40000040 ;  /* 0x40000040002f7882 */ /* 0x000fe20000000000 */
[----:B------:R-:W-:Y:S02]  /*37760*/  STL [R1+0x32a8], R14 ;  /* 0x0032a80e01007387 */ /* 0x000fe40000100800 */
[----:B------:R-:W-:Y:S02]  /*37770*/  UIADD3 UR9, UR8, 0x60000, URZ ;  /* 0x0006000008097890 */ /* 0x000fe4000fffe03f */
[----:B------:R-:W-:Y:S01]  /*37780*/  USHF.R.U32.HI UR44, URZ, 0x4, UR8 ;  /* 0x000000043f2c7899 */ /* 0x000fe20008011608 */
[----:B------:R-:W-:Y:S01]  /*37790*/  STL.64 [R1+0x31a8], R12 ;  /* 0x0031a80c01007387 */ /* 0x000fe20000100a00 */
[----:B------:R-:W-:Y:S02]  /*377a0*/  USHF.R.U32.HI UR9, URZ, 0x4, UR9 ;  /* 0x000000043f097899 */ /* 0x000fe40008011609 */
[----:B------:R-:W-:Y:S01]  /*377b0*/  USGXT.U32 UR44, UR44, 0xe ;  /* 0x0000000e2c2c789a */ /* 0x000fe20008000000 */
[----:B------:R1:W-:Y:S01]  /*377c0*/  STL.64 [R1+0x31a0], R10 ;  /* 0x0031a00a01007387 */ /* 0x0003e20000100a00 */
[----:B------:R-:W-:-:S02]  /*377d0*/  USGXT.U32 UR46, UR9, 0xe ;  /* 0x0000000e092e789a */ /* 0x000fc40008000000 */
[----:B------:R-:W-:Y:S01]  /*377e0*/  UIADD3 UR10, UP0, UR44, 0x2, URZ ;  /* 0x000000022c0a7890 */ /* 0x000fe2000ff1e03f */
[----:B------:R-:W3:Y:S01]  /*377f0*/  LDL R7, [R1+0x2d00] ;  /* 0x002d000001077983 */ /* 0x000ee20000100800 */
[----:B------:R-:W-:Y:S01]  /*37800*/  UIADD3 UR12, UP1, UR46, 0x2, URZ ;  /* 0x000000022e0c7890 */ /* 0x000fe2000ff3e03f */
[----:B------:R-:W-:Y:S01]  /*37810*/  UMOV UR8, URZ ;  /* 0x0000003f00087c82 */ /* 0x000fe20008000000 */
[----:B------:R-:W-:Y:S01]  /*37820*/  UMOV UR9, URZ ;  /* 0x0000003f00097c82 */ /* 0x000fe20008000000 */
[----:B------:R-:W-:Y:S02]  /*37830*/  UIADD3.X UR11, UR8, 0x40000040, URZ, UP0, !UPT ;  /* 0x40000040080b7890 */ /* 0x000fe400087fe43f */
[----:B------:R-:W-:Y:S01]  /*37840*/  UIADD3.X UR13, UR9, 0x40000040, URZ, UP1, !UPT ;  /* 0x40000040090d7890 */ /* 0x000fe20008ffe43f */
[----:B-1----:R-:W4:Y:S01]  /*37850*/  LDL R10, [R1+0x2d0c] ;  /* 0x002d0c00010a7983 */ /* 0x002f220000100800 */
[----:B------:R-:W-:Y:S01]  /*37860*/  UMOV UR8, UR10 ;  /* 0x0000000a00087c82 */ /* 0x000fe20008000000 */
[----:B------:R-:W-:-:S02]  /*37870*/  UMOV UR10, UR12 ;  /* 0x0000000c000a7c82 */ /* 0x000fc40008000000 */
[----:B------:R-:W-:Y:S02]  /*37880*/  UMOV UR9, UR11 ;  /* 0x0000000b00097c82 */ /* 0x000fe40008000000 */
[----:B------:R-:W-:Y:S01]  /*37890*/  UMOV UR11, UR13 ;  /* 0x0000000d000b7c82 */ /* 0x000fe20008000000 */
[----:B------:R-:W-:Y:S02]  /*378a0*/  UIADD3.64 UR16, UR8, 0x2, URZ ;  /* 0x0000000208107897 */ /* 0x000fe4000fffe03f */
[----:B------:R-:W-:Y:S02]  /*378b0*/  UIADD3.64 UR18, UR10, 0x2, URZ ;  /* 0x000000020a127897 */ /* 0x000fe4000fffe03f */
[----:B------:R-:W-:Y:S02]  /*378c0*/  UIADD3.64 UR12, UR8, 0x4, URZ ;  /* 0x00000004080c7897 */ /* 0x000fe4000fffe03f */
[----:B------:R-:W-:Y:S02]  /*378d0*/  UIADD3.64 UR14, UR10, 0x4, URZ ;  /* 0x000000040a0e7897 */ /* 0x000fe4000fffe03f */
[----:B------:R-:W-:-:S02]  /*378e0*/  UIADD3.64 UR36, UR8, 0xffe, URZ ;  /* 0x00000ffe08247897 */ /* 0x000fc4000fffe03f */
[----:B------:R-:W-:Y:S02]  /*378f0*/  UIADD3.64 UR38, UR10, 0x7fe, URZ ;  /* 0x000007fe0a267897 */ /* 0x000fe4000fffe03f */
[----:B------:R-:W-:Y:S02]  /*37900*/  UIADD3.64 UR32, UR8, 0x1000, URZ ;  /* 0x0000100008207897 */ /* 0x000fe4000fffe03f */
[----:B------:R-:W-:Y:S02]  /*37910*/  UIADD3.64 UR34, UR10, 0x800, URZ ;  /* 0x000008000a227897 */ /* 0x000fe4000fffe03f */
[----:B------:R-:W-:Y:S02]  /*37920*/  UIADD3.64 UR28, UR8, 0x1002, URZ ;  /* 0x00001002081c7897 */ /* 0x000fe4000fffe03f */
[----:B------:R-:W-:Y:S02]  /*37930*/  UIADD3.64 UR30, UR10, 0x802, URZ ;  /* 0x000008020a1e7897 */ /* 0x000fe4000fffe03f */
[----:B------:R-:W-:-:S02]  /*37940*/  UIADD3.64 UR24, UR8, 0x1004, URZ ;  /* 0x0000100408187897 */ /* 0x000fc4000fffe03f */
[----:B------:R-:W-:Y:S01]  /*37950*/  UIADD3.64 UR26, UR10, 0x804, URZ ;  /* 0x000008040a1a7897 */ /* 0x000fe2000fffe03f */
[----:B--2---:R-:W-:-:S06]  /*37960*/  WARPGROUP.ARRIVE ;  /* 0x00000000000079c5 */ /* 0x004fcc0000000000 */
[----:B------:R-:W-:Y:S03]  /*37970*/  HGMMA.64x256x8.F32.TF32 R124, gdesc[UR44], R124, gsb0 ;  /* 0x07e000002c7c79f0 */ /* 0x000fe6000800287c */
[----:B------:R-:W-:Y:S02]  /*37980*/  WARPGROUP.DEPBAR.LE gsb0, 0x0 ;  /* 0x00008000000079c5 */ /* 0x000fe40000010000 */
[----:B------:R-:W-:-:S15]  /*37990*/  WARPGROUP.ARRIVE ;  /* 0x00000000000079c5 */ /* 0x000fde0000000000 */
[----:B------:R-:W-:-:S08]  /*379a0*/  NOP ;  /* 0x0000000000007918 */ /* 0x000fd00000000000 */
        /* <DEDUP_REMOVED lines=26> */
[----:B------:R1:W-:Y:S04]  /*37b50*/  STL.64 [R1+0x1c00], R124 ;  /* 0x001c007c01007387 */ /* 0x0003e80000100a00 */
        /* <DEDUP_REMOVED lines=63> */
[----:B-1----:R-:W4:Y:S04]  /*37f50*/  LDL.LU.64 R124, [R1+0x1800] ;  /* 0x00180000017c7983 */ /* 0x002f280000300a00 */
[----:B--2---:R-:W2:Y:S04]  /*37f60*/  LDL.LU.64 R126, [R1+0x1808] ;  /* 0x00180800017e7983 */ /* 0x004ea80000300a00 */
[----:B---3--:R-:W3:Y:S04]  /*37f70*/  LDL.LU.64 R128, [R1+0x1810] ;  /* 0x0018100001807983 */ /* 0x008ee80000300a00 */
[----:B----4-:R-:W4:Y:S04]  /*37f80*/  LDL.LU.64 R130, [R1+0x1818] ;  /* 0x0018180001827983 */ /* 0x010f280000300a00 */
[----:B------:R-:W2:Y:S04]  /*37f90*/  LDL.LU.64 R132, [R1+0x1820] ;  /* 0x0018200001847983 */ /* 0x000ea80000300a00 */
[----:B------:R-:W3:Y:S04]  /*37fa0*/  LDL.LU.64 R134, [R1+0x1828] ;  /* 0x0018280001867983 */ /* 0x000ee80000300a00 */
[----:B------:R-:W4:Y:S04]  /*37fb0*/  LDL.LU.64 R136, [R1+0x1830] ;  /* 0x0018300001887983 */ /* 0x000f280000300a00 */
[----:B------:R-:W2:Y:S04]  /*37fc0*/  LDL.LU.64 R138, [R1+0x1838] ;  /* 0x00183800018a7983 */ /* 0x000ea80000300a00 */
[----:B------:R-:W3:Y:S04]  /*37fd0*/  LDL.LU.64 R140, [R1+0x1840] ;  /* 0x00184000018c7983 */ /* 0x000ee80000300a00 */
[----:B------:R-:W4:Y:S04]  /*37fe0*/  LDL.LU.64 R142, [R1+0x1848] ;  /* 0x00184800018e7983 */ /* 0x000f280000300a00 */
[----:B------:R-:W2:Y:S04]  /*37ff0*/  LDL.LU.64 R144, [R1+0x1850] ;  /* 0x0018500001907983 */ /* 0x000ea80000300a00 */
[----:B------:R-:W3:Y:S04]  /*38000*/  LDL.LU.64 R146, [R1+0x1858] ;  /* 0x0018580001927983 */ /* 0x000ee80000300a00 */
[----:B------:R-:W4:Y:S04]  /*38010*/  LDL.LU.64 R148, [R1+0x1860] ;  /* 0x0018600001947983 */ /* 0x000f280000300a00 */
[----:B------:R-:W2:Y:S04]  /*38020*/  LDL.LU.64 R150, [R1+0x1868] ;  /* 0x0018680001967983 */ /* 0x000ea80000300a00 */
[----:B--2---:R-:W-:Y:S04]  /*38030*/  STL.64 [R1+0x42e0], R150 ;  /* 0x0042e09601007387 */ /* 0x004fe80000100a00 */
[----:B----4-:R-:W-:Y:S04]  /*38040*/  STL.64 [R1+0x42d8], R148 ;  /* 0x0042d89401007387 */ /* 0x010fe80000100a00 */
[----:B---3--:R-:W-:Y:S04]  /*38050*/  STL.64 [R1+0x42d0], R146 ;  /* 0x0042d09201007387 */ /* 0x008fe80000100a00 */
        /* <DEDUP_REMOVED lines=125> */
[----:B------:R-:W-:Y:S01]  /*38830*/  UIADD3.64 UR22, UR10, 0xffe, URZ ;  /* 0x00000ffe0a167897 */ /* 0x000fe2000fffe03f */
[----:B------:R-:W-:Y:S01]  /*38840*/  UMOV UR20, UR44 ;  /* 0x0000002c00147c82 */ /* 0x000fe20008000000 */
[----:B------:R-:W-:Y:S01]  /*38850*/  UMOV UR21, UR45 ;  /* 0x0000002d00157c82 */ /* 0x000fe20008000000 */
[----:B------:R-:W-:Y:S01]  /*38860*/  UIADD3.64 UR50, UR10, 0x1004, URZ ;  /* 0x000010040a327897 */ /* 0x000fe2000fffe03f */
[----:B------:R-:W3:Y:S03]  /*38870*/  LDL.LU.64 R152, [R1+0x1870] ;  /* 0x0018700001987983 */ /* 0x000ee60000300a00 */
[----:B------:R-:W-:Y:S01]  /*38880*/  UMOV UR4, UR22 ;  /* 0x0000001600047c82 */ /* 0x000fe20008000000 */
[----:B------:R-:W-:Y:S01]  /*38890*/  UMOV UR5, UR23 ;  /* 0x0000001700057c82 */ /* 0x000fe20008000000 */
[----:B------:R-:W-:Y:S01]  /*388a0*/  UMOV UR48, UR12 ;  /* 0x0000000c00307c82 */ /* 0x000fe20008000000 */
[----:B------:R-:W-:Y:S01]  /*388b0*/  UMOV UR49, UR13 ;  /* 0x0000000d00317c82 */ /* 0x000fe20008000000 */
[----:B------:R-:W-:Y:S01]  /*388c0*/  UIADD3.64 UR54, UR10, 0x17fe, URZ ;  /* 0x000017fe0a367897 */ /* 0x000fe2000fffe03f */
[----:B------:R-:W3:Y:S01]  /*388d0*/  LDL.LU.64 R154, [R1+0x1878] ;  /* 0x00187800019a7983 */ /* 0x000ee20000300a00 */
[----:B------:R-:W-:Y:S01]  /*388e0*/  UMOV UR52, UR36 ;  /* 0x0000002400347c82 */ /* 0x000fe20008000000 */
[----:B------:R-:W-:Y:S01]  /*388f0*/  UMOV UR53, UR37 ;  /* 0x0000002500357c82 */ /* 0x000fe20008000000 */
[----:B------:R-:W-:Y:S01]  /*38900*/  UIADD3.64 UR58, UR10, 0x1800, URZ ;  /* 0x000018000a3a7897 */ /* 0x000fe2000fffe03f */
[----:B------:R-:W3:Y:S01]  /*38910*/  LDL.LU.64 R156, [R1+0x1880] ;  /* 0x00188000019c7983 */ /* 0x000ee20000300a00 */
[----:B------:R-:W-:Y:S01]  /*38920*/  UMOV UR56, UR32 ;  /* 0x0000002000387c82 */ /* 0x000fe20008000000 */
[----:B------:R-:W-:-:S02]  /*38930*/  UMOV UR57, UR33 ;  /* 0x0000002100397c82 */ /* 0x000fc40008000000 */
        /* <DEDUP_REMOVED lines=47> */
[----:B--2---:R-:W-:-:S06]  /*38c30*/  WARPGROUP.ARRIVE ;  /* 0x00000000000079c5 */ /* 0x004fcc0000000000 */
[----:B------:R-:W-:Y:S01]  /*38c40*/  HGMMA.64x256x8.F32.TF32 R24, gdesc[UR20], R24, gsb0 ;  /* 0x07e00000141879f0 */ /* 0x000fe20008002818 */
[----:B------:R-:W-:Y:S01]  /*38c50*/  UIADD3.64 UR22, UR10, 0x1000, URZ ;  /* 0x000010000a167897 */ /* 0x000fe2000fffe03f */
[----:B------:R-:W-:Y:S01]  /*38c60*/  UMOV UR20, UR8 ;  /* 0x0000000800147c82 */ /* 0x000fe20008000000 */
[----:B------:R-:W-:Y:S01]  /*38c70*/  UMOV UR21, UR9 ;  /* 0x0000000900157c82 */ /* 0x000fe20008000000 */
[----:B------:R-:W-:Y:S02]  /*38c80*/  WARPGROUP.DEPBAR.LE gsb0, 0x0 ;  /* 0x00008000000079c5 */ /* 0x000fe40000010000 */
[----:B------:R-:W-:-:S15]  /*38c90*/  WARPGROUP.ARRIVE ;  /* 0x00000000000079c5 */ /* 0x000fde0000000000 */
[----:B------:R-:W-:-:S07]  /*38ca0*/  NOP ;  /* 0x0000000000007918 */ /* 0x000fce0000000000 */
[----:B------:R-:W-:Y:S01]  /*38cb0*/  HGMMA.64x256x8.F32.TF32 R24, gdesc[UR20], R24, gsb0 ;  /* 0x07e00000141879f0 */ /* 0x000fe20008002818 */
[----:B------:R-:W-:Y:S01]  /*38cc0*/  UIADD3.64 UR22, UR10, 0x1002, URZ ;  /* 0x000010020a167897 */ /* 0x000fe2000fffe03f */
[----:B------:R-:W-:Y:S01]  /*38cd0*/  UMOV UR20, UR16 ;  /* 0x0000001000147c82 */ /* 0x000fe20008000000 */
[----:B------:R-:W-:Y:S01]  /*38ce0*/  UMOV UR21, UR17 ;  /* 0x0000001100157c82 */ /* 0x000fe20008000000 */
[----:B------:R-:W-:Y:S02]  /*38cf0*/  WARPGROUP.DEPBAR.LE gsb0, 0x0 ;  /* 0x00008000000079c5 */ /* 0x000fe40000010000 */
[----:B------:R-:W-:-:S15]  /*38d00*/  WARPGROUP.ARRIVE ;  /* 0x00000000000079c5 */ /* 0x000fde0000000000 */
[----:B------:R-:W-:-:S07]  /*38d10*/  NOP ;  /* 0x0000000000007918 */ /* 0x000fce0000000000 */
        /* <DEDUP_REMOVED lines=8> */
[----:B------:R-:W-:Y:S01]  /*38da0*/  HGMMA.64x256x8.F32.TF32 R24, gdesc[UR52], R24, gsb0 ;  /* 0x07e00000341879f0 */ /* 0x000fe20008002818 */
[----:B------:R-:W-:Y:S01]  /*38db0*/  UMOV UR44, UR22 ;  /* 0x00000016002c7c82 */ /* 0x000fe20008000000 */
[----:B------:R-:W-:Y:S01]  /*38dc0*/  UMOV UR45, UR23 ;  /* 0x00000017002d7c82 */ /* 0x000fe20008000000 */
[----:B------:R-:W-:Y:S01]  /*38dd0*/  UIADD3.64 UR22, UR10, 0x1802, URZ ;  /* 0x000018020a167897 */ /* 0x000fe2000fffe03f */
[----:B------:R-:W-:Y:S01]  /*38de0*/  UMOV UR20, UR28 ;  /* 0x0000001c00147c82 */ /* 0x000fe20008000000 */
[----:B------:R-:W-:Y:S01]  /*38df0*/  UMOV UR21, UR29 ;  /* 0x0000001d00157c82 */ /* 0x000fe20008000000 */
[----:B------:R-:W-:Y:S02]  /*38e00*/  WARPGROUP.DEPBAR.LE gsb0, 0x0 ;  /* 0x00008000000079c5 */ /* 0x000fe40000010000 */
[----:B------:R-:W-:-:S15]  /*38e10*/  WARPGROUP.ARRIVE ;  /* 0x00000000000079c5 */ /* 0x000fde0000000000 */
[----:B------:R-:W-:-:S05]  /*38e20*/  NOP ;  /* 0x0000000000007918 */ /* 0x000fca0000000000 */
[----:B------:R-:W-:Y:S01]  /*38e30*/  HGMMA.64x256x8.F32.TF32 R24, gdesc[UR56], R24, gsb0 ;  /* 0x07e00000381879f0 */ /* 0x000fe20008002818 */
[----:B------:R-:W-:Y:S01]  /*38e40*/  UMOV UR56, UR22 ;  /* 0x0000001600387c82 */ /* 0x000fe20008000000 */
[----:B------:R-:W-:Y:S01]  /*38e50*/  UMOV UR57, UR23 ;  /* 0x0000001700397c82 */ /* 0x000fe20008000000 */
[----:B------:R-:W-:Y:S02]  /*38e60*/  WARPGROUP.DEPBAR.LE gsb0, 0x0 ;  /* 0x00008000000079c5 */ /* 0x000fe40000010000 */
[----:B------:R-:W-:-:S15]  /*38e70*/  WARPGROUP.ARRIVE ;  /* 0x00000000000079c5 */ /* 0x000fde0000000000 */
[----:B------:R-:W-:-:S08]  /*38e80*/  NOP ;  /* 0x0000000000007918 */ /* 0x000fd00000000000 */
        /* <DEDUP_REMOVED lines=87> */
[----:B------:R-:W-:Y:S01]  /*39400*/  UIADD3.64 UR40, UR8, 0x1fe, URZ ;  /* 0x000001fe08287897 */ /* 0x000fe2000fffe03f */
[----:B------:R-:W-:Y:S01]  /*39410*/  UMOV UR42, UR46 ;  /* 0x0000002e002a7c82 */ /* 0x000fe20008000000 */
[----:B------:R-:W-:Y:S01]  /*39420*/  UMOV UR43, UR47 ;  /* 0x0000002f002b7c82 */ /* 0x000fe20008000000 */
[----:B------:R-:W-:Y:S01]  /*39430*/  UIADD3.64 UR20, UR8, 0x200, URZ ;  /* 0x0000020008147897 */ /* 0x000fe2000fffe03f */
[----:B------:R-:W2:Y:S01]  /*39440*/  LDL.LU.64 R122, [R1+0x4270] ;  /* 0x00427000017a7983 */ /* 0x000ea20000300a00 */
[----:B------:R-:W-:Y:S01]  /*39450*/  UMOV UR48, UR22 ;  /* 0x0000001600307c82 */ /* 0x000fe20008000000 */
[----:B------:R-:W-:Y:S01]  /*39460*/  UMOV UR49, UR23 ;  /* 0x0000001700317c82 */ /* 0x000fe20008000000 */
[----:B------:R-:W-:Y:S01]  /*39470*/  UMOV UR22, UR10 ;  /* 0x0000000a00167c82 */ /* 0x000fe20008000000 */
[----:B------:R-:W-:Y:S01]  /*39480*/  UMOV UR23, UR11 ;  /* 0x0000000b00177c82 */ /* 0x000fe20008000000 */
[----:B------:R-:W-:Y:S01]  /*39490*/  UIADD3.64 UR16, UR8, 0x202, URZ ;  /* 0x0000020208107897 */ /* 0x000fe2000fffe03f */
[----:B------:R-:W4:Y:S01]  /*394a0*/  LDL.LU.64 R120, [R1+0x4268] ;  /* 0x0042680001787983 */ /* 0x000f220000300a00 */
[----:B------:R-:W-:-:S02]  /*394b0*/  UIADD3.64 UR12, UR8, 0x204, URZ ;  /* 0x00000204080c7897 */ /* 0x000fc4000fffe03f */
[----:B------:R-:W-:Y:S01]  /*394c0*/  UIADD3.64 UR36, UR8, 0x11fe, URZ ;  /* 0x000011fe08247897 */ /* 0x000fe2000fffe03f */
[----:B------:R-:W4:Y:S01]  /*394d0*/  LDL.LU.64 R118, [R1+0x4260] ;  /* 0x0042600001767983 */ /* 0x000f220000300a00 */
[----:B------:R-:W-:Y:S02]  /*394e0*/  UIADD3.64 UR32, UR8, 0x1200, URZ ;  /* 0x0000120008207897 */ /* 0x000fe4000fffe03f */
[----:B------:R-:W-:Y:S01]  /*394f0*/  UIADD3.64 UR28, UR8, 0x1202, URZ ;  /* 0x00001202081c7897 */ /* 0x000fe2000fffe03f */
[----:B------:R-:W4:Y:S01]  /*39500*/  LDL.LU.64 R116, [R1+0x4258] ;  /* 0x0042580001747983 */ /* 0x000f220000300a00 */
[----:B------:R-:W-:-:S03]  /*39510*/  UIADD3.64 UR24, UR8, 0x1204, URZ ;  /* 0x0000120408187897 */ /* 0x000fc6000fffe03f */
        /* <DEDUP_REMOVED lines=45> */
[----:B------:R-:W4:Y:S01]  /*397f0*/  LDL.LU.64 R24, [R1+0x40e8] ;  /* 0x0040e80001187983 */ /* 0x000f220000300a00 */
[----:B---3--:R-:W-:-:S06]  /*39800*/  WARPGROUP.ARRIVE ;  /* 0x00000000000079c5 */ /* 0x008fcc0000000000 */
        /* <DEDUP_REMOVED lines=95> */
[----:B---3--:R-:W3:Y:S04]  /*39e00*/  LDL.LU.64 R126, [R1+0x1408] ;  /* 0x00140800017e7983 */ /* 0x008ee80000300a00 */
[----:B--2---:R-:W2:Y:S04]  /*39e10*/  LDL.LU.64 R128, [R1+0x1410] ;  /* 0x0014100001807983 */ /* 0x004ea80000300a00 */
[----:B----4-:R-:W4:Y:S04]  /*39e20*/  LDL.LU.64 R130, [R1+0x1418] ;  /* 0x0014180001827983 */ /* 0x010f280000300a00 */
[----:B------:R-:W3:Y:S04]  /*39e30*/  LDL.LU.64 R132, [R1+0x1420] ;  /* 0x0014200001847983 */ /* 0x000ee80000300a00 */
[----:B------:R-:W2:Y:S04]  /*39e40*/  LDL.LU.64 R134, [R1+0x1428] ;  /* 0x0014280001867983 */ /* 0x000ea80000300a00 */
[----:B------:R-:W4:Y:S04]  /*39e50*/  LDL.LU.64 R136, [R1+0x1430] ;  /* 0x0014300001887983 */ /* 0x000f280000300a00 */
[----:B------:R-:W3:Y:S04]  /*39e60*/  LDL.LU.64 R138, [R1+0x1438] ;  /* 0x00143800018a7983 */ /* 0x000ee80000300a00 */
[----:B------:R-:W2:Y:S04]  /*39e70*/  LDL.LU.64 R140, [R1+0x1440] ;  /* 0x00144000018c7983 */ /* 0x000ea80000300a00 */
[----:B------:R-:W4:Y:S04]  /*39e80*/  LDL.LU.64 R142, [R1+0x1448] ;  /* 0x00144800018e7983 */ /* 0x000f280000300a00 */
[----:B------:R-:W3:Y:S04]  /*39e90*/  LDL.LU.64 R144, [R1+0x1450] ;  /* 0x0014500001907983 */ /* 0x000ee80000300a00 */
[----:B------:R-:W2:Y:S04]  /*39ea0*/  LDL.LU.64 R146, [R1+0x1458] ;  /* 0x0014580001927983 */ /* 0x000ea80000300a00 */
[----:B------:R-:W4:Y:S04]  /*39eb0*/  LDL.LU.64 R148, [R1+0x1460] ;  /* 0x0014600001947983 */ /* 0x000f280000300a00 */
[----:B------:R-:W3:Y:S04]  /*39ec0*/  LDL.LU.64 R150, [R1+0x1468] ;  /* 0x0014680001967983 */ /* 0x000ee80000300a00 */
[----:B---3--:R-:W-:Y:S04]  /*39ed0*/  STL.64 [R1+0x40e0], R150 ;  /* 0x0040e09601007387 */ /* 0x008fe80000100a00 */
[----:B----4-:R-:W-:Y:S04]  /*39ee0*/  STL.64 [R1+0x40d8], R148 ;  /* 0x0040d89401007387 */ /* 0x010fe80000100a00 */
[----:B--2---:R-:W-:Y:S04]  /*39ef0*/  STL.64 [R1+0x40d0], R146 ;  /* 0x0040d09201007387 */ /* 0x004fe80000100a00 */
        /* <DEDUP_REMOVED lines=125> */
[----:B------:R-:W-:Y:S01]  /*3a6d0*/  UMOV UR42, UR4 ;  /* 0x00000004002a7c82 */ /* 0x000fe20008000000 */
[----:B------:R-:W-:Y:S01]  /*3a6e0*/  UMOV UR43, UR5 ;  /* 0x00000005002b7c82 */ /* 0x000fe20008000000 */
[----:B------:R-:W-:Y:S01]  /*3a6f0*/  UIADD3.64 UR22, UR10, 0x1000, URZ ;  /* 0x000010000a167897 */ /* 0x000fe2000fffe03f */
        /* <DEDUP_REMOVED lines=51> */
[----:B------:R-:W-:Y:S03]  /*3aa30*/  HGMMA.64x256x8.F32.TF32 R24, gdesc[UR40], R24, gsb0 ;  /* 0x07e00000281879f0 */ /* 0x000fe60008002818 */
[----:B------:R-:W-:Y:S02]  /*3aa40*/  WARPGROUP.DEPBAR.LE gsb0, 0x0 ;  /* 0x00008000000079c5 */ /* 0x000fe40000010000 */
[----:B------:R-:W-:-:S15]  /*3aa50*/  WARPGROUP.ARRIVE ;  /* 0x00000000000079c5 */ /* 0x000fde0000000000 */
[----:B------:R-:W-:-:S08]  /*3aa60*/  NOP ;  /* 0x0000000000007918 */ /* 0x000fd00000000000 */
[----:B------:R-:W-:Y:S01]  /*3aa70*/  HGMMA.64x256x8.F32.TF32 R24, gdesc[UR20], R24, gsb0 ;  /* 0x07e00000141879f0 */ /* 0x000fe20008002818 */
[----:B------:R-:W-:Y:S01]  /*3aa80*/  UMOV UR20, UR16 ;  /* 0x0000001000147c82 */ /* 0x000fe20008000000 */
[----:B------:R-:W-:Y:S01]  /*3aa90*/  UMOV UR21, UR17 ;  /* 0x0000001100157c82 */ /* 0x000fe20008000000 */
[----:B------:R-:W-:Y:S01]  /*3aaa0*/  UMOV UR22, UR44 ;  /* 0x0000002c00167c82 */ /* 0x000fe20008000000 */
[----:B------:R-:W-:Y:S01]  /*3aab0*/  UMOV UR23, UR45 ;  /* 0x0000002d00177c82 */ /* 0x000fe20008000000 */
[----:B------:R-:W-:Y:S02]  /*3aac0*/  WARPGROUP.DEPBAR.LE gsb0, 0x0 ;  /* 0x00008000000079c5 */ /* 0x000fe40000010000 */
[----:B------:R-:W-:-:S15]  /*3aad0*/  WARPGROUP.ARRIVE ;  /* 0x00000000000079c5 */ /* 0x000fde0000000000 */
[----:B------:R-:W-:-:S06]  /*3aae0*/  NOP ;  /* 0x0000000000007918 */ /* 0x000fcc0000000000 */
        /* <DEDUP_REMOVED lines=2217> */
[----:B-1----:R-:W4:Y:S04]  /*43580*/  LDL.LU.64 R124, [R1] ;  /* 0x00000000017c7983 */ /* 0x002f280000300a00 */
        /* <DEDUP_REMOVED lines=195> */
[----:B------:R-:W-:-:S07]  /*441c0*/  UIADD3.64 UR40, UR10, 0x1000, URZ ;  /* 0x000010000a287897 */ /* 0x000fce000fffe03f */
[----:B------:R-:W-:Y:S01]  /*441d0*/  UMOV UR22, UR40 ;  /* 0x0000002800167c82 */ /* 0x000fe20008000000 */
[----:B------:R-:W-:Y:S01]  /*441e0*/  UMOV UR23, UR41 ;  /* 0x0000002900177c82 */ /* 0x000fe20008000000 */
[----:B------:R-:W-:Y:S01]  /*441f0*/  UIADD3.64 UR42, UR10, 0x1002, URZ ;  /* 0x000010020a2a7897 */ /* 0x000fe2000fffe03f */
[----:B------:R-:W-:Y:S02]  /*44200*/  WARPGROUP.DEPBAR.LE gsb0, 0x0 ;  /* 0x00008000000079c5 */ /* 0x000fe40000010000 */
[----:B------:R-:W-:-:S15]  /*44210*/  WARPGROUP.ARRIVE ;  /* 0x00000000000079c5 */ /* 0x000fde0000000000 */
        /* <DEDUP_REMOVED lines=128> */
[----:B------:R-:W-:-:S02]  /*44a20*/  UIADD3.64 UR44, UR8, 0xdfe, URZ ;  /* 0x00000dfe082c7897 */ /* 0x000fc4000fffe03f */
[----:B------:R-:W-:Y:S01]  /*44a30*/  UIADD3.64 UR20, UR8, 0xe00, URZ ;  /* 0x00000e0008147897 */ /* 0x000fe2000fffe03f */
[----:B------:R-:W2:Y:S01]  /*44a40*/  LDL.LU.64 R122, [R1+0x3670] ;  /* 0x00367000017a7983 */ /* 0x000ea20000300a00 */
[----:B------:R-:W-:Y:S01]  /*44a50*/  UMOV UR22, UR10 ;  /* 0x0000000a00167c82 */ /* 0x000fe20008000000 */
[----:B------:R-:W-:Y:S01]  /*44a60*/  UMOV UR23, UR11 ;  /* 0x0000000b00177c82 */ /* 0x000fe20008000000 */
[----:B---3--:R-:W-:Y:S01]  /*44a70*/  WARPGROUP.ARRIVE ;  /* 0x00000000000079c5 */ /* 0x008fe20000000000 */
[----:B------:R-:W-:Y:S01]  /*44a80*/  UIADD3.64 UR16, UR8, 0xe02, URZ ;  /* 0x00000e0208107897 */ /* 0x000fe2000fffe03f */
[----:B------:R-:W2:Y:S04]  /*44a90*/  LDL.LU.64 R120, [R1+0x3668] ;  /* 0x0036680001787983 */ /* 0x000ea80000300a00 */
[----:B------:R-:W-:Y:S01]  /*44aa0*/  HGMMA.64x256x8.F32.TF32 R124, gdesc[UR44], R124, gsb0 ;  /* 0x07e000002c7c79f0 */ /* 0x000fe2000800287c */
[----:B------:R-:W-:Y:S01]  /*44ab0*/  UIADD3.64 UR12, UR8, 0xe04, URZ ;  /* 0x00000e04080c7897 */ /* 0x000fe2000fffe03f */
[----:B------:R-:W2:Y:S01]  /*44ac0*/  LDL.LU.64 R118, [R1+0x3660] ;  /* 0x0036600001767983 */ /* 0x000ea20000300a00 */
[----:B------:R-:W-:-:S02]  /*44ad0*/  UIADD3.64 UR36, UR8, 0x1dfe, URZ ;  /* 0x00001dfe08247897 */ /* 0x000fc4000fffe03f */
[----:B------:R-:W-:Y:S01]  /*44ae0*/  UIADD3.64 UR32, UR8, 0x1e00, URZ ;  /* 0x00001e0008207897 */ /* 0x000fe2000fffe03f */
[----:B------:R-:W2:Y:S01]  /*44af0*/  LDL.LU.64 R116, [R1+0x3658] ;  /* 0x0036580001747983 */ /* 0x000ea20000300a00 */
[----:B------:R-:W-:Y:S01]  /*44b00*/  UIADD3.64 UR28, UR8, 0x1e02, URZ ;  /* 0x00001e02081c7897 */ /* 0x000fe2000fffe03f */
[----:B------:R-:W-:Y:S02]  /*44b10*/  WARPGROUP.DEPBAR.LE gsb0, 0x0 ;  /* 0x00008000000079c5 */ /* 0x000fe40000010000 */
[----:B------:R-:W-:Y:S01]  /*44b20*/  WARPGROUP.ARRIVE ;  /* 0x00000000000079c5 */ /* 0x000fe20000000000 */
[----:B------:R-:W-:Y:S01]  /*44b30*/  UMOV UR10, UR26 ;  /* 0x0000001a000a7c82 */ /* 0x000fe20008000000 */
[----:B------:R-:W-:Y:S01]  /*44b40*/  UMOV UR11, UR27 ;  /* 0x0000001b000b7c82 */ /* 0x000fe20008000000 */
[----:B------:R-:W2:-:S15]  /*44b50*/  LDL.LU.64 R114, [R1+0x3650] ;  /* 0x0036500001727983 */ /* 0x000e9e0000300a00 */
[----:B------:R-:W-:Y:S01]  /*44b60*/  HGMMA.64x256x8.F32.TF32 R124, gdesc[UR20], R124, gsb0 ;  /* 0x07e00000147c79f0 */ /* 0x000fe2000800287c */
[----:B------:R-:W-:Y:S01]  /*44b70*/  UIADD3.64 UR8, UR8, 0x1e04, URZ ;  /* 0x00001e0408087897 */ /* 0x000fe2000fffe03f */
        /* <DEDUP_REMOVED lines=45> */
[----:B------:R-:W-:-:S02]  /*44e50*/  WARPGROUP.DEPBAR.LE gsb0, 0x0 ;  /* 0x00008000000079c5 */ /* 0x000fc40000010000 */
[----:B------:R-:W-:-:S06]  /*44e60*/  WARPGROUP.ARRIVE ;  /* 0x00000000000079c5 */ /* 0x000fcc0000000000 */
        /* <DEDUP_REMOVED lines=22> */
[----:B------:R-:W-:Y:S04]  /*44fd0*/  STL.64 [R1], R124 ;  /* 0x0000007c01007387 */ /* 0x000fe80000100a00 */
        /* <DEDUP_REMOVED lines=64> */
[----:B------:R-:W4:Y:S04]  /*453e0*/  LDL.LU.64 R248, [R1+0x34d8] ;  /* 0x0034d80001f87983 */ /* 0x000f280000300a00 */
[----:B------:R-:W4:Y:S04]  /*453f0*/  LDL.LU.64 R246, [R1+0x34d0] ;  /* 0x0034d00001f67983 */ /* 0x000f280000300a00 */
        /* <DEDUP_REMOVED lines=63> */
[----:B------:R-:W-:Y:S01]  /*457f0*/  UMOV UR22, UR40 ;  /* 0x0000002800167c82 */ /* 0x000fe20008000000 */
[----:B------:R-:W-:Y:S01]  /*45800*/  UMOV UR23, UR41 ;  /* 0x0000002900177c82 */ /* 0x000fe20008000000 */
[----:B--2---:R-:W-:-:S06]  /*45810*/  WARPGROUP.ARRIVE ;  /* 0x00000000000079c5 */ /* 0x004fcc0000000000 */
[----:B------:R-:W-:Y:S01]  /*45820*/  HGMMA.64x256x8.F32.TF32 R24, gdesc[UR44], R24, gsb0 ;  /* 0x07e000002c1879f0 */ /* 0x000fe20008002818 */
[----:B------:R-:W-:Y:S01]  /*45830*/  UMOV UR18, UR42 ;  /* 0x0000002a00127c82 */ /* 0x000fe20008000000 */
[----:B------:R-:W-:Y:S01]  /*45840*/  UMOV UR19, UR43 ;  /* 0x0000002b00137c82 */ /* 0x000fe20008000000 */
[----:B------:R-:W-:Y:S02]  /*45850*/  WARPGROUP.DEPBAR.LE gsb0, 0x0 ;  /* 0x00008000000079c5 */ /* 0x000fe40000010000 */
[----:B------:R-:W-:-:S15]  /*45860*/  WARPGROUP.ARRIVE ;  /* 0x00000000000079c5 */ /* 0x000fde0000000000 */
[----:B------:R-:W-:-:S08]  /*45870*/  NOP ;  /* 0x0000000000007918 */ /* 0x000fd00000000000 */
        /* <DEDUP_REMOVED lines=21> */
[----:B------:R-:W-:Y:S02]  /*459d0*/  R2UR UR53, R10 ;  /* 0x000000000a3572ca */ /* 0x000fe400000e0000 */
[----:B------:R-:W-:Y:S01]  /*459e0*/  R2UR UR52, R7 ;  /* 0x00000000073472ca */ /* 0x000fe200000e0000 */
[----:B------:R-:W2:Y:S04]  /*459f0*/  LDL R10, [R1+0x2d04] ;  /* 0x002d0400010a7983 */ /* 0x000ea80000100800 */
[----:B------:R-:W3:Y:S01]  /*45a00*/  LDL.LU R7, [R1+0x2240] ;  /* 0x0022400001077983 */ /* 0x000ee20000300800 */
[----:B------:R-:W-:-:S02]  /*45a10*/  WARPGROUP.DEPBAR.LE gsb0, 0x0 ;  /* 0x00008000000079c5 */ /* 0x000fc40000010000 */
[----:B------:R-:W-:-:S15]  /*45a20*/  WARPGROUP.ARRIVE ;  /* 0x00000000000079c5 */ /* 0x000fde0000000000 */
[----:B------:R-:W-:Y:S01]  /*45a30*/  HGMMA.64x256x8.F32.TF32 R24, gdesc[UR32], R24, gsb0 ;  /* 0x07e00000201879f0 */ /* 0x000fe20008002818 */
[----:B------:R-:W-:-:S04]  /*45a40*/  UIMAD UR12, UR6, -0x40, UR53 ;  /* 0xffffffc0060c78a4 */ /* 0x000fc8000f8e0235 */
[----:B------:R-:W-:Y:S02]  /*45a50*/  UISETP.GT.AND UP1, UPT, UR12, URZ, UPT ;  /* 0x0000003f0c00728c */ /* 0x000fe4000bf24270 */
[----:B------:R-:W-:Y:S02]  /*45a60*/  UISETP.GE.AND UP0, UPT, UR6, UR52, UPT ;  /* 0x000000340600728c */ /* 0x000fe4000bf06270 */
[----:B------:R-:W-:-:S04]  /*45a70*/  USEL UR10, URZ, 0x4, !UP1 ;  /* 0x000000043f0a7887 */ /* 0x000fc8000c800000 */
[----:B------:R-:W-:Y:S01]  /*45a80*/  USEL UR10, UR10, URZ, !UP0 ;  /* 0x0000003f0a0a7287 */ /* 0x000fe2000c000000 */
[----:B------:R-:W-:-:S05]  /*45a90*/  UMOV UR11, UR49 ;  /* 0x00000031000b7c82 */ /* 0x000fca0008000000 */
[----:B------:R-:W-:Y:S01]  /*45aa0*/  ISETP.NE.U32.AND P0, PT, RZ, UR10, PT ;  /* 0x0000000aff007c0c */ /* 0x000fe2000bf05070 */
[----:B------:R-:W-:Y:S01]  /*45ab0*/  UMOV UR10, UR48 ;  /* 0x00000030000a7c82 */ /* 0x000fe20008000000 */
[----:B------:R-:W-:Y:S02]  /*45ac0*/  WARPGROUP.DEPBAR.LE gsb0, 0x0 ;  /* 0x00008000000079c5 */ /* 0x000fe40000010000 */
[----:B------:R-:W-:-:S06]  /*45ad0*/  WARPGROUP.ARRIVE ;  /* 0x00000000000079c5 */ /* 0x000fcc0000000000 */
[----:B------:R-:W-:Y:S01]  /*45ae0*/  HGMMA.64x256x8.F32.TF32 R24, gdesc[UR28], R24, gsb0 ;  /* 0x07e000001c1879f0 */ /* 0x000fe20008002818 */
[----:B------:R-:W-:-:S04]  /*45af0*/  UIADD3 UR7, UR7, 0x1, URZ ;  /* 0x0000000107077890 */ /* 0x000fc8000fffe03f */
[----:B------:R-:W-:Y:S01]  /*45b00*/  UISETP.GT.AND UP1, UPT, UR7, 0x2, UPT ;  /* 0x000000020700788c */ /* 0x000fe2000bf24270 */
[----:B---3--:R-:W-:-:S03]  /*45b10*/  IADD3 R7, P1, R7, R2, RZ ;  /* 0x0000000207077210 */ /* 0x008fc60007f3e0ff */
[----:B------:R-:W-:Y:S02]  /*45b20*/  USEL UR7, UR7, URZ, !UP1 ;  /* 0x0000003f07077287 */ /* 0x000fe4000c800000 */
[----:B------:R-:W-:Y:S02]  /*45b30*/  STL [R1+0x2240], R7 ;  /* 0x0022400701007387 */ /* 0x000fe40000100800 */
[----:B------:R-:W-:Y:S02]  /*45b40*/  ULEA UR13, UR7, UR61, 0x11 ;  /* 0x0000003d070d7291 */ /* 0x000fe4000f8e883f */
[----:B------:R-:W3:Y:S01]  /*45b50*/  LDL.LU R11, [R1+0x2250] ;  /* 0x00225000010b7983 */ /* 0x000ee20000300800 */
[----:B--2---:R-:W-:-:S03]  /*45b60*/  R2UR UR14, R10 ;  /* 0x000000000a0e72ca */ /* 0x004fc600000e0000 */
[----:B------:R-:W2:Y:S01]  /*45b70*/  LDL.LU R14, [R1+0x2254] ;  /* 0x00225400010e7983 */ /* 0x000ea20000300800 */
[----:B------:R-:W-:Y:S01]  /*45b80*/  R2UR UR4, R5 ;  /* 0x00000000050472ca */ /* 0x000fe200000e0000 */
[----:B------:R-:W-:Y:S02]  /*45b90*/  VIADD R5, R252, UR13 ;  /* 0x0000000dfc057c36 */ /* 0x000fe40008000000 */
[----:B------:R-:W4:Y:S04]  /*45ba0*/  LDL.LU R12, [R1+0x2258] ;  /* 0x00225800010c7983 */ /* 0x000f280000300800 */
[----:B------:R-:W2:Y:S04]  /*45bb0*/  LDL.LU R10, [R1+0x2268] ;  /* 0x00226800010a7983 */ /* 0x000ea80000300800 */
[----:B------:R1:W-:Y:S04]  /*45bc0*/  STL [R1+0x32ac], R252 ;  /* 0x0032acfc01007387 */ /* 0x0003e80000100800 */
[----:B-1----:R-:W2:Y:S01]  /*45bd0*/  LDL.LU R252, [R1+0x2260] ;  /* 0x0022600001fc7983 */ /* 0x002ea20000300800 */
[----:B------:R-:W-:-:S02]  /*45be0*/  WARPGROUP.DEPBAR.LE gsb0, 0x0 ;  /* 0x00008000000079c5 */ /* 0x000fc40000010000 */
[----:B------:R-:W-:-:S06]  /*45bf0*/  WARPGROUP.ARRIVE ;  /* 0x00000000000079c5 */ /* 0x000fcc0000000000 */
[----:B------:R-:W-:Y:S03]  /*45c00*/  HGMMA.64x256x8.F32.TF32 R24, gdesc[UR8], R24, gsb0 ;  /* 0x07e00000081879f0 */ /* 0x000fe60008002818 */
[----:B------:R-:W-:Y:S02]  /*45c10*/  WARPGROUP.DEPBAR.LE gsb0, 0x0 ;  /* 0x00008000000079c5 */ /* 0x000fe40000010000 */
[----:B------:R1:W-:Y:S04]  /*45c20*/  STL [R1+0x32e4], R76 ;  /* 0x0032e44c01007387 */ /* 0x0003e80000100800 */
[----:B-1----:R-:W4:Y:S04]  /*45c30*/  LDL.LU R76, [R1+0x224c] ;  /* 0x00224c00014c7983 */ /* 0x002f280000300800 */
[----:B------:R1:W-:Y:S04]  /*45c40*/  STL [R1+0x32e0], R77 ;  /* 0x0032e04d01007387 */ /* 0x0003e80000100800 */
[----:B-1----:R-:W2:Y:S04]  /*45c50*/  LDL.LU R77, [R1+0x2248] ;  /* 0x00224800014d7983 */ /* 0x002ea80000300800 */
[----:B------:R1:W-:Y:S04]  /*45c60*/  STL [R1+0x32dc], R78 ;  /* 0x0032dc4e01007387 */ /* 0x0003e80000100800 */
[----:B-1----:R-:W2:Y:S04]  /*45c70*/  LDL.LU R78, [R1+0x2244] ;  /* 0x00224400014e7983 */ /* 0x002ea80000300800 */
[----:B------:R-:W-:Y:S04]  /*45c80*/  STL [R1+0x32d8], R79 ;  /* 0x0032d84f01007387 */ /* 0x000fe80000100800 */
[----:B------:R-:W-:Y:S04]  /*45c90*/  STL [R1+0x32d4], R80 ;  /* 0x0032d45001007387 */ /* 0x000fe80000100800 */
[----:B------:R-:W-:Y:S04]  /*45ca0*/  STL [R1+0x32d0], R81 ;  /* 0x0032d05101007387 */ /* 0x000fe80000100800 */
[----:B------:R-:W-:Y:S04]  /*45cb0*/  STL [R1+0x32cc], R82 ;  /* 0x0032cc5201007387 */ /* 0x000fe80000100800 */
[----:B------:R1:W-:Y:S04]  /*45cc0*/  STL [R1+0x32c8], R83 ;  /* 0x0032c85301007387 */ /* 0x0003e80000100800 */
[----:B------:R-:W-:Y:S04]  /*45cd0*/  STL [R1+0x32c4], R84 ;  /* 0x0032c45401007387 */ /* 0x000fe80000100800 */
[----:B------:R-:W-:Y:S04]  /*45ce0*/  STL [R1+0x32c0], R85 ;  /* 0x0032c05501007387 */ /* 0x000fe80000100800 */
[----:B------:R-:W-:Y:S04]  /*45cf0*/  STL [R1+0x32bc], R86 ;  /* 0x0032bc5601007387 */ /* 0x000fe80000100800 */
[----:B------:R-:W-:Y:S04]  /*45d00*/  STL [R1+0x32b8], R87 ;  /* 0x0032b85701007387 */ /* 0x000fe80000100800 */
[----:B------:R-:W-:Y:S04]  /*45d10*/  STL [R1+0x32b4], R88 ;  /* 0x0032b45801007387 */ /* 0x000fe80000100800 */
[----:B------:R-:W-:Y:S04]  /*45d20*/  STL [R1+0x32b0], R89 ;  /* 0x0032b05901007387 */ /* 0x000fe80000100800 */
        /* <DEDUP_REMOVED lines=31> */
[----:B-1----:R-:W2:Y:S04]  /*45f20*/  LDL.LU R83, [R1+0x225c] ;  /* 0x00225c0001537983 */ /* 0x002ea80000300800 */
[----:B------:R-:W2:Y:S01]  /*45f30*/  LDL.LU R13, [R1+0x2264] ;  /* 0x00226400010d7983 */ /* 0x000ea20000300800 */
[----:B------:R-:W-:Y:S01]  /*45f40*/  R2UR UR5, R6 ;  /* 0x00000000060572ca */ /* 0x000fe200000e0000 */
[----:B------:R-:W-:Y:S01]  /*45f50*/  IMAD.X R15, R15, 0x1, R0, P1 ;  /* 0x000000010f0f7824 */ /* 0x000fe200008e0600 */
[----:B------:R-:W-:Y:S01]  /*45f60*/  BAR.SYNC.DEFER_BLOCKING 0x0 ;  /* 0x0000000000007b1d */ /* 0x000fe20000010000 */
[----:B------:R-:W-:Y:S01]  /*45f70*/  IMAD.MOV.U32 R6, RZ, RZ, R7 ;  /* 0x000000ffff067224 */ /* 0x000fe200078e0007 */
[----:B---3--:R-:W-:Y:S01]  /*45f80*/  IADD3 R11, P2, R11, R2, RZ ;  /* 0x000000020b0b7210 */ /* 0x008fe20007f5e0ff */
[----:B------:R-:W-:-:S08]  /*45f90*/  IMAD.MOV.U32 R7, RZ, RZ, R15 ;  /* 0x000000ffff077224 */ /* 0x000fd000078e000f */
[----:B------:R-:W-:Y:S01]  /*45fa0*/  @!PT LDS RZ, [RZ] ;  /* 0x00000000fffff984 */ /* 0x000fe20000000800 */
[----:B------:R-:W-:Y:S01]  /*45fb0*/  @!PT LDS RZ, [RZ] ;  /* 0x00000000fffff984 */ /* 0x000fe20000000800 */
[----:B------:R-:W-:Y:S01]  /*45fc0*/  @!PT LDS RZ, [RZ] ;  /* 0x00000000fffff984 */ /* 0x000fe20000000800 */
[----:B------:R1:W-:Y:S01]  /*45fd0*/  LDGSTS.E [R5], desc[UR4][R6.64], P0 ;  /* 0x0000000006057fae */ /* 0x0003e20008121844 */
[----:B----4-:R-:W-:Y:S01]  /*45fe0*/  IMAD.X R76, R76, 0x1, R0, P2 ;  /* 0x000000014c4c7824 */ /* 0x010fe200010e0600 */
[----:B--2---:R-:W-:-:S05]  /*45ff0*/  IADD3 R77, P1, R77, R2, RZ ;  /* 0x000000024d4d7210 */ /* 0x004fca0007f3e0ff */
[----:B------:R-:W-:Y:S01]  /*46000*/  STL [R1+0x2248], R77 ;  /* 0x0022484d01007387 */ /* 0x000fe20000100800 */
[----:B-1----:R-:W-:Y:S02]  /*46010*/  IMAD.MOV.U32 R6, RZ, RZ, R77 ;  /* 0x000000ffff067224 */ /* 0x002fe400078e004d */
[----:B------:R-:W-:-:S04]  /*46020*/  IMAD.X R78, R78, 0x1, R0, P1 ;  /* 0x000000014e4e7824 */ /* 0x000fc800008e0600 */
[----:B------:R-:W-:Y:S01]  /*46030*/  IMAD.MOV.U32 R7, RZ, RZ, R78 ;  /* 0x000000ffff077224 */ /* 0x000fe200078e004e */
[----:B------:R-:W-:Y:S04]  /*46040*/  STL [R1+0x2244], R78 ;  /* 0x0022444e01007387 */ /* 0x000fe80000100800 */
[----:B------:R1:W-:Y:S04]  /*46050*/  STL [R1+0x2250], R11 ;  /* 0x0022500b01007387 */ /* 0x0003e80000100800 */
[----:B------:R-:W2:Y:S04]  /*46060*/  LDL.LU R81, [R1+0x2270] ;  /* 0x0022700001517983 */ /* 0x000ea80000300800 */
[----:B------:R-:W-:Y:S04]  /*46070*/  STL [R1+0x224c], R76 ;  /* 0x00224c4c01007387 */ /* 0x000fe80000100800 */
[----:B------:R3:W-:Y:S04]  /*46080*/  LDGSTS.E [R5+0x4000], desc[UR4][R6.64], P0 ;  /* 0x0400000006057fae */ /* 0x0007e80008121844 */
[----:B------:R-:W4:Y:S04]  /*46090*/  LDL.LU R82, [R1+0x226c] ;  /* 0x00226c0001527983 */ /* 0x000f280000300800 */
[----:B------:R-:W4:Y:S01]  /*460a0*/  LDL.LU R79, [R1+0x2274] ;  /* 0x00227400014f7983 */ /* 0x000f220000300800 */
[----:B---3--:R-:W-:-:S03]  /*460b0*/  IMAD.MOV.U32 R6, RZ, RZ, R11 ;  /* 0x000000ffff067224 */ /* 0x008fc600078e000b */
[----:B-1----:R-:W3:Y:S01]  /*460c0*/  LDL.LU R11, [R1+0x2278] ;  /* 0x00227800010b7983 */ /* 0x002ee20000300800 */
[----:B------:R-:W-:Y:S01]  /*460d0*/  IADD3 R12, P1, R12, R2, RZ ;  /* 0x000000020c0c7210 */ /* 0x000fe20007f3e0ff */
[----:B------:R-:W-:Y:S02]  /*460e0*/  IMAD.MOV.U32 R7, RZ, RZ, R76 ;  /* 0x000000ffff077224 */ /* 0x000fe400078e004c */
[----:B------:R-:W3:Y:S02]  /*460f0*/  LDL.LU R80, [R1+0x227c] ;  /* 0x00227c0001507983 */ /* 0x000ee40000300800 */
[----:B------:R-:W-:Y:S02]  /*46100*/  IMAD.X R14, R14, 0x1, R0, P1 ;  /* 0x000000010e0e7824 */ /* 0x000fe400008e0600 */
[----:B------:R-:W3:Y:S04]  /*46110*/  LDL.LU R78, [R1+0x2280] ;  /* 0x00228000014e7983 */ /* 0x000ee80000300800 */
[----:B------:R1:W-:Y:S04]  /*46120*/  STL [R1+0x2258], R12 ;  /* 0x0022580c01007387 */ /* 0x0003e80000100800 */
[----:B------:R1:W-:Y:S04]  /*46130*/  LDGSTS.E [R5+0x8000], desc[UR4][R6.64], P0 ;  /* 0x0800000006057fae */ /* 0x0003e80008121844 */
[----:B------:R1:W-:Y:S04]  /*46140*/  STL [R1+0x2254], R14 ;  /* 0x0022540e01007387 */ /* 0x0003e80000100800 */
[----:B------:R-:W3:Y:S01]  /*46150*/  LDL.LU R77, [R1+0x2284] ;  /* 0x00228400014d7983 */ /* 0x000ee20000300800 */
[----:B-1----:R-:W-:-:S03]  /*46160*/  IMAD.MOV.U32 R6, RZ, RZ, R12 ;  /* 0x000000ffff067224 */ /* 0x002fc600078e000c */
[----:B------:R-:W3:Y:S01]  /*46170*/  LDL.LU R12, [R1+0x2288] ;  /* 0x00228800010c7983 */ /* 0x000ee20000300800 */
[----:B------:R-:W-:-:S03]  /*46180*/  IMAD.MOV.U32 R7, RZ, RZ, R14 ;  /* 0x000000ffff077224 */ /* 0x000fc600078e000e */
[----:B------:R-:W3:Y:S04]  /*46190*/  LDL.LU R76, [R1+0x228c] ;  /* 0x00228c00014c7983 */ /* 0x000ee80000300800 */
[----:B------:R-:W3:Y:S01]  /*461a0*/  LDL.LU R14, [R1+0x2290] ;  /* 0x00229000010e7983 */ /* 0x000ee20000300800 */
[----:B------:R-:W-:Y:S01]  /*461b0*/  UISETP.GT.AND UP1, UPT, UR12, 0x1, UPT ;  /* 0x000000010c00788c */ /* 0x000fe2000bf24270 */
[----:B------:R-:W-:Y:S02]  /*461c0*/  IADD3 R252, P1, R252, R2, RZ ;  /* 0x00000002fcfc7210 */ /* 0x000fe40007f3e0ff */
[----:B------:R1:W-:Y:S01]  /*461d0*/  LDGSTS.E [R5+0xc000], desc[UR4][R6.64], P0 ;  /* 0x0c00000006057fae */ /* 0x0003e20008121844 */
[----:B------:R-:W-:-:S04]  /*461e0*/  USEL UR8, URZ, 0x4, !UP1 ;  /* 0x000000043f087887 */ /* 0x000fc8000c800000 */
[----:B------:R-:W-:Y:S01]  /*461f0*/  USEL UR8, UR8, URZ, !UP0 ;  /* 0x0000003f08087287 */ /* 0x000fe2000c000000 */
[----:B------:R-:W-:-:S05]  /*46200*/  IADD3 R10, P2, R10, R2, RZ ;  /* 0x000000020a0a7210 */ /* 0x000fca0007f5e0ff */
[----:B------:R-:W-:Y:S01]  /*46210*/  ISETP.NE.U32.AND P0, PT, RZ, UR8, PT ;  /* 0x00000008ff007c0c */ /* 0x000fe2000bf05070 */
[----:B-1----:R-:W-:Y:S01]  /*46220*/  IMAD.MOV.U32 R6, RZ, RZ, R252 ;  /* 0x000000ffff067224 */ /* 0x002fe200078e00fc */
[----:B------:R-:W-:Y:S01]  /*46230*/  STL [R1+0x2260], R252 ;  /* 0x002260fc01007387 */ /* 0x000fe20000100800 */
[----:B------:R-:W-:-:S04]  /*46240*/  UISETP.GT.AND UP1, UPT, UR12, 0x2, UPT ;  /* 0x000000020c00788c */ /* 0x000fc8000bf24270 */
[----:B------:R-:W-:-:S04]  /*46250*/  USEL UR8, URZ, 0x4, !UP1 ;  /* 0x000000043f087887 */ /* 0x000fc8000c800000 */
[----:B------:R-:W-:Y:S01]  /*46260*/  USEL UR8, UR8, URZ, !UP0 ;  /* 0x0000003f08087287 */ /* 0x000fe2000c000000 */
[----:B------:R-:W-:-:S04]  /*46270*/  IMAD.X R83, R83, 0x1, R0, P1 ;  /* 0x0000000153537824 */ /* 0x000fc800008e0600 */
[----:B------:R-:W-:Y:S02]  /*46280*/  IMAD.MOV.U32 R7, RZ, RZ, R83 ;  /* 0x000000ffff077224 */ /* 0x000fe400078e0053 */
[----:B------:R-:W-:Y:S01]  /*46290*/  IMAD.X R13, R13, 0x1, R0, P2 ;  /* 0x000000010d0d7824 */ /* 0x000fe200010e0600 */
[----:B------:R-:W-:Y:S04]  /*462a0*/  STL [R1+0x225c], R83 ;  /* 0x00225c5301007387 */ /* 0x000fe80000100800 */
[----:B------:R-:W-:Y:S04]  /*462b0*/  STL [R1+0x2268], R10 ;  /* 0x0022680a01007387 */ /* 0x000fe80000100800 */
[----:B------:R1:W-:Y:S04]  /*462c0*/  LDGSTS.E [R5+0x4], desc[UR4][R6.64], P0 ;  /* 0x0000400006057fae */ /* 0x0003e80008121844 */
[----:B------:R1:W-:Y:S02]  /*462d0*/  STL [R1+0x2264], R13 ;  /* 0x0022640d01007387 */ /* 0x0003e40000100800 */
[----:B-1----:R-:W-:-:S02]  /*462e0*/  IMAD.MOV.U32 R7, RZ, RZ, R13 ;  /* 0x000000ffff077224 */ /* 0x002fc400078e000d */
[----:B------:R-:W-:Y:S01]  /*462f0*/  IMAD.MOV.U32 R6, RZ, RZ, R10 ;  /* 0x000000ffff067224 */ /* 0x000fe200078e000a */
[----:B------:R-:W3:Y:S04]  /*46300*/  LDL.LU R13, [R1+0x2294] ;  /* 0x00229400010d7983 */ /* 0x000ee80000300800 */
[----:B------:R-:W3:Y:S04]  /*46310*/  LDL.LU R10, [R1+0x2298] ;  /* 0x00229800010a7983 */ /* 0x000ee80000300800 */
[----:B------:R1:W-:Y:S01]  /*46320*/  LDGSTS.E [R5+0x4004], desc[UR4][R6.64], P0 ;  /* 0x0400400006057fae */ /* 0x0003e20008121844 */
[----:B--2---:R-:W-:-:S05]  /*46330*/  IADD3 R81, P1, R81, R2, RZ ;  /* 0x0000000251517210 */ /* 0x004fca0007f3e0ff */
[----:B-1----:R-:W-:Y:S02]  /*46340*/  IMAD.MOV.U32 R6, RZ, RZ, R81 ;  /* 0x000000ffff067224 */ /* 0x002fe400078e0051 */
[----:B----4-:R-:W-:-:S04]  /*46350*/  IMAD.X R82, R82, 0x1, R0, P1 ;  /* 0x0000000152527824 */ /* 0x010fc800008e0600 */
[----:B------:R-:W-:Y:S01]  /*46360*/  IMAD.MOV.U32 R7, RZ, RZ, R82 ;  /* 0x000000ffff077224 */ /* 0x000fe200078e0052 */
[----:B---3--:R-:W-:-:S04]  /*46370*/  IADD3 R11, P2, R11, R2, RZ ;  /* 0x000000020b0b7210 */ /* 0x008fc80007f5e0ff */
[----:B------:R1:W-:Y:S01]  /*46380*/  LDGSTS.E [R5+0x8004], desc[UR4][R6.64], P0 ;  /* 0x0800400006057fae */ /* 0x0003e20008121844 */
[--C-:B------:R-:W-:Y:S01]  /*46390*/  IMAD.X R79, R79, 0x1, R0.reuse, P2 ;  /* 0x000000014f4f7824 */ /* 0x100fe200010e0600 */
[----:B------:R-:W-:Y:S02]  /*463a0*/  ISETP.NE.U32.AND P1, PT, RZ, UR8, PT ;  /* 0x00000008ff007c0c */ /* 0x000fe4000bf25070 */
[----:B------:R-:W-:Y:S01]  /*463b0*/  IADD3 R78, P3, R78, R2, RZ ;  /* 0x000000024e4e7210 */ /* 0x000fe20007f7e0ff */
[----:B------:R-:W-:Y:S01]  /*463c0*/  STL [R1+0x2270], R81 ;  /* 0x0022705101007387 */ /* 0x000fe20000100800 */
[----:B-1----:R-:W-:Y:S02]  /*463d0*/  IMAD.MOV.U32 R6, RZ, RZ, R11 ;  /* 0x000000ffff067224 */ /* 0x002fe400078e000b */
[----:B------:R-:W-:Y:S01]  /*463e0*/  IMAD.MOV.U32 R7, RZ, RZ, R79 ;  /* 0x000000ffff077224 */ /* 0x000fe200078e004f */
[----:B------:R-:W-:Y:S01]  /*463f0*/  STL [R1+0x226c], R82 ;  /* 0x00226c5201007387 */ /* 0x000fe20000100800 */
[----:B------:R-:W-:-:S03]  /*46400*/  IMAD.X R80, R80, 0x1, R0, P3 ;  /* 0x0000000150507824 */ /* 0x000fc600018e0600 */
[----:B------:R-:W-:Y:S04]  /*46410*/  STL [R1+0x2278], R11 ;  /* 0x0022780b01007387 */ /* 0x000fe80000100800 */
[----:B------:R1:W-:Y:S04]  /*46420*/  LDGSTS.E [R5+0xc004], desc[UR4][R6.64], P0 ;  /* 0x0c00400006057fae */ /* 0x0003e80008121844 */
[----:B------:R2:W-:Y:S01]  /*46430*/  STL [R1+0x2274], R79 ;  /* 0x0022744f01007387 */ /* 0x0005e20000100800 */
[----:B------:R-:W-:-:S03]  /*46440*/  IADD3 R12, P0, R12, R2, RZ ;  /* 0x000000020c0c7210 */ /* 0x000fc60007f1e0ff */
[----:B------:R-:W-:Y:S02]  /*46450*/  STL [R1+0x2280], R78 ;  /* 0x0022804e01007387 */ /* 0x000fe40000100800 */
[----:B------:R-:W-:Y:S02]  /*46460*/  IMAD.X R77, R77, 0x1, R0, P0 ;  /* 0x000000014d4d7824 */ /* 0x000fe400000e0600 */
[----:B--2---:R-:W2:Y:S01]  /*46470*/  LDL.LU R79, [R1+0x22a0] ;  /* 0x0022a000014f7983 */ /* 0x004ea20000300800 */
[----:B-1----:R-:W-:Y:S02]  /*46480*/  IMAD.MOV.U32 R6, RZ, RZ, R78 ;  /* 0x000000ffff067224 */ /* 0x002fe400078e004e */
[----:B------:R-:W-:Y:S01]  /*46490*/  IMAD.MOV.U32 R7, RZ, RZ, R80 ;  /* 0x000000ffff077224 */ /* 0x000fe200078e0050 */
[----:B------:R1:W-:Y:S01]  /*464a0*/  STL [R1+0x227c], R80 ;  /* 0x00227c5001007387 */ /* 0x0003e20000100800 */
[----:B------:R-:W-:-:S03]  /*464b0*/  IADD3 R14, P2, R14, R2, RZ ;  /* 0x000000020e0e7210 */ /* 0x000fc60007f5e0ff */
[----:B------:R-:W3:Y:S02]  /*464c0*/  LDL.LU R11, [R1+0x22a8] ;  /* 0x0022a800010b7983 */ /* 0x000ee40000300800 */
[----:B------:R-:W-:Y:S02]  /*464d0*/  IMAD.X R76, R76, 0x1, R0, P2 ;  /* 0x000000014c4c7824 */ /* 0x000fe400010e0600 */
[----:B------:R4:W-:Y:S04]  /*464e0*/  LDGSTS.E [R5+0x8], desc[UR4][R6.64], P1 ;  /* 0x0000800006057fae */ /* 0x0009e80008921844 */
[----:B-1----:R-:W3:Y:S04]  /*464f0*/  LDL.LU R80, [R1+0x229c] ;  /* 0x00229c0001507983 */ /* 0x002ee80000300800 */
[----:B------:R-:W3:Y:S04]  /*46500*/  LDL.LU R78, [R1+0x22a4] ;  /* 0x0022a400014e7983 */ /* 0x000ee80000300800 */
[----:B------:R1:W-:Y:S01]  /*46510*/  STL [R1+0x2288], R12 ;  /* 0x0022880c01007387 */ /* 0x0003e20000100800 */
[----:B----4-:R-:W-:-:S02]  /*46520*/  IMAD.MOV.U32 R6, RZ, RZ, R12 ;  /* 0x000000ffff067224 */ /* 0x010fc400078e000c */
[----:B------:R-:W-:Y:S01]  /*46530*/  IMAD.MOV.U32 R7, RZ, RZ, R77 ;  /* 0x000000ffff077224 */ /* 0x000fe200078e004d */
[----:B------:R-:W-:Y:S04]  /*46540*/  STL [R1+0x2284], R77 ;  /* 0x0022844d01007387 */ /* 0x000fe80000100800 */
[----:B------:R4:W-:Y:S04]  /*46550*/  STL [R1+0x2290], R14 ;  /* 0x0022900e01007387 */ /* 0x0009e80000100800 */
[----:B-1----:R-:W3:Y:S04]  /*46560*/  LDL.LU R12, [R1+0x22b0] ;  /* 0x0022b000010c7983 */ /* 0x002ee80000300800 */
[----:B------:R1:W-:Y:S04]  /*46570*/  LDGSTS.E [R5+0x4008], desc[UR4][R6.64], P1 ;  /* 0x0400800006057fae */ /* 0x0003e80008921844 */
[----:B------:R4:W-:Y:S01]  /*46580*/  STL [R1+0x228c], R76 ;  /* 0x00228c4c01007387 */ /* 0x0009e20000100800 */
[----:B-1----:R-:W-:-:S03]  /*46590*/  IMAD.MOV.U32 R6, RZ, RZ, R14 ;  /* 0x000000ffff067224 */ /* 0x002fc600078e000e */
[----:B----4-:R-:W4:Y:S01]  /*465a0*/  LDL.LU R14, [R1+0x22ac] ;  /* 0x0022ac00010e7983 */ /* 0x010f220000300800 */
[----:B------:R-:W-:-:S05]  /*465b0*/  IMAD.MOV.U32 R7, RZ, RZ, R76 ;  /* 0x000000ffff077224 */ /* 0x000fca00078e004c */
[----:B------:R1:W-:Y:S01]  /*465c0*/  LDGSTS.E [R5+0x8008], desc[UR4][R6.64], P1 ;  /* 0x0800800006057fae */ /* 0x0003e20008921844 */
[----:B------:R-:W-:-:S04]  /*465d0*/  UISETP.GT.AND UP1, UPT, UR12, 0x3, UPT ;  /* 0x000000030c00788c */ /* 0x000fc8000bf24270 */
[----:B------:R-:W-:-:S04]  /*465e0*/  USEL UR8, URZ, 0x4, !UP1 ;  /* 0x000000043f087887 */ /* 0x000fc8000c800000 */
[----:B------:R-:W-:Y:S01]  /*465f0*/  USEL UR8, UR8, URZ, !UP0 ;  /* 0x0000003f08087287 */ /* 0x000fe2000c000000 */
[----:B------:R-:W-:-:S05]  /*46600*/  IADD3 R10, P0, R10, R2, RZ ;  /* 0x000000020a0a7210 */ /* 0x000fca0007f1e0ff */
[----:B------:R-:W-:Y:S01]  /*46610*/  IMAD.X R13, R13, 0x1, R0, P0 ;  /* 0x000000010d0d7824 */ /* 0x000fe200000e0600 */
[----:B------:R-:W-:Y:S04]  /*46620*/  STL [R1+0x2298], R10 ;  /* 0x0022980a01007387 */ /* 0x000fe80000100800 */
[----:B------:R1:W-:Y:S04]  /*46630*/  STL [R1+0x2294], R13 ;  /* 0x0022940d01007387 */ /* 0x0003e80000100800 */
[----:B------:R-:W4:Y:S04]  /*46640*/  LDL.LU R84, [R1+0x22b4] ;  /* 0x0022b40001547983 */ /* 0x000f280000300800 */
[----:B------:R-:W4:Y:S04]  /*46650*/  LDL.LU R83, [R1+0x22b8] ;  /* 0x0022b80001537983 */ /* 0x000f280000300800 */
[----:B------:R-:W4:Y:S04]  /*46660*/  LDL.LU R82, [R1+0x263c] ;  /* 0x00263c0001527983 */ /* 0x000f280000300800 */
[----:B------:R-:W4:Y:S04]  /*46670*/  LDL.LU R81, [R1+0x2640] ;  /* 0x0026400001517983 */ /* 0x000f280000300800 */
[----:B------:R-:W4:Y:S04]  /*46680*/  LDL.LU R77, [R1+0x2644] ;  /* 0x00264400014d7983 */ /* 0x000f280000300800 */
[----:B------:R-:W4:Y:S01]  /*46690*/  LDL.LU R76, [R1+0x2648] ;  /* 0x00264800014c7983 */ /* 0x000f220000300800 */
[----:B-1----:R-:W-:-:S02]  /*466a0*/  IMAD.MOV.U32 R7, RZ, RZ, R13 ;  /* 0x000000ffff077224 */ /* 0x002fc400078e000d */
[----:B------:R-:W-:Y:S01]  /*466b0*/  IMAD.MOV.U32 R6, RZ, RZ, R10 ;  /* 0x000000ffff067224 */ /* 0x000fe200078e000a */
[----:B------:R-:W4:Y:S04]  /*466c0*/  LDL.LU R13, [R1+0x264c] ;  /* 0x00264c00010d7983 */ /* 0x000f280000300800 */
[----:B------:R-:W4:Y:S01]  /*466d0*/  LDL.LU R10, [R1+0x2650] ;  /* 0x00265000010a7983 */ /* 0x000f220000300800 */
[----:B------:R-:W-:-:S03]  /*466e0*/  ISETP.NE.U32.AND P0, PT, RZ, UR8, PT ;  /* 0x00000008ff007c0c */ /* 0x000fc6000bf05070 */
[----:B------:R1:W-:Y:S01]  /*466f0*/  LDGSTS.E [R5+0xc008], desc[UR4][R6.64], P1 ;  /* 0x0c00800006057fae */ /* 0x0003e20008921844 */
[-C--:B--2---:R-:W-:Y:S02]  /*46700*/  IADD3 R79, P1, R79, R2.reuse, RZ ;  /* 0x000000024f4f7210 */ /* 0x084fe40007f3e0ff */
[----:B---3--:R-:W-:-:S03]  /*46710*/  IADD3 R11, P2, R11, R2, RZ ;  /* 0x000000020b0b7210 */ /* 0x008fc60007f5e0ff */
[----:B-1----:R-:W-:Y:S02]  /*46720*/  IMAD.MOV.U32 R6, RZ, RZ, R79 ;  /* 0x000000ffff067224 */ /* 0x002fe400078e004f */
[----:B------:R-:W-:Y:S01]  /*46730*/  IMAD.X R80, R80, 0x1, R0, P1 ;  /* 0x0000000150507824 */ /* 0x000fe200008e0600 */
[----:B------:R-:W-:Y:S03]  /*46740*/  STL [R1+0x22a0], R79 ;  /* 0x0022a04f01007387 */ /* 0x000fe60000100800 */
[----:B------:R-:W-:Y:S02]  /*46750*/  IMAD.MOV.U32 R7, RZ, RZ, R80 ;  /* 0x000000ffff077224 */ /* 0x000fe400078e0050 */
[----:B------:R-:W-:Y:S01]  /*46760*/  IMAD.X R78, R78, 0x1, R0, P2 ;  /* 0x000000014e4e7824 */ /* 0x000fe200010e0600 */
[----:B------:R-:W-:Y:S04]  /*46770*/  STL [R1+0x229c], R80 ;  /* 0x00229c5001007387 */ /* 0x000fe80000100800 */
[----:B------:R1:W-:Y:S04]  /*46780*/  STL [R1+0x22a8], R11 ;  /* 0x0022a80b01007387 */ /* 0x0003e80000100800 */
[----:B------:R2:W-:Y:S01]  /*46790*/  LDGSTS.E [R5+0xc], desc[UR4][R6.64], P0 ;  /* 0x0000c00006057fae */ /* 0x0005e20008121844 */
[----:B------:R-:W-:-:S03]  /*467a0*/  IADD3 R12, P1, R12, R2, RZ ;  /* 0x000000020c0c7210 */ /* 0x000fc60007f3e0ff */
[----:B------:R3:W-:Y:S01]  /*467b0*/  STL [R1+0x22a4], R78 ;  /* 0x0022a44e01007387 */ /* 0x0007e20000100800 */
[----:B--2---:R-:W-:-:S03]  /*467c0*/  IMAD.MOV.U32 R6, RZ, RZ, R11 ;  /* 0x000000ffff067224 */ /* 0x004fc600078e000b */
[----:B-1----:R-:W2:Y:S01]  /*467d0*/  LDL.LU R11, [R1+0x2658] ;  /* 0x00265800010b7983 */ /* 0x002ea20000300800 */
[----:B------:R-:W-:-:S03]  /*467e0*/  IMAD.MOV.U32 R7, RZ, RZ, R78 ;  /* 0x000000ffff077224 */ /* 0x000fc600078e004e */
[----:B------:R-:W-:Y:S01]  /*467f0*/  STL [R1+0x22b0], R12 ;  /* 0x0022b00c01007387 */ /* 0x000fe20000100800 */
[----:B------:R-:W-:-:S03]  /*46800*/  UISETP.GT.AND UP1, UPT, UR12, 0x20, UPT ;  /* 0x000000200c00788c */ /* 0x000fc6000bf24270 */
[----:B------:R1:W-:Y:S01]  /*46810*/  LDGSTS.E [R5+0x400c], desc[UR4][R6.64], P0 ;  /* 0x0400c00006057fae */ /* 0x0003e20008121844 */
[----:B----4-:R-:W-:-:S05]  /*46820*/  IMAD.X R14, R14, 0x1, R0, P1 ;  /* 0x000000010e0e7824 */ /* 0x010fca00008e0600 */
[----:B------:R4:W-:Y:S04]  /*46830*/  STL [R1+0x22ac], R14 ;  /* 0x0022ac0e01007387 */ /* 0x0009e80000100800 */
[----:B---3--:R-:W3:Y:S01]  /*46840*/  LDL.LU R78, [R1+0x2654] ;  /* 0x00265400014e7983 */ /* 0x008ee20000300800 */
[----:B------:R-:W-:Y:S01]  /*46850*/  USEL UR8, URZ, 0x4, !UP1 ;  /* 0x000000043f087887 */ /* 0x000fe2000c800000 */
[----:B-1----:R-:W-:Y:S02]  /*46860*/  IMAD.MOV.U32 R6, RZ, RZ, R12 ;  /* 0x000000ffff067224 */ /* 0x002fe400078e000c */
[----:B------:R-:W-:Y:S01]  /*46870*/  IMAD.MOV.U32 R7, RZ, RZ, R14 ;  /* 0x000000ffff077224 */ /* 0x000fe200078e000e */
[----:B------:R-:W-:Y:S01]  /*46880*/  USEL UR8, UR8, URZ, !UP0 ;  /* 0x0000003f08087287 */ /* 0x000fe2000c000000 */
[----:B------:R-:W3:Y:S04]  /*46890*/  LDL.LU R80, [R1+0x265c] ;  /* 0x00265c0001507983 */ /* 0x000ee80000300800 */
[----:B------:R1:W-:Y:S01]  /*468a0*/  LDGSTS.E [R5+0x800c], desc[UR4][R6.64], P0 ;  /* 0x0800c00006057fae */ /* 0x0003e20008121844 */
[----:B------:R-:W-:-:S03]  /*468b0*/  ISETP.NE.U32.AND P1, PT, RZ, UR8, PT ;  /* 0x00000008ff007c0c */ /* 0x000fc6000bf25070 */
[----:B----4-:R-:W4:Y:S04]  /*468c0*/  LDL.LU R14, [R1+0x2660] ;  /* 0x00266000010e7983 */ /* 0x010f280000300800 */
[----:B------:R-:W4:Y:S04]  /*468d0*/  LDL.LU R79, [R1+0x2664] ;  /* 0x00266400014f7983 */ /* 0x000f280000300800 */
[----:B------:R-:W4:Y:S01]  /*468e0*/  LDL.LU R12, [R1+0x2668] ;  /* 0x00266800010c7983 */ /* 0x000f220000300800 */
[----:B------:R-:W-:-:S05]  /*468f0*/  IADD3 R83, P2, R83, R2, RZ ;  /* 0x0000000253537210 */ /* 0x000fca0007f5e0ff */
[----:B------:R-:W-:Y:S02]  /*46900*/  IMAD.X R84, R84, 0x1, R0, P2 ;  /* 0x0000000154547824 */ /* 0x000fe400010e0600 */
[----:B-1----:R-:W-:Y:S02]  /*46910*/  IMAD.MOV.U32 R6, RZ, RZ, R83 ;  /* 0x000000ffff067224 */ /* 0x002fe400078e0053 */
[----:B------:R-:W-:Y:S01]  /*46920*/  IMAD.MOV.U32 R7, RZ, RZ, R84 ;  /* 0x000000ffff077224 */ /* 0x000fe200078e0054 */
[----:B------:R-:W-:-:S04]  /*46930*/  IADD3 R81, P3, R81, R2, RZ ;  /* 0x0000000251517210 */ /* 0x000fc80007f7e0ff */
[----:B------:R1:W-:Y:S01]  /*46940*/  LDGSTS.E [R5+0xc00c], desc[UR4][R6.64], P0 ;  /* 0x0c00c00006057fae */ /* 0x0003e20008121844 */
[--C-:B------:R-:W-:Y:S01]  /*46950*/  IMAD.X R82, R82, 0x1, R0.reuse, P3 ;  /* 0x0000000152527824 */ /* 0x100fe200018e0600 */
[-C--:B------:R-:W-:Y:S02]  /*46960*/  IADD3 R76, P0, R76, R2.reuse, RZ ;  /* 0x000000024c4c7210 */ /* 0x080fe40007f1e0ff */
[----:B------:R-:W-:Y:S03]  /*46970*/  STL [R1+0x22b8], R83 ;  /* 0x0022b85301007387 */ /* 0x000fe60000100800 */
[----:B------:R-:W-:Y:S01]  /*46980*/  IMAD.X R77, R77, 0x1, R0, P0 ;  /* 0x000000014d4d7824 */ /* 0x000fe200000e0600 */
[----:B------:R-:W-:Y:S01]  /*46990*/  STL [R1+0x22b4], R84 ;  /* 0x0022b45401007387 */ /* 0x000fe20000100800 */
[----:B------:R-:W-:Y:S01]  /*469a0*/  IADD3 R10, P2, R10, R2, RZ ;  /* 0x000000020a0a7210 */ /* 0x000fe20007f5e0ff */
[----:B-1----:R-:W-:-:S02]  /*469b0*/  IMAD.MOV.U32 R6, RZ, RZ, R81 ;  /* 0x000000ffff067224 */ /* 0x002fc400078e0051 */
[----:B------:R-:W-:Y:S01]  /*469c0*/  IMAD.MOV.U32 R7, RZ, RZ, R82 ;  /* 0x000000ffff077224 */ /* 0x000fe200078e0052 */
[----:B------:R-:W-:Y:S01]  /*469d0*/  STL [R1+0x2640], R81 ;  /* 0x0026405101007387 */ /* 0x000fe20000100800 */
[----:B------:R-:W-:-:S03]  /*469e0*/  IMAD.X R13, R13, 0x1, R0, P2 ;  /* 0x000000010d0d7824 */ /* 0x000fc600010e0600 */
[----:B------:R-:W-:Y:S04]  /*469f0*/  STL [R1+0x263c], R82 ;  /* 0x00263c5201007387 */ /* 0x000fe80000100800 */
[----:B------:R1:W-:Y:S04]  /*46a00*/  STL [R1+0x2648], R76 ;  /* 0x0026484c01007387 */ /* 0x0003e80000100800 */
[----:B------:R1:W-:Y:S04]  /*46a10*/  LDGSTS.E [R5+0x10000], desc[UR4][R6.64], P1 ;  /* 0x1000000006057fae */ /* 0x0003e80008921844 */
[----:B------:R1:W-:Y:S04]  /*46a20*/  STL [R1+0x2644], R77 ;  /* 0x0026444d01007387 */ /* 0x0003e80000100800 */
[----:B------:R-:W-:Y:S01]  /*46a30*/  STL [R1+0x2650], R10 ;  /* 0x0026500a01007387 */ /* 0x000fe20000100800 */
[----:B-1----:R-:W-:-:S03]  /*46a40*/  IMAD.MOV.U32 R6, RZ, RZ, R76 ;  /* 0x000000ffff067224 */ /* 0x002fc600078e004c */
[----:B------:R-:W4:Y:S01]  /*46a50*/  LDL.LU R76, [R1+0x2670] ;  /* 0x00267000014c7983 */ /* 0x000f220000300800 */
[----:B------:R-:W-:-:S03]  /*46a60*/  IMAD.MOV.U32 R7, RZ, RZ, R77 ;  /* 0x000000ffff077224 */ /* 0x000fc600078e004d */
[----:B------:R1:W-:Y:S04]  /*46a70*/  STL [R1+0x264c], R13 ;  /* 0x00264c0d01007387 */ /* 0x0003e80000100800 */
[----:B------:R-:W4:Y:S04]  /*46a80*/  LDL.LU R77, [R1+0x266c] ;  /* 0x00266c00014d7983 */ /* 0x000f280000300800 */
[----:B------:R1:W-:Y:S02]  /*46a90*/  LDGSTS.E [R5+0x14000], desc[UR4][R6.64], P1 ;  /* 0x1400000006057fae */ /* 0x0003e40008921844 */
[----:B-1----:R-:W-:-:S02]  /*46aa0*/  IMAD.MOV.U32 R6, RZ, RZ, R10 ;  /* 0x000000ffff067224 */ /* 0x002fc400078e000a */
[----:B------:R-:W-:Y:S02]  /*46ab0*/  IMAD.MOV.U32 R7, RZ, RZ, R13 ;  /* 0x000000ffff077224 */ /* 0x000fe400078e000d */
[----:B------:R-:W4:Y:S04]  /*46ac0*/  LDL.LU R13, [R1+0x2678] ;  /* 0x00267800010d7983 */ /* 0x000f280000300800 */
[----:B------:R-:W4:Y:S04]  /*46ad0*/  LDL.LU R10, [R1+0x2680] ;  /* 0x00268000010a7983 */ /* 0x000f280000300800 */
[----:B------:R1:W-:Y:S01]  /*46ae0*/  LDGSTS.E [R5+0x18000], desc[UR4][R6.64], P1 ;  /* 0x1800000006057fae */ /* 0x0003e20008921844 */
[----:B--2---:R-:W-:-:S05]  /*46af0*/  IADD3 R11, P0, R11, R2, RZ ;  /* 0x000000020b0b7210 */ /* 0x004fca0007f1e0ff */
[----:B------:R-:W-:Y:S01]  /*46b00*/  STL [R1+0x2658], R11 ;  /* 0x0026580b01007387 */ /* 0x000fe20000100800 */
[----:B-1----:R-:W-:Y:S02]  /*46b10*/  IMAD.MOV.U32 R6, RZ, RZ, R11 ;  /* 0x000000ffff067224 */ /* 0x002fe400078e000b */
[----:B---3--:R-:W-:-:S04]  /*46b20*/  IMAD.X R78, R78, 0x1, R0, P0 ;  /* 0x000000014e4e7824 */ /* 0x008fc800000e0600 */
[----:B------:R-:W-:Y:S01]  /*46b30*/  IMAD.MOV.U32 R7, RZ, RZ, R78 ;  /* 0x000000ffff077224 */ /* 0x000fe200078e004e */
[----:B------:R1:W-:Y:S01]  /*46b40*/  STL [R1+0x2654], R78 ;  /* 0x0026544e01007387 */ /* 0x0003e20000100800 */
[----:B------:R-:W-:-:S03]  /*46b50*/  UISETP.GT.AND UP1, UPT, UR12, 0x21, UPT ;  /* 0x000000210c00788c */ /* 0x000fc6000bf24270 */
[----:B------:R2:W-:Y:S04]  /*46b60*/  LDGSTS.E [R5+0x1c000], desc[UR4][R6.64], P1 ;  /* 0x1c00000006057fae */ /* 0x0005e80008921844 */
[----:B-1----:R-:W3:Y:S04]  /*46b70*/  LDL.LU R78, [R1+0x2674] ;  /* 0x00267400014e7983 */ /* 0x002ee80000300800 */
[----:B------:R-:W3:Y:S01]  /*46b80*/  LDL.LU R11, [R1+0x267c] ;  /* 0x00267c00010b7983 */ /* 0x000ee20000300800 */
[----:B------:R-:W-:Y:S01]  /*46b90*/  USEL UR8, URZ, 0x4, !UP1 ;  /* 0x000000043f087887 */ /* 0x000fe2000c800000 */
[----:B----4-:R-:W-:-:S03]  /*46ba0*/  IADD3 R14, P1, R14, R2, RZ ;  /* 0x000000020e0e7210 */ /* 0x010fc60007f3e0ff */
[----:B------:R-:W-:Y:S01]  /*46bb0*/  USEL UR8, UR8, URZ, !UP0 ;  /* 0x0000003f08087287 */ /* 0x000fe2000c000000 */
[----:B------:R-:W-:Y:S01]  /*46bc0*/  IADD3 R12, P2, R12, R2, RZ ;  /* 0x000000020c0c7210 */ /* 0x000fe20007f5e0ff */
[--C-:B------:R-:W-:Y:S01]  /*46bd0*/  IMAD.X R80, R80, 0x1, R0.reuse, P1 ;  /* 0x0000000150507824 */ /* 0x100fe200008e0600 */
[----:B------:R1:W-:Y:S03]  /*46be0*/  STL [R1+0x2660], R14 ;  /* 0x0026600e01007387 */ /* 0x0003e60000100800 */
[----:B------:R-:W-:Y:S01]  /*46bf0*/  ISETP.NE.U32.AND P0, PT, RZ, UR8, PT ;  /* 0x00000008ff007c0c */ /* 0x000fe2000bf05070 */
[----:B------:R-:W-:Y:S01]  /*46c00*/  IMAD.X R79, R79, 0x1, R0, P2 ;  /* 0x000000014f4f7824 */ /* 0x000fe200010e0600 */
[----:B------:R-:W-:Y:S01]  /*46c10*/  STL [R1+0x265c], R80 ;  /* 0x00265c5001007387 */ /* 0x000fe20000100800 */
[----:B--2---:R-:W-:-:S03]  /*46c20*/  IMAD.MOV.U32 R6, RZ, RZ, R14 ;  /* 0x000000ffff067224 */ /* 0x004fc600078e000e */
[----:B------:R-:W-:Y:S01]  /*46c30*/  STL [R1+0x2668], R12 ;  /* 0x0026680c01007387 */ /* 0x000fe20000100800 */
[----:B------:R-:W-:-:S03]  /*46c40*/  IMAD.MOV.U32 R7, RZ, RZ, R80 ;  /* 0x000000ffff077224 */ /* 0x000fc600078e0050 */
[----:B------:R-:W2:Y:S04]  /*46c50*/  LDL.LU R83, [R1+0x2688] ;  /* 0x0026880001537983 */ /* 0x000ea80000300800 */
[----:B------:R4:W-:Y:S04]  /*46c60*/  STL [R1+0x2664], R79 ;  /* 0x0026644f01007387 */ /* 0x0009e80000100800 */
[----:B-1----:R-:W2:Y:S04]  /*46c70*/  LDL.LU R14, [R1+0x2690] ;  /* 0x00269000010e7983 */ /* 0x002ea80000300800 */
[----:B------:R-:W2:Y:S04]  /*46c80*/  LDL.LU R84, [R1+0x2684] ;  /* 0x0026840001547983 */ /* 0x000ea80000300800 */
[----:B------:R1:W-:Y:S02]  /*46c90*/  LDGSTS.E [R5+0x10004], desc[UR4][R6.64], P0 ;  /* 0x1000400006057fae */ /* 0x0003e40008121844 */
[----:B-1----:R-:W-:-:S02]  /*46ca0*/  IMAD.MOV.U32 R6, RZ, RZ, R12 ;  /* 0x000000ffff067224 */ /* 0x002fc400078e000c */
[----:B------:R-:W-:Y:S02]  /*46cb0*/  IMAD.MOV.U32 R7, RZ, RZ, R79 ;  /* 0x000000ffff077224 */ /* 0x000fe400078e004f */
[----:B----4-:R-:W4:Y:S04]  /*46cc0*/  LDL.LU R79, [R1+0x268c] ;  /* 0x00268c00014f7983 */ /* 0x010f280000300800 */
[----:B------:R-:W4:Y:S04]  /*46cd0*/  LDL.LU R12, [R1+0x2698] ;  /* 0x00269800010c7983 */ /* 0x000f280000300800 */
[----:B------:R1:W-:Y:S01]  /*46ce0*/  LDGSTS.E [R5+0x14004], desc[UR4][R6.64], P0 ;  /* 0x1400400006057fae */ /* 0x0003e20008121844 */
[----:B------:R-:W-:-:S05]  /*46cf0*/  IADD3 R76, P1, R76, R2, RZ ;  /* 0x000000024c4c7210 */ /* 0x000fca0007f3e0ff */
[----:B------:R-:W-:Y:S01]  /*46d00*/  IMAD.X R77, R77, 0x1, R0, P1 ;  /* 0x000000014d4d7824 */ /* 0x000fe200008e0600 */
[----:B------:R-:W-:Y:S03]  /*46d10*/  STL [R1+0x2670], R76 ;  /* 0x0026704c01007387 */ /* 0x000fe60000100800 */
[----:B-1----:R-:W-:Y:S01]  /*46d20*/  IMAD.MOV.U32 R7, RZ, RZ, R77 ;  /* 0x000000ffff077224 */ /* 0x002fe200078e004d */
[----:B------:R1:W-:Y:S04]  /*46d30*/  STL [R1+0x266c], R77 ;  /* 0x00266c4d01007387 */ /* 0x0003e80000100800 */
[----:B-1----:R-:W4:Y:S01]  /*46d40*/  LDL.LU R77, [R1+0x2694] ;  /* 0x00269400014d7983 */ /* 0x002f220000300800 */
[----:B------:R-:W-:Y:S01]  /*46d50*/  IADD3 R13, P2, R13, R2, RZ ;  /* 0x000000020d0d7210 */ /* 0x000fe20007f5e0ff */
[----:B------:R-:W-:-:S02]  /*46d60*/  IMAD.MOV.U32 R6, RZ, RZ, R76 ;  /* 0x000000ffff067224 */ /* 0x000fc400078e004c */
[----:B------:R-:W4:Y:S01]  /*46d70*/  LDL.LU R76, [R1+0x26a0] ;  /* 0x0026a000014c7983 */ /* 0x000f220000300800 */
[----:B------:R-:W-:-:S03]  /*46d80*/  IADD3 R10, P3, R10, R2, RZ ;  /* 0x000000020a0a7210 */ /* 0x000fc60007f7e0ff */
[----:B------:R-:W4:Y:S04]  /*46d90*/  LDL.LU R81, [R1+0x26a8] ;  /* 0x0026a80001517983 */ /* 0x000f280000300800 */
[----:B------:R-:W-:Y:S04]  /*46da0*/  STL [R1+0x2678], R13 ;  /* 0x0026780d01007387 */ /* 0x000fe80000100800 */
[----:B------:R1:W-:Y:S02]  /*46db0*/  LDGSTS.E [R5+0x18004], desc[UR4][R6.64], P0 ;  /* 0x1800400006057fae */ /* 0x0003e40008121844 */
[----:B-1----:R-:W-:-:S02]  /*46dc0*/  IMAD.MOV.U32 R6, RZ, RZ, R13 ;  /* 0x000000ffff067224 */ /* 0x002fc400078e000d */
[--C-:B---3--:R-:W-:Y:S02]  /*46dd0*/  IMAD.X R78, R78, 0x1, R0.reuse, P2 ;  /* 0x000000014e4e7824 */ /* 0x108fe400010e0600 */
[----:B------:R-:W-:-:S03]  /*46de0*/  IMAD.X R11, R11, 0x1, R0, P3 ;  /* 0x000000010b0b7824 */ /* 0x000fc600018e0600 */
[----:B------:R1:W-:Y:S01]  /*46df0*/  STL [R1+0x2674], R78 ;  /* 0x0026744e01007387 */ /* 0x0003e20000100800 */
[----:B------:R-:W-:-:S03]  /*46e00*/  IMAD.MOV.U32 R7, RZ, RZ, R78 ;  /* 0x000000ffff077224 */ /* 0x000fc600078e004e */
[----:B------:R-:W-:Y:S04]  /*46e10*/  STL [R1+0x2680], R10 ;  /* 0x0026800a01007387 */ /* 0x000fe80000100800 */
[----:B------:R3:W-:Y:S04]  /*46e20*/  LDGSTS.E [R5+0x1c004], desc[UR4][R6.64], P0 ;  /* 0x1c00400006057fae */ /* 0x0007e80008121844 */
[----:B-1----:R-:W4:Y:S04]  /*46e30*/  LDL.LU R78, [R1+0x269c] ;  /* 0x00269c00014e7983 */ /* 0x002f280000300800 */
[----:B------:R1:W-:Y:S04]  /*46e40*/  STL [R1+0x267c], R11 ;  /* 0x00267c0b01007387 */ /* 0x0003e80000100800 */
[----:B------:R-:W4:Y:S01]  /*46e50*/  LDL.LU R82, [R1+0x26a4] ;  /* 0x0026a40001527983 */ /* 0x000f220000300800 */
[----:B---3--:R-:W-:-:S03]  /*46e60*/  IMAD.MOV.U32 R7, RZ, RZ, R11 ;  /* 0x000000ffff077224 */ /* 0x008fc600078e000b */
[----:B------:R-:W3:Y:S01]  /*46e70*/  LDL.LU R80, [R1+0x26ac] ;  /* 0x0026ac0001507983 */ /* 0x000ee20000300800 */
[----:B------:R-:W-:-:S03]  /*46e80*/  IMAD.MOV.U32 R6, RZ, RZ, R10 ;  /* 0x000000ffff067224 */ /* 0x000fc600078e000a */
[----:B------:R-:W3:Y:S04]  /*46e90*/  LDL.LU R13, [R1+0x26b0] ;  /* 0x0026b000010d7983 */ /* 0x000ee80000300800 */
[----:B-1----:R-:W3:Y:S04]  /*46ea0*/  LDL.LU R11, [R1+0x26b4] ;  /* 0x0026b400010b7983 */ /* 0x002ee80000300800 */
[----:B------:R-:W3:Y:S01]  /*46eb0*/  LDL.LU R10, [R1+0x26b8] ;  /* 0x0026b800010a7983 */ /* 0x000ee20000300800 */
[----:B------:R-:W-:-:S04]  /*46ec0*/  UISETP.GT.AND UP1, UPT, UR12, 0x22, UPT ;  /* 0x000000220c00788c */ /* 0x000fc8000bf24270 */
[----:B------:R-:W-:-:S04]  /*46ed0*/  USEL UR8, URZ, 0x4, !UP1 ;  /* 0x000000043f087887 */ /* 0x000fc8000c800000 */
[----:B------:R-:W-:Y:S01]  /*46ee0*/  USEL UR8, UR8, URZ, !UP0 ;  /* 0x0000003f08087287 */ /* 0x000fe2000c000000 */
[----:B--2---:R-:W-:-:S05]  /*46ef0*/  IADD3 R83, P0, R83, R2, RZ ;  /* 0x0000000253537210 */ /* 0x004fca0007f1e0ff */
[----:B------:R-:W-:Y:S01]  /*46f00*/  ISETP.NE.U32.AND P1, PT, RZ, UR8, PT ;  /* 0x00000008ff007c0c */ /* 0x000fe2000bf25070 */
[----:B------:R-:W-:Y:S01]  /*46f10*/  IMAD.X R84, R84, 0x1, R0, P0 ;  /* 0x0000000154547824 */ /* 0x000fe200000e0600 */
[-C--:B------:R-:W-:Y:S01]  /*46f20*/  IADD3 R14, P2, R14, R2.reuse, RZ ;  /* 0x000000020e0e7210 */ /* 0x080fe20007f5e0ff */
[----:B------:R-:W-:Y:S01]  /*46f30*/  STL [R1+0x2688], R83 ;  /* 0x0026885301007387 */ /* 0x000fe20000100800 */
[----:B----4-:R-:W-:-:S03]  /*46f40*/  IADD3 R12, P0, R12, R2, RZ ;  /* 0x000000020c0c7210 */ /* 0x010fc60007f1e0ff */
[----:B------:R-:W-:Y:S01]  /*46f50*/  IMAD.X R79, R79, 0x1, R0, P2 ;  /* 0x000000014f4f7824 */ /* 0x000fe200010e0600 */
[----:B------:R-:W-:Y:S05]  /*46f60*/  STL [R1+0x2684], R84 ;  /* 0x0026845401007387 */ /* 0x000fea0000100800 */
[----:B------:R1:W-:Y:S04]  /*46f70*/  LDGSTS.E [R5+0x10008], desc[UR4][R6.64], P1 ;  /* 0x1000800006057fae */ /* 0x0003e80008921844 */
[----:B------:R2:W-:Y:S01]  /*46f80*/  STL [R1+0x2690], R14 ;  /* 0x0026900e01007387 */ /* 0x0005e20000100800 */
[----:B-1----:R-:W-:-:S02]  /*46f90*/  IMAD.MOV.U32 R6, RZ, RZ, R83 ;  /* 0x000000ffff067224 */ /* 0x002fc400078e0053 */
[----:B------:R-:W-:Y:S01]  /*46fa0*/  IMAD.MOV.U32 R7, RZ, RZ, R84 ;  /* 0x000000ffff077224 */ /* 0x000fe200078e0054 */
[----:B------:R1:W-:Y:S04]  /*46fb0*/  STL [R1+0x268c], R79 ;  /* 0x00268c4f01007387 */ /* 0x0003e80000100800 */
[----:B------:R4:W-:Y:S02]  /*46fc0*/  LDGSTS.E [R5+0x14008], desc[UR4][R6.64], P1 ;  /* 0x1400800006057fae */ /* 0x0009e40008921844 */
[----:B----4-:R-:W-:Y:S02]  /*46fd0*/  IMAD.MOV.U32 R6, RZ, RZ, R14 ;  /* 0x000000ffff067224 */ /* 0x010fe400078e000e */
[----:B--2---:R-:W2:Y:S01]  /*46fe0*/  LDL.LU R14, [R1+0x22c0] ;  /* 0x0022c000010e7983 */ /* 0x004ea20000300800 */
[----:B------:R-:W-:-:S03]  /*46ff0*/  IMAD.MOV.U32 R7, RZ, RZ, R79 ;  /* 0x000000ffff077224 */ /* 0x000fc600078e004f */
[----:B------:R-:W-:Y:S01]  /*47000*/  STL [R1+0x2698], R12 ;  /* 0x0026980c01007387 */ /* 0x000fe20000100800 */
[----:B------:R-:W-:-:S03]  /*47010*/  UISETP.GT.AND UP1, UPT, UR12, 0x23, UPT ;  /* 0x000000230c00788c */ /* 0x000fc6000bf24270 */
[----:B------:R4:W-:Y:S01]  /*47020*/  LDGSTS.E [R5+0x18008], desc[UR4][R6.64], P1 ;  /* 0x1800800006057fae */ /* 0x0009e20008921844 */
[----:B------:R-:W-:-:S04]  /*47030*/  USEL UR8, URZ, 0x4, !UP1 ;  /* 0x000000043f087887 */ /* 0x000fc8000c800000 */
[----:B------:R-:W-:Y:S01]  /*47040*/  USEL UR8, UR8, URZ, !UP0 ;  /* 0x0000003f08087287 */ /* 0x000fe2000c000000 */
[----:B----4-:R-:W-:Y:S02]  /*47050*/  IMAD.MOV.U32 R6, RZ, RZ, R12 ;  /* 0x000000ffff067224 */ /* 0x010fe400078e000c */
[----:B------:R-:W-:-:S05]  /*47060*/  IMAD.X R77, R77, 0x1, R0, P0 ;  /* 0x000000014d4d7824 */ /* 0x000fca00000e0600 */
[----:B------:R4:W-:Y:S04]  /*47070*/  STL [R1+0x2694], R77 ;  /* 0x0026944d01007387 */ /* 0x0009e80000100800 */
[----:B-1----:R-:W2:Y:S01]  /*47080*/  LDL.LU R79, [R1+0x22bc] ;  /* 0x0022bc00014f7983 */ /* 0x002ea20000300800 */
[----:B------:R-:W-:Y:S01]  /*47090*/  IMAD.MOV.U32 R7, RZ, RZ, R77 ;  /* 0x000000ffff077224 */ /* 0x000fe200078e004d */
[----:B------:R-:W-:-:S04]  /*470a0*/  ISETP.NE.U32.AND P0, PT, RZ, UR8, PT ;  /* 0x00000008ff007c0c */ /* 0x000fc8000bf05070 */
[----:B------:R1:W-:Y:S01]  /*470b0*/  LDGSTS.E [R5+0x1c008], desc[UR4][R6.64], P1 ;  /* 0x1c00800006057fae */ /* 0x0003e20008921844 */
[-C--:B------:R-:W-:Y:S02]  /*470c0*/  IADD3 R76, P1, R76, R2.reuse, RZ ;  /* 0x000000024c4c7210 */ /* 0x080fe40007f3e0ff */
[----:B------:R-:W-:Y:S01]  /*470d0*/  IADD3 R81, P2, R81, R2, RZ ;  /* 0x0000000251517210 */ /* 0x000fe20007f5e0ff */
[----:B----4-:R-:W4:Y:S04]  /*470e0*/  LDL.LU R77, [R1+0x22c8] ;  /* 0x0022c800014d7983 */ /* 0x010f280000300800 */
[----:B------:R-:W4:Y:S04]  /*470f0*/  LDL.LU R12, [R1+0x22d0] ;  /* 0x0022d000010c7983 */ /* 0x000f280000300800 */
[----:B------:R-:W-:Y:S01]  /*47100*/  STL [R1+0x26a0], R76 ;  /* 0x0026a04c01007387 */ /* 0x000fe20000100800 */
[----:B-1----:R-:W-:-:S02]  /*47110*/  IMAD.MOV.U32 R6, RZ, RZ, R76 ;  /* 0x000000ffff067224 */ /* 0x002fc400078e004c */
[----:B------:R-:W-:-:S04]  /*47120*/  IMAD.X R78, R78, 0x1, R0, P1 ;  /* 0x000000014e4e7824 */ /* 0x000fc800008e0600 */
[----:B------:R-:W-:Y:S01]  /*47130*/  IMAD.MOV.U32 R7, RZ, RZ, R78 ;  /* 0x000000ffff077224 */ /* 0x000fe200078e004e */
[----:B------:R1:W-:Y:S01]  /*47140*/  STL [R1+0x269c], R78 ;  /* 0x00269c4e01007387 */ /* 0x0003e20000100800 */
[----:B------:R-:W-:-:S03]  /*47150*/  IMAD.X R82, R82, 0x1, R0, P2 ;  /* 0x0000000152527824 */ /* 0x000fc600010e0600 */
[----:B------:R-:W-:Y:S04]  /*47160*/  STL [R1+0x26a8], R81 ;  /* 0x0026a85101007387 */ /* 0x000fe80000100800 */
[----:B------:R1:W-:Y:S01]  /*47170*/  LDGSTS.E [R5+0x1000c], desc[UR4][R6.64], P0 ;  /* 0x1000c00006057fae */ /* 0x0003e20008121844 */
[----:B---3--:R-:W-:-:S03]  /*47180*/  IADD3 R13, P1, R13, R2, RZ ;  /* 0x000000020d0d7210 */ /* 0x008fc60007f3e0ff */
[----:B-1----:R-:W3:Y:S04]  /*47190*/  LDL.LU R78, [R1+0x22c4] ;  /* 0x0022c400014e7983 */ /* 0x002ee80000300800 */
[----:B------:R-:W-:Y:S01]  /*471a0*/  STL [R1+0x26a4], R82 ;  /* 0x0026a45201007387 */ /* 0x000fe20000100800 */
[----:B------:R-:W-:Y:S01]  /*471b0*/  IMAD.X R80, R80, 0x1, R0, P1 ;  /* 0x0000000150507824 */ /* 0x000fe200008e0600 */
[----:B------:R-:W-:Y:S01]  /*471c0*/  IADD3 R10, P2, R10, R2, RZ ;  /* 0x000000020a0a7210 */ /* 0x000fe20007f5e0ff */
[----:B------:R-:W-:Y:S01]  /*471d0*/  IMAD.MOV.U32 R6, RZ, RZ, R81 ;  /* 0x000000ffff067224 */ /* 0x000fe200078e0051 */
[----:B------:R-:W3:Y:S01]  /*471e0*/  LDL.LU R76, [R1+0x22cc] ;  /* 0x0022cc00014c7983 */ /* 0x000ee20000300800 */
[----:B------:R-:W-:Y:S02]  /*471f0*/  IMAD.MOV.U32 R7, RZ, RZ, R82 ;  /* 0x000000ffff077224 */ /* 0x000fe400078e0052 */
[----:B------:R-:W-:-:S03]  /*47200*/  IMAD.X R11, R11, 0x1, R0, P2 ;  /* 0x000000010b0b7824 */ /* 0x000fc600010e0600 */
[----:B------:R1:W-:Y:S04]  /*47210*/  LDGSTS.E [R5+0x1400c], desc[UR4][R6.64], P0 ;  /* 0x1400c00006057fae */ /* 0x0003e80008121844 */
[----:B------:R1:W-:Y:S04]  /*47220*/  STL [R1+0x26b0], R13 ;  /* 0x0026b00d01007387 */ /* 0x0003e80000100800 */
[----:B------:R-:W-:Y:S01]  /*47230*/  STL [R1+0x26ac], R80 ;  /* 0x0026ac5001007387 */ /* 0x000fe20000100800 */
[----:B-1----:R-:W-:Y:S02]  /*47240*/  IMAD.MOV.U32 R6, RZ, RZ, R13 ;  /* 0x000000ffff067224 */ /* 0x002fe400078e000d */
[----:B------:R-:W-:Y:S01]  /*47250*/  IMAD.MOV.U32 R7, RZ, RZ, R80 ;  /* 0x000000ffff077224 */ /* 0x000fe200078e0050 */
[----:B------:R-:W-:Y:S04]  /*47260*/  STL [R1+0x26b8], R10 ;  /* 0x0026b80a01007387 */ /* 0x000fe80000100800 */
[----:B------:R1:W-:Y:S04]  /*47270*/  LDGSTS.E [R5+0x1800c], desc[UR4][R6.64], P0 ;  /* 0x1800c00006057fae */ /* 0x0003e80008121844 */
[----:B------:R1:W-:Y:S04]  /*47280*/  STL [R1+0x26b4], R11 ;  /* 0x0026b40b01007387 */ /* 0x0003e80000100800 */
[----:B------:R-:W3:Y:S01]  /*47290*/  LDL.LU R13, [R1+0x22d4] ;  /* 0x0022d400010d7983 */ /* 0x000ee20000300800 */
[----:B-1----:R-:W-:-:S03]  /*472a0*/  IMAD.MOV.U32 R7, RZ, RZ, R11 ;  /* 0x000000ffff077224 */ /* 0x002fc600078e000b */
[----:B------:R-:W3:Y:S01]  /*472b0*/  LDL.LU R11, [R1+0x22d8] ;  /* 0x0022d800010b7983 */ /* 0x000ee20000300800 */
[----:B------:R-:W1:Y:S01]  /*472c0*/  S2R R252, SR_TID.X ;  /* 0x0000000000fc7919 */ /* 0x000e620000002100 */
[----:B------:R-:W-:Y:S02]  /*472d0*/  IMAD.MOV.U32 R6, RZ, RZ, R10 ;  /* 0x000000ffff067224 */ /* 0x000fe400078e000a */
[----:B------:R-:W3:Y:S04]  /*472e0*/  LDL.LU R83, [R1+0x22e0] ;  /* 0x0022e00001537983 */ /* 0x000ee80000300800 */
[----:B------:R1:W-:Y:S01]  /*472f0*/  LDGSTS.E [R5+0x1c00c], desc[UR4][R6.64], P0 ;  /* 0x1c00c00006057fae */ /* 0x0003e20008121844 */
[----:B--2---:R-:W-:Y:S01]  /*47300*/  IADD3 R14, P1, R14, R2, RZ ;  /* 0x000000020e0e7210 */ /* 0x004fe20007f3e0ff */
[C---:B-1----:R-:W-:Y:S01]  /*47310*/  IMAD.SHL.U32 R10, R252.reuse, 0x10, RZ ;  /* 0x00000010fc0a7824 */ /* 0x042fe200078e00ff */
[----:B------:R-:W-:-:S04]  /*47320*/  LOP3.LUT R252, R252, 0x7f, RZ, 0xc0, !PT ;  /* 0x0000007ffcfc7812 */ /* 0x000fc800078ec0ff */
[----:B------:R-:W-:-:S05]  /*47330*/  LOP3.LUT R10, R10, 0x70, RZ, 0xc0, !PT ;  /* 0x000000700a0a7812 */ /* 0x000fca00078ec0ff */
[----:B------:R-:W-:Y:S01]  /*47340*/  IMAD R10, R252, 0x80, R10 ;  /* 0x00000080fc0a7824 */ /* 0x000fe200078e020a */
[----:B------:R1:W-:Y:S04]  /*47350*/  STL [R1+0x22c0], R14 ;  /* 0x0022c00e01007387 */ /* 0x0003e80000100800 */
[----:B------:R-:W-:-:S05]  /*47360*/  LOP3.LUT R10, R10, 0x10, RZ, 0x3c, !PT ;  /* 0x000000100a0a7812 */ /* 0x000fca00078e3cff */
[----:B------:R-:W-:Y:S02]  /*47370*/  VIADD R5, R10, UR13 ;  /* 0x0000000d0a057c36 */ /* 0x000fe40008000000 */
[----:B------:R-:W-:Y:S01]  /*47380*/  IMAD.MOV.U32 R6, RZ, RZ, R14 ;  /* 0x000000ffff067224 */ /* 0x000fe200078e000e */
[----:B------:R-:W-:Y:S01]  /*47390*/  UISETP.GT.AND UP1, UPT, UR12, 0x4, UPT ;  /* 0x000000040c00788c */ /* 0x000fe2000bf24270 */
[----:B------:R-:W-:-:S05]  /*473a0*/  IMAD.X R79, R79, 0x1, R0, P1 ;  /* 0x000000014f4f7824 */ /* 0x000fca00008e0600 */
[----:B------:R2:W-:Y:S04]  /*473b0*/  STL [R1+0x22bc], R79 ;  /* 0x0022bc4f01007387 */ /* 0x0005e80000100800 */
[----:B------:R-:W2:Y:S04]  /*473c0*/  LDL.LU R10, [R1+0x22e8] ;  /* 0x0022e800010a7983 */ /* 0x000ea80000300800 */
[----:B------:R-:W2:Y:S04]  /*473d0*/  LDL.LU R84, [R1+0x22dc] ;  /* 0x0022dc0001547983 */ /* 0x000ea80000300800 */
[----:B-1----:R-:W2:Y:S01]  /*473e0*/  LDL.LU R14, [R1+0x22e4] ;  /* 0x0022e400010e7983 */ /* 0x002ea20000300800 */
[----:B------:R-:W-:-:S04]  /*473f0*/  USEL UR8, URZ, 0x4, !UP1 ;  /* 0x000000043f087887 */ /* 0x000fc8000c800000 */
[----:B------:R-:W-:Y:S01]  /*47400*/  USEL UR8, UR8, URZ, !UP0 ;  /* 0x0000003f08087287 */ /* 0x000fe2000c000000 */
[----:B----4-:R-:W-:-:S05]  /*47410*/  IADD3 R77, P1, R77, R2, RZ ;  /* 0x000000024d4d7210 */ /* 0x010fca0007f3e0ff */
[----:B------:R-:W-:Y:S01]  /*47420*/  ISETP.NE.U32.AND P0, PT, RZ, UR8, PT ;  /* 0x00000008ff007c0c */ /* 0x000fe2000bf05070 */
[----:B------:R-:W-:Y:S01]  /*47430*/  IMAD.MOV.U32 R7, RZ, RZ, R79 ;  /* 0x000000ffff077224 */ /* 0x000fe200078e004f */
[----:B------:R-:W-:Y:S01]  /*47440*/  IADD3 R12, P2, R12, R2, RZ ;  /* 0x000000020c0c7210 */ /* 0x000fe20007f5e0ff */
[----:B------:R-:W-:Y:S10]  /*47450*/  STL [R1+0x22c8], R77 ;  /* 0x0022c84d01007387 */ /* 0x000ff40000100800 */
[----:B------:R1:W-:Y:S02]  /*47460*/  LDGSTS.E [R5], desc[UR4][R6.64], P0 ;  /* 0x0000000006057fae */ /* 0x0003e40008121844 */
[----:B-1----:R-:W-:-:S02]  /*47470*/  IMAD.MOV.U32 R6, RZ, RZ, R77 ;  /* 0x000000ffff067224 */ /* 0x002fc400078e004d */
[----:B---3--:R-:W-:-:S04]  /*47480*/  IMAD.X R78, R78, 0x1, R0, P1 ;  /* 0x000000014e4e7824 */ /* 0x008fc800008e0600 */
[----:B------:R-:W-:Y:S01]  /*47490*/  IMAD.MOV.U32 R7, RZ, RZ, R78 ;  /* 0x000000ffff077224 */ /* 0x000fe200078e004e */
[----:B------:R-:W-:Y:S01]  /*474a0*/  STL [R1+0x22c4], R78 ;  /* 0x0022c44e01007387 */ /* 0x000fe20000100800 */
[----:B------:R-:W-:-:S03]  /*474b0*/  IMAD.X R76, R76, 0x1, R0, P2 ;  /* 0x000000014c4c7824 */ /* 0x000fc600010e0600 */
[----:B------:R1:W-:Y:S04]  /*474c0*/  STL [R1+0x22d0], R12 ;  /* 0x0022d00c01007387 */ /* 0x0003e80000100800 */
[----:B------:R-:W3:Y:S04]  /*474d0*/  LDL.LU R81, [R1+0x22f0] ;  /* 0x0022f00001517983 */ /* 0x000ee80000300800 */
[----:B------:R-:W-:Y:S04]  /*474e0*/  STL [R1+0x22cc], R76 ;  /* 0x0022cc4c01007387 */ /* 0x000fe80000100800 */
[----:B------:R4:W-:Y:S04]  /*474f0*/  LDGSTS.E [R5+0x4000], desc[UR4][R6.64], P0 ;  /* 0x0400000006057fae */ /* 0x0009e80008121844 */
[----:B------:R-:W3:Y:S04]  /*47500*/  LDL.LU R82, [R1+0x22ec] ;  /* 0x0022ec0001527983 */ /* 0x000ee80000300800 */
[----:B--2---:R-:W2:Y:S01]  /*47510*/  LDL.LU R79, [R1+0x22f4] ;  /* 0x0022f400014f7983 */ /* 0x004ea20000300800 */
[----:B----4-:R-:W-:-:S03]  /*47520*/  IMAD.MOV.U32 R6, RZ, RZ, R12 ;  /* 0x000000ffff067224 */ /* 0x010fc600078e000c */
[----:B-1----:R-:W4:Y:S01]  /*47530*/  LDL.LU R12, [R1+0x22f8] ;  /* 0x0022f800010c7983 */ /* 0x002f220000300800 */
[----:B------:R-:W-:-:S03]  /*47540*/  IMAD.MOV.U32 R7, RZ, RZ, R76 ;  /* 0x000000ffff077224 */ /* 0x000fc600078e004c */
[----:B------:R-:W2:Y:S04]  /*47550*/  LDL.LU R80, [R1+0x22fc] ;  /* 0x0022fc0001507983 */ /* 0x000ea80000300800 */
[----:B------:R-:W2:Y:S01]  /*47560*/  LDL.LU R78, [R1+0x2300] ;  /* 0x00230000014e7983 */ /* 0x000ea20000300800 */
[----:B------:R-:W-:-:S03]  /*47570*/  IADD3 R11, P1, R11, R2, RZ ;  /* 0x000000020b0b7210 */ /* 0x000fc60007f3e0ff */
[----:B------:R1:W-:Y:S02]  /*47580*/  LDGSTS.E [R5+0x8000], desc[UR4][R6.64], P0 ;  /* 0x0800000006057fae */ /* 0x0003e40008121844 */
[----:B------:R-:W-:Y:S02]  /*47590*/  IMAD.X R13, R13, 0x1, R0, P1 ;  /* 0x000000010d0d7824 */ /* 0x000fe400008e0600 */
[----:B------:R1:W-:Y:S04]  /*475a0*/  STL [R1+0x22d8], R11 ;  /* 0x0022d80b01007387 */ /* 0x0003e80000100800 */
[----:B------:R1:W-:Y:S02]  /*475b0*/  STL [R1+0x22d4], R13 ;  /* 0x0022d40d01007387 */ /* 0x0003e40000100800 */
[----:B-1----:R-:W-:-:S02]  /*475c0*/  IMAD.MOV.U32 R6, RZ, RZ, R11 ;  /* 0x000000ffff067224 */ /* 0x002fc400078e000b */
[----:B------:R-:W2:Y:S04]  /*475d0*/  LDL.LU R77, [R1+0x2304] ;  /* 0x00230400014d7983 */ /* 0x000ea80000300800 */
[----:B------:R-:W2:Y:S01]  /*475e0*/  LDL.LU R11, [R1+0x2308] ;  /* 0x00230800010b7983 */ /* 0x000ea20000300800 */
[----:B------:R-:W-:-:S03]  /*475f0*/  IMAD.MOV.U32 R7, RZ, RZ, R13 ;  /* 0x000000ffff077224 */ /* 0x000fc600078e000d */
[----:B------:R-:W2:Y:S04]  /*47600*/  LDL.LU R76, [R1+0x230c] ;  /* 0x00230c00014c7983 */ /* 0x000ea80000300800 */
[----:B------:R-:W2:Y:S01]  /*47610*/  LDL.LU R13, [R1+0x2310] ;  /* 0x00231000010d7983 */ /* 0x000ea20000300800 */
[----:B------:R-:W-:Y:S01]  /*47620*/  UISETP.GT.AND UP1, UPT, UR12, 0x5, UPT ;  /* 0x000000050c00788c */ /* 0x000fe2000bf24270 */
[----:B------:R-:W-:Y:S02]  /*47630*/  IADD3 R83, P1, R83, R2, RZ ;  /* 0x0000000253537210 */ /* 0x000fe40007f3e0ff */
[----:B------:R1:W-:Y:S01]  /*47640*/  LDGSTS.E [R5+0xc000], desc[UR4][R6.64], P0 ;  /* 0x0c00000006057fae */ /* 0x0003e20008121844 */
[----:B------:R-:W-:-:S04]  /*47650*/  USEL UR8, URZ, 0x4, !UP1 ;  /* 0x000000043f087887 */ /* 0x000fc8000c800000 */
[----:B------:R-:W-:-:S06]  /*47660*/  USEL UR8, UR8, URZ, !UP0 ;  /* 0x0000003f08087287 */ /* 0x000fcc000c000000 */
[----:B------:R-:W-:Y:S01]  /*47670*/  ISETP.NE.U32.AND P0, PT, RZ, UR8, PT ;  /* 0x00000008ff007c0c */ /* 0x000fe2000bf05070 */
[----:B-1----:R-:W-:Y:S01]  /*47680*/  IMAD.MOV.U32 R6, RZ, RZ, R83 ;  /* 0x000000ffff067224 */ /* 0x002fe200078e0053 */
[----:B------:R-:W-:Y:S01]  /*47690*/  STL [R1+0x22e0], R83 ;  /* 0x0022e05301007387 */ /* 0x000fe20000100800 */
[----:B------:R-:W-:Y:S01]  /*476a0*/  UISETP.GT.AND UP1, UPT, UR12, 0x6, UPT ;  /* 0x000000060c00788c */ /* 0x000fe2000bf24270 */
[----:B------:R-:W-:Y:S01]  /*476b0*/  IADD3 R10, P2, R10, R2, RZ ;  /* 0x000000020a0a7210 */ /* 0x000fe20007f5e0ff */
        /* <DEDUP_REMOVED lines=9> */
[----:B------:R-:W2:Y:S04]  /*47750*/  LDL.LU R14, [R1+0x2314] ;  /* 0x00231400010e7983 */ /* 0x000ea80000300800 */
[----:B------:R-:W2:Y:S01]  /*47760*/  LDL.LU R10, [R1+0x2318] ;  /* 0x00231800010a7983 */ /* 0x000ea20000300800 */
[----:B------:R-:W-:-:S03]  /*47770*/  USEL UR8, URZ, 0x4, !UP1 ;  /* 0x000000043f087887 */ /* 0x000fc6000c800000 */
[----:B------:R1:W-:Y:S01]  /*47780*/  LDGSTS.E [R5+0x4004], desc[UR4][R6.64], P0 ;  /* 0x0400400006057fae */ /* 0x0003e20008121844 */
[----:B------:R-:W-:Y:S01]  /*47790*/  USEL UR8, UR8, URZ, !UP0 ;  /* 0x0000003f08087287 */ /* 0x000fe2000c000000 */
[----:B---3--:R-:W-:-:S05]  /*477a0*/  IADD3 R81, P1, R81, R2, RZ ;  /* 0x0000000251517210 */ /* 0x008fca0007f3e0ff */
[----:B-1----:R-:W-:Y:S02]  /*477b0*/  IMAD.MOV.U32 R6, RZ, RZ, R81 ;  /* 0x000000ffff067224 */ /* 0x002fe400078e0051 */
[----:B------:R-:W-:-:S04]  /*477c0*/  IMAD.X R82, R82, 0x1, R0, P1 ;  /* 0x0000000152527824 */ /* 0x000fc800008e0600 */
[----:B------:R-:W-:Y:S01]  /*477d0*/  IMAD.MOV.U32 R7, RZ, RZ, R82 ;  /* 0x000000ffff077224 */ /* 0x000fe200078e0052 */
[----:B----4-:R-:W-:-:S04]  /*477e0*/  IADD3 R12, P2, R12, R2, RZ ;  /* 0x000000020c0c7210 */ /* 0x010fc80007f5e0ff */
[----:B------:R1:W-:Y:S01]  /*477f0*/  LDGSTS.E [R5+0x8004], desc[UR4][R6.64], P0 ;  /* 0x0800400006057fae */ /* 0x0003e20008121844 */
[----:B--2---:R-:W-:Y:S01]  /*47800*/  IMAD.X R79, R79, 0x1, R0, P2 ;  /* 0x000000014f4f7824 */ /* 0x004fe200010e0600 */
        /* <DEDUP_REMOVED lines=35> */
[----:B------:R-:W-:Y:S01]  /*47a40*/  UISETP.GT.AND UP1, UPT, UR12, 0x7, UPT ;  /* 0x000000070c00788c */ /* 0x000fe2000bf24270 */
        /* <DEDUP_REMOVED lines=14> */
[----:B------:R-:W-:-:S03]  /*47b30*/  USEL UR8, URZ, 0x4, !UP1 ;  /* 0x000000043f087887 */ /* 0x000fc6000c800000 */
[----:B------:R1:W-:Y:S01]  /*47b40*/  LDGSTS.E [R5+0xc008], desc[UR4][R6.64], P1 ;  /* 0x0c00800006057fae */ /* 0x0003e20008921844 */
[----:B------:R-:W-:-:S06]  /*47b50*/  USEL UR8, UR8, URZ, !UP0 ;  /* 0x0000003f08087287 */ /* 0x000fcc000c000000 */
[----:B------:R-:W-:Y:S02]  /*47b60*/  ISETP.NE.U32.AND P0, PT, RZ, UR8, PT ;  /* 0x00000008ff007c0c */ /* 0x000fe4000bf05070 */
        /* <DEDUP_REMOVED lines=147> */
[----:B------:R-:W-:-:S05]  /*484a0*/  IMAD.X R77, R77, 0x1, R0, P0 ;  /* 0x000000014d4d7824 */ /* 0x000fca00000e0600 */
[----:B------:R4:W-:Y:S04]  /*484b0*/  STL [R1+0x2714], R77 ;  /* 0x0027144d01007387 */ /* 0x0009e80000100800 */
[----:B-1----:R-:W2:Y:S01]  /*484c0*/  LDL.LU R79, [R1+0x233c] ;  /* 0x00233c00014f7983 */ /* 0x002ea20000300800 */
[----:B------:R-:W-:Y:S01]  /*484d0*/  USEL UR8, URZ, 0x4, !UP1 ;  /* 0x000000043f087887 */ /* 0x000fe2000c800000 */
[----:B----4-:R-:W-:Y:S02]  /*484e0*/  IMAD.MOV.U32 R6, RZ, RZ, R11 ;  /* 0x000000ffff067224 */ /* 0x010fe400078e000b */
[----:B------:R-:W-:Y:S01]  /*484f0*/  IMAD.MOV.U32 R7, RZ, RZ, R77 ;  /* 0x000000ffff077224 */ /* 0x000fe200078e004d */
[----:B------:R-:W-:Y:S01]  /*48500*/  USEL UR8, UR8, URZ, !UP0 ;  /* 0x0000003f08087287 */ /* 0x000fe2000c000000 */
[-C--:B------:R-:W-:Y:S01]  /*48510*/  IADD3 R81, P2, R81, R2.reuse, RZ ;  /* 0x0000000251517210 */ /* 0x080fe20007f5e0ff */
[----:B------:R-:W4:Y:S04]  /*48520*/  LDL.LU R77, [R1+0x2348] ;  /* 0x00234800014d7983 */ /* 0x000f280000300800 */
[----:B------:R1:W-:Y:S01]  /*48530*/  LDGSTS.E [R5+0x1c008], desc[UR4][R6.64], P1 ;  /* 0x1c00800006057fae */ /* 0x0003e20008921844 */
[----:B------:R-:W-:-:S02]  /*48540*/  IADD3 R76, P1, R76, R2, RZ ;  /* 0x000000024c4c7210 */ /* 0x000fc40007f3e0ff */
[----:B------:R-:W-:Y:S01]  /*48550*/  ISETP.NE.U32.AND P0, PT, RZ, UR8, PT ;  /* 0x00000008ff007c0c */ /* 0x000fe2000bf05070 */
[----:B------:R-:W4:Y:S04]  /*48560*/  LDL.LU R11, [R1+0x2350] ;  /* 0x00235000010b7983 */ /* 0x000f280000300800 */
[----:B------:R-:W-:Y:S01]  /*48570*/  STL [R1+0x2720], R76 ;  /* 0x0027204c01007387 */ /* 0x000fe20000100800 */
[----:B-1----:R-:W-:Y:S02]  /*48580*/  IMAD.MOV.U32 R6, RZ, RZ, R76 ;  /* 0x000000ffff067224 */ /* 0x002fe400078e004c */
        /* <DEDUP_REMOVED lines=34> */
[----:B------:R-:W-:Y:S02]  /*487b0*/  IMAD R10, R252, 0x80, R10 ;  /* 0x00000080fc0a7824 */ /* 0x000fe400078e020a */
[----:B------:R-:W-:-:S03]  /*487c0*/  IMAD.X R79, R79, 0x1, R0, P1 ;  /* 0x000000014f4f7824 */ /* 0x000fc600008e0600 */
[----:B------:R-:W-:Y:S01]  /*487d0*/  LOP3.LUT R10, R10, 0x20, RZ, 0x3c, !PT ;  /* 0x000000200a0a7812 */ /* 0x000fe200078e3cff */
[----:B------:R1:W-:Y:S04]  /*487e0*/  STL [R1+0x2340], R13 ;  /* 0x0023400d01007387 */ /* 0x0003e80000100800 */
[----:B------:R-:W-:Y:S01]  /*487f0*/  VIADD R5, R10, UR13 ;  /* 0x0000000d0a057c36 */ /* 0x000fe20008000000 */
[----:B------:R2:W-:Y:S04]  /*48800*/  STL [R1+0x233c], R79 ;  /* 0x00233c4f01007387 */ /* 0x0005e80000100800 */
[----:B------:R-:W2:Y:S04]  /*48810*/  LDL.LU R10, [R1+0x2368] ;  /* 0x00236800010a7983 */ /* 0x000ea80000300800 */
[----:B------:R-:W2:Y:S01]  /*48820*/  LDL.LU R84, [R1+0x235c] ;  /* 0x00235c0001547983 */ /* 0x000ea20000300800 */
[----:B------:R-:W-:Y:S01]  /*48830*/  IMAD.MOV.U32 R6, RZ, RZ, R13 ;  /* 0x000000ffff067224 */ /* 0x000fe200078e000d */
[----:B------:R-:W-:-:S02]  /*48840*/  UISETP.GT.AND UP1, UPT, UR12, 0x8, UPT ;  /* 0x000000080c00788c */ /* 0x000fc4000bf24270 */
[----:B-1----:R-:W2:Y:S02]  /*48850*/  LDL.LU R13, [R1+0x2364] ;  /* 0x00236400010d7983 */ /* 0x002ea40000300800 */
        /* <DEDUP_REMOVED lines=55> */
[----:B------:R-:W-:-:S03]  /*48bd0*/  UISETP.GT.AND UP1, UPT, UR12, 0xa, UPT ;  /* 0x0000000a0c00788c */ /* 0x000fc6000bf24270 */
[----:B------:R1:W-:Y:S01]  /*48be0*/  LDGSTS.E [R5+0x4004], desc[UR4][R6.64], P0 ;  /* 0x0400400006057fae */ /* 0x0003e20008121844 */
[----:B------:R-:W-:-:S04]  /*48bf0*/  USEL UR8, URZ, 0x4, !UP1 ;  /* 0x000000043f087887 */ /* 0x000fc8000c800000 */
[----:B------:R-:W-:Y:S01]  /*48c00*/  USEL UR8, UR8, URZ, !UP0 ;  /* 0x0000003f08087287 */ /* 0x000fe2000c000000 */
[----:B---3--:R-:W-:-:S05]  /*48c10*/  IADD3 R81, P1, R81, R2, RZ ;  /* 0x0000000251517210 */ /* 0x008fca0007f3e0ff */
[----:B-1----:R-:W-:Y:S02]  /*48c20*/  IMAD.MOV.U32 R6, RZ, RZ, R81 ;  /* 0x000000ffff067224 */ /* 0x002fe400078e0051 */
[----:B------:R-:W-:-:S04]  /*48c30*/  IMAD.X R82, R82, 0x1, R0, P1 ;  /* 0x0000000152527824 */ /* 0x000fc800008e0600 */
[----:B------:R-:W-:Y:S01]  /*48c40*/  IMAD.MOV.U32 R7, RZ, RZ, R82 ;  /* 0x000000ffff077224 */ /* 0x000fe200078e0052 */
[----:B----4-:R-:W-:-:S04]  /*48c50*/  IADD3 R11, P2, R11, R2, RZ ;  /* 0x000000020b0b7210 */ /* 0x010fc80007f5e0ff */
[----:B------:R1:W-:Y:S01]  /*48c60*/  LDGSTS.E [R5+0x8004], desc[UR4][R6.64], P0 ;  /* 0x0800400006057fae */ /* 0x0003e20008121844 */
[--C-:B--2---:R-:W-:Y:S01]  /*48c70*/  IMAD.X R79, R79, 0x1, R0.reuse, P2 ;  /* 0x000000014f4f7824 */ /* 0x104fe200010e0600 */
        /* <DEDUP_REMOVED lines=33> */
[----:B------:R-:W-:-:S05]  /*48e90*/  IADD3 R10, P0, R10, R2, RZ ;  /* 0x000000020a0a7210 */ /* 0x000fca0007f1e0ff */
[----:B------:R-:W-:Y:S01]  /*48ea0*/  IMAD.X R13, R13, 0x1, R0, P0 ;  /* 0x000000010d0d7824 */ /* 0x000fe200000e0600 */
[----:B------:R-:W-:Y:S04]  /*48eb0*/  STL [R1+0x2398], R10 ;  /* 0x0023980a01007387 */ /* 0x000fe80000100800 */
[----:B------:R1:W-:Y:S04]  /*48ec0*/  STL [R1+0x2394], R13 ;  /* 0x0023940d01007387 */ /* 0x0003e80000100800 */
[----:B------:R-:W4:Y:S04]  /*48ed0*/  LDL.LU R84, [R1+0x23b4] ;  /* 0x0023b40001547983 */ /* 0x000f280000300800 */
[----:B------:R-:W4:Y:S01]  /*48ee0*/  LDL.LU R83, [R1+0x23b8] ;  /* 0x0023b80001537983 */ /* 0x000f220000300800 */
[----:B------:R-:W-:-:S03]  /*48ef0*/  IMAD.MOV.U32 R7, RZ, RZ, R76 ;  /* 0x000000ffff077224 */ /* 0x000fc600078e004c */
[----:B------:R-:W4:Y:S04]  /*48f00*/  LDL.LU R82, [R1+0x273c] ;  /* 0x00273c0001527983 */ /* 0x000f280000300800 */
[----:B------:R-:W4:Y:S04]  /*48f10*/  LDL.LU R81, [R1+0x2740] ;  /* 0x0027400001517983 */ /* 0x000f280000300800 */
[----:B------:R-:W4:Y:S04]  /*48f20*/  LDL.LU R77, [R1+0x2744] ;  /* 0x00274400014d7983 */ /* 0x000f280000300800 */
[----:B------:R-:W4:Y:S04]  /*48f30*/  LDL.LU R76, [R1+0x2748] ;  /* 0x00274800014c7983 */ /* 0x000f280000300800 */
[----:B------:R1:W-:Y:S01]  /*48f40*/  LDGSTS.E [R5+0x8008], desc[UR4][R6.64], P1 ;  /* 0x0800800006057fae */ /* 0x0003e20008921844 */
[----:B------:R-:W-:-:S04]  /*48f50*/  UISETP.GT.AND UP1, UPT, UR12, 0xb, UPT ;  /* 0x0000000b0c00788c */ /* 0x000fc8000bf24270 */
[----:B------:R-:W-:Y:S01]  /*48f60*/  USEL UR8, URZ, 0x4, !UP1 ;  /* 0x000000043f087887 */ /* 0x000fe2000c800000 */
[----:B-1----:R-:W-:Y:S02]  /*48f70*/  IMAD.MOV.U32 R7, RZ, RZ, R13 ;  /* 0x000000ffff077224 */ /* 0x002fe400078e000d */
[----:B------:R-:W-:Y:S01]  /*48f80*/  IMAD.MOV.U32 R6, RZ, RZ, R10 ;  /* 0x000000ffff067224 */ /* 0x000fe200078e000a */
[----:B------:R-:W4:Y:S04]  /*48f90*/  LDL.LU R13, [R1+0x274c] ;  /* 0x00274c00010d7983 */ /* 0x000f280000300800 */
[----:B------:R-:W4:Y:S01]  /*48fa0*/  LDL.LU R10, [R1+0x2750] ;  /* 0x00275000010a7983 */ /* 0x000f220000300800 */
[----:B------:R-:W-:-:S03]  /*48fb0*/  USEL UR8, UR8, URZ, !UP0 ;  /* 0x0000003f08087287 */ /* 0x000fc6000c000000 */
[----:B------:R1:W-:Y:S03]  /*48fc0*/  LDGSTS.E [R5+0xc008], desc[UR4][R6.64], P1 ;  /* 0x0c00800006057fae */ /* 0x0003e60008921844 */
        /* <DEDUP_REMOVED lines=43> */
[----:B-1----:R-:W-:Y:S02]  /*49280*/  IMAD.MOV.U32 R6, RZ, RZ, R81 ;  /* 0x000000ffff067224 */ /* 0x002fe400078e0051 */
[----:B------:R-:W-:Y:S01]  /*49290*/  IMAD.MOV.U32 R7, RZ, RZ, R82 ;  /* 0x000000ffff077224 */ /* 0x000fe200078e0052 */
[----:B------:R-:W-:Y:S04]  /*492a0*/  STL [R1+0x2740], R81 ;  /* 0x0027405101007387 */ /* 0x000fe80000100800 */
[----:B------:R-:W-:Y:S01]  /*492b0*/  STL [R1+0x273c], R82 ;  /* 0x00273c5201007387 */ /* 0x000fe20000100800 */
[----:B------:R-:W-:-:S03]  /*492c0*/  IADD3 R10, P2, R10, R2, RZ ;  /* 0x000000020a0a7210 */ /* 0x000fc60007f5e0ff */
[----:B------:R1:W-:Y:S04]  /*492d0*/  STL [R1+0x2748], R76 ;  /* 0x0027484c01007387 */ /* 0x0003e80000100800 */
[----:B------:R1:W-:Y:S01]  /*492e0*/  LDGSTS.E [R5+0x10000], desc[UR4][R6.64], P1 ;  /* 0x1000000006057fae */ /* 0x0003e20008921844 */
[----:B------:R-:W-:-:S03]  /*492f0*/  IMAD.X R13, R13, 0x1, R0, P2 ;  /* 0x000000010d0d7824 */ /* 0x000fc600010e0600 */
        /* <DEDUP_REMOVED lines=90> */
[----:B------:R4:W-:Y:S01]  /*498a0*/  LDGSTS.E [R5+0x14008], desc[UR4][R6.64], P1 ;  /* 0x1400800006057fae */ /* 0x0009e20008921844 */
[----:B------:R-:W-:Y:S02]  /*498b0*/  IMAD.X R77, R77, 0x1, R0, P0 ;  /* 0x000000014d4d7824 */ /* 0x000fe400000e0600 */
[----:B----4-:R-:W-:Y:S02]  /*498c0*/  IMAD.MOV.U32 R6, RZ, RZ, R14 ;  /* 0x000000ffff067224 */ /* 0x010fe400078e000e */
[----:B--2---:R-:W2:Y:S01]  /*498d0*/  LDL.LU R14, [R1+0x23c0] ;  /* 0x0023c000010e7983 */ /* 0x004ea20000300800 */
[----:B------:R-:W-:-:S03]  /*498e0*/  IMAD.MOV.U32 R7, RZ, RZ, R79 ;  /* 0x000000ffff077224 */ /* 0x000fc600078e004f */
[----:B------:R-:W-:Y:S04]  /*498f0*/  STL [R1+0x2798], R12 ;  /* 0x0027980c01007387 */ /* 0x000fe80000100800 */
[----:B------:R4:W-:Y:S04]  /*49900*/  STL [R1+0x2794], R77 ;  /* 0x0027944d01007387 */ /* 0x0009e80000100800 */
[----:B-1----:R-:W2:Y:S01]  /*49910*/  LDL.LU R79, [R1+0x23bc] ;  /* 0x0023bc00014f7983 */ /* 0x002ea20000300800 */
[----:B------:R-:W-:-:S03]  /*49920*/  UISETP.GT.AND UP1, UPT, UR12, 0x2b, UPT ;  /* 0x0000002b0c00788c */ /* 0x000fc6000bf24270 */
[----:B------:R1:W-:Y:S01]  /*49930*/  LDGSTS.E [R5+0x18008], desc[UR4][R6.64], P1 ;  /* 0x1800800006057fae */ /* 0x0003e20008921844 */
[----:B------:R-:W-:-:S04]  /*49940*/  USEL UR8, URZ, 0x4, !UP1 ;  /* 0x000000043f087887 */ /* 0x000fc8000c800000 */
[----:B------:R-:W-:Y:S01]  /*49950*/  USEL UR8, UR8, URZ, !UP0 ;  /* 0x0000003f08087287 */ /* 0x000fe2000c000000 */
[----:B-1----:R-:W-:Y:S02]  /*49960*/  IMAD.MOV.U32 R6, RZ, RZ, R12 ;  /* 0x000000ffff067224 */ /* 0x002fe400078e000c */
[----:B------:R-:W-:-:S03]  /*49970*/  IMAD.MOV.U32 R7, RZ, RZ, R77 ;  /* 0x000000ffff077224 */ /* 0x000fc600078e004d */
[----:B------:R-:W-:Y:S01]  /*49980*/  ISETP.NE.U32.AND P0, PT, RZ, UR8, PT ;  /* 0x00000008ff007c0c */ /* 0x000fe2000bf05070 */
[----:B----4-:R-:W4:Y:S04]  /*49990*/  LDL.LU R77, [R1+0x23c8] ;  /* 0x0023c800014d7983 */ /* 0x010f280000300800 */
[----:B------:R1:W-:Y:S01]  /*499a0*/  LDGSTS.E [R5+0x1c008], desc[UR4][R6.64], P1 ;  /* 0x1c00800006057fae */ /* 0x0003e20008921844 */
[-C--:B------:R-:W-:Y:S02]  /*499b0*/  IADD3 R76, P1, R76, R2.reuse, RZ ;  /* 0x000000024c4c7210 */ /* 0x080fe40007f3e0ff */
[----:B------:R-:W-:Y:S01]  /*499c0*/  IADD3 R81, P2, R81, R2, RZ ;  /* 0x0000000251517210 */ /* 0x000fe20007f5e0ff */
        /* <DEDUP_REMOVED lines=43> */
[----:B------:R-:W2:Y:S01]  /*49c80*/  LDL.LU R10, [R1+0x23e8] ;  /* 0x0023e800010a7983 */ /* 0x000ea20000300800 */
[----:B------:R-:W-:-:S03]  /*49c90*/  UISETP.GT.AND UP1, UPT, UR12, 0xc, UPT ;  /* 0x0000000c0c00788c */ /* 0x000fc6000bf24270 */
[----:B------:R-:W2:Y:S01]  /*49ca0*/  LDL.LU R84, [R1+0x23dc] ;  /* 0x0023dc0001547983 */ /* 0x000ea20000300800 */
[----:B------:R-:W-:Y:S01]  /*49cb0*/  IMAD.MOV.U32 R6, RZ, RZ, R14 ;  /* 0x000000ffff067224 */ /* 0x000fe200078e000e */
[----:B------:R-:W-:Y:S02]  /*49cc0*/  USEL UR8, URZ, 0x4, !UP1 ;  /* 0x000000043f087887 */ /* 0x000fe4000c800000 */
[----:B-1----:R-:W2:Y:S02]  /*49cd0*/  LDL.LU R14, [R1+0x23e4] ;  /* 0x0023e400010e7983 */ /* 0x002ea40000300800 */
        /* <DEDUP_REMOVED lines=107> */
[----:B------:R-:W4:Y:S01]  /*4a390*/  LDL.LU R77, [R1+0x27c4] ;  /* 0x0027c400014d7983 */ /* 0x000f220000300800 */
[----:B------:R-:W-:-:S03]  /*4a3a0*/  UISETP.GT.AND UP1, UPT, UR12, 0xf, UPT ;  /* 0x0000000f0c00788c */ /* 0x000fc6000bf24270 */
[----:B------:R-:W4:Y:S04]  /*4a3b0*/  LDL.LU R76, [R1+0x27c8] ;  /* 0x0027c800014c7983 */ /* 0x000f280000300800 */
[----:B------:R1:W-:Y:S01]  /*4a3c0*/  LDGSTS.E [R5+0x8008], desc[UR4][R6.64], P1 ;  /* 0x0800800006057fae */ /* 0x0003e20008921844 */
[----:B------:R-:W-:-:S04]  /*4a3d0*/  USEL UR8, URZ, 0x4, !UP1 ;  /* 0x000000043f087887 */ /* 0x000fc8000c800000 */
[----:B------:R-:W-:Y:S01]  /*4a3e0*/  USEL UR8, UR8, URZ, !UP0 ;  /* 0x0000003f08087287 */ /* 0x000fe2000c000000 */
[----:B-1----:R-:W-:Y:S02]  /*4a3f0*/  IMAD.MOV.U32 R7, RZ, RZ, R14 ;  /* 0x000000ffff077224 */ /* 0x002fe400078e000e */
        /* <DEDUP_REMOVED lines=151> */
[----:B------:R4:W-:Y:S01]  /*4ad70*/  STL [R1+0x2814], R77 ;  /* 0x0028144d01007387 */ /* 0x0009e20000100800 */
[----:B------:R-:W-:-:S03]  /*4ad80*/  UISETP.GT.AND UP1, UPT, UR12, 0x2f, UPT ;  /* 0x0000002f0c00788c */ /* 0x000fc6000bf24270 */
[----:B-1----:R-:W2:Y:S01]  /*4ad90*/  LDL.LU R79, [R1+0x243c] ;  /* 0x00243c00014f7983 */ /* 0x002ea20000300800 */
[----:B------:R-:W-:-:S03]  /*4ada0*/  USEL UR8, URZ, 0x4, !UP1 ;  /* 0x000000043f087887 */ /* 0x000fc6000c800000 */
[----:B------:R1:W-:Y:S01]  /*4adb0*/  LDGSTS.E [R5+0x18008], desc[UR4][R6.64], P1 ;  /* 0x1800800006057fae */ /* 0x0003e20008921844 */
        /* <DEDUP_REMOVED lines=39> */
[----:B------:R-:W3:Y:S01]  /*4b030*/  LDL.LU R83, [R1+0x2460] ;  /* 0x0024600001537983 */ /* 0x000ee20000300800 */
[----:B------:R-:W-:-:S03]  /*4b040*/  UISETP.GT.AND UP1, UPT, UR12, 0x10, UPT ;  /* 0x000000100c00788c */ /* 0x000fc6000bf24270 */
        /* <DEDUP_REMOVED lines=12> */
[----:B------:R-:W-:-:S03]  /*4b110*/  USEL UR8, URZ, 0x4, !UP1 ;  /* 0x000000043f087887 */ /* 0x000fc6000c800000 */
[----:B------:R-:W2:Y:S01]  /*4b120*/  LDL.LU R84, [R1+0x245c] ;  /* 0x00245c0001547983 */ /* 0x000ea20000300800 */
[----:B------:R-:W-:Y:S01]  /*4b130*/  IMAD.MOV.U32 R6, RZ, RZ, R13 ;  /* 0x000000ffff067224 */ /* 0x000fe200078e000d */
[----:B------:R-:W-:Y:S02]  /*4b140*/  USEL UR8, UR8, URZ, !UP0 ;  /* 0x0000003f08087287 */ /* 0x000fe4000c000000 */
[----:B-1----:R-:W2:Y:S01]  /*4b150*/  LDL.LU R13, [R1+0x2464] ;  /* 0x00246400010d7983 */ /* 0x002ea20000300800 */
[----:B----4-:R-:W-:-:S03]  /*4b160*/  IADD3 R77, P1, R77, R2, RZ ;  /* 0x000000024d4d7210 */ /* 0x010fc60007f3e0ff */
        /* <DEDUP_REMOVED lines=103> */
[----:B------:R-:W4:Y:S01]  /*4b7e0*/  LDL.LU R82, [R1+0x283c] ;  /* 0x00283c0001527983 */ /* 0x000f220000300800 */
[----:B------:R-:W-:-:S03]  /*4b7f0*/  UISETP.GT.AND UP1, UPT, UR12, 0x13, UPT ;  /* 0x000000130c00788c */ /* 0x000fc6000bf24270 */
[----:B------:R-:W4:Y:S04]  /*4b800*/  LDL.LU R81, [R1+0x2840] ;  /* 0x0028400001517983 */ /* 0x000f280000300800 */
[----:B------:R-:W4:Y:S01]  /*4b810*/  LDL.LU R77, [R1+0x2844] ;  /* 0x00284400014d7983 */ /* 0x000f220000300800 */
[----:B------:R-:W-:-:S03]  /*4b820*/  USEL UR8, URZ, 0x4, !UP1 ;  /* 0x000000043f087887 */ /* 0x000fc6000c800000 */
[----:B------:R-:W4:Y:S04]  /*4b830*/  LDL.LU R76, [R1+0x2848] ;  /* 0x00284800014c7983 */ /* 0x000f280000300800 */
[----:B------:R1:W-:Y:S01]  /*4b840*/  LDGSTS.E [R5+0x8008], desc[UR4][R6.64], P1 ;  /* 0x0800800006057fae */ /* 0x0003e20008921844 */
        /* <DEDUP_REMOVED lines=148> */
[----:B------:R-:W-:Y:S01]  /*4c190*/  UISETP.GT.AND UP1, UPT, UR12, 0x33, UPT ;  /* 0x000000330c00788c */ /* 0x000fe2000bf24270 */
[----:B------:R-:W-:Y:S02]  /*4c1a0*/  IMAD.X R77, R77, 0x1, R0, P0 ;  /* 0x000000014d4d7824 */ /* 0x000fe400000e0600 */
[----:B----4-:R-:W-:Y:S02]  /*4c1b0*/  IMAD.MOV.U32 R6, RZ, RZ, R14 ;  /* 0x000000ffff067224 */ /* 0x010fe400078e000e */
[----:B--2---:R-:W2:Y:S01]  /*4c1c0*/  LDL.LU R14, [R1+0x24c0] ;  /* 0x0024c000010e7983 */ /* 0x004ea20000300800 */
[----:B------:R-:W-:-:S03]  /*4c1d0*/  IMAD.MOV.U32 R7, RZ, RZ, R79 ;  /* 0x000000ffff077224 */ /* 0x000fc600078e004f */
[----:B------:R-:W-:Y:S04]  /*4c1e0*/  STL [R1+0x2898], R12 ;  /* 0x0028980c01007387 */ /* 0x000fe80000100800 */
[----:B------:R4:W-:Y:S01]  /*4c1f0*/  STL [R1+0x2894], R77 ;  /* 0x0028944d01007387 */ /* 0x0009e20000100800 */
[----:B------:R-:W-:-:S03]  /*4c200*/  USEL UR8, URZ, 0x4, !UP1 ;  /* 0x000000043f087887 */ /* 0x000fc6000c800000 */
[----:B-1----:R-:W2:Y:S01]  /*4c210*/  LDL.LU R79, [R1+0x24bc] ;  /* 0x0024bc00014f7983 */ /* 0x002ea20000300800 */
[----:B------:R-:W-:-:S03]  /*4c220*/  USEL UR8, UR8, URZ, !UP0 ;  /* 0x0000003f08087287 */ /* 0x000fc6000c000000 */
[----:B------:R1:W-:Y:S03]  /*4c230*/  LDGSTS.E [R5+0x18008], desc[UR4][R6.64], P1 ;  /* 0x1800800006057fae */ /* 0x0003e60008921844 */
[----:B------:R-:W-:Y:S01]  /*4c240*/  ISETP.NE.U32.AND P0, PT, RZ, UR8, PT ;  /* 0x00000008ff007c0c */ /* 0x000fe2000bf05070 */
[----:B-1----:R-:W-:Y:S02]  /*4c250*/  IMAD.MOV.U32 R6, RZ, RZ, R12 ;  /* 0x000000ffff067224 */ /* 0x002fe400078e000c */
[----:B------:R-:W-:Y:S01]  /*4c260*/  IMAD.MOV.U32 R7, RZ, RZ, R77 ;  /* 0x000000ffff077224 */ /* 0x000fe200078e004d */
[-C--:B------:R-:W-:Y:S01]  /*4c270*/  IADD3 R81, P2, R81, R2.reuse, RZ ;  /* 0x0000000251517210 */ /* 0x080fe20007f5e0ff */
[----:B----4-:R-:W4:Y:S04]  /*4c280*/  LDL.LU R77, [R1+0x24c8] ;  /* 0x0024c800014d7983 */ /* 0x010f280000300800 */
[----:B------:R1:W-:Y:S01]  /*4c290*/  LDGSTS.E [R5+0x1c008], desc[UR4][R6.64], P1 ;  /* 0x1c00800006057fae */ /* 0x0003e20008921844 */
[----:B------:R-:W-:-:S03]  /*4c2a0*/  IADD3 R76, P1, R76, R2, RZ ;  /* 0x000000024c4c7210 */ /* 0x000fc60007f3e0ff */
        /* <DEDUP_REMOVED lines=30> */
[----:B------:R-:W-:Y:S01]  /*4c490*/  IMAD.MOV.U32 R6, RZ, RZ, R10 ;  /* 0x000000ffff067224 */ /* 0x000fe200078e000a */
[----:B------:R-:W-:Y:S01]  /*4c4a0*/  UISETP.GT.AND UP1, UPT, UR12, 0x14, UPT ;  /* 0x000000140c00788c */ /* 0x000fe2000bf24270 */
[----:B------:R-:W3:Y:S01]  /*4c4b0*/  LDL.LU R83, [R1+0x24e0] ;  /* 0x0024e00001537983 */ /* 0x000ee20000300800 */
[----:B--2---:R-:W-:-:S03]  /*4c4c0*/  IADD3 R14, P1, R14, R2, RZ ;  /* 0x000000020e0e7210 */ /* 0x004fc60007f3e0ff */
[----:B------:R2:W-:Y:S01]  /*4c4d0*/  LDGSTS.E [R5+0x1c00c], desc[UR4][R6.64], P0 ;  /* 0x1c00c00006057fae */ /* 0x0005e20008121844 */
[C---:B-1----:R-:W-:Y:S01]  /*4c4e0*/  IMAD.SHL.U32 R10, R252.reuse, 0x10, RZ ;  /* 0x00000010fc0a7824 */ /* 0x042fe200078e00ff */
[----:B------:R-:W-:-:S04]  /*4c4f0*/  LOP3.LUT R252, R252, 0x7f, RZ, 0xc0, !PT ;  /* 0x0000007ffcfc7812 */ /* 0x000fc800078ec0ff */
[----:B------:R-:W-:-:S05]  /*4c500*/  LOP3.LUT R10, R10, 0x70, RZ, 0xc0, !PT ;  /* 0x000000700a0a7812 */ /* 0x000fca00078ec0ff */
[----:B------:R-:W-:Y:S02]  /*4c510*/  IMAD R10, R252, 0x80, R10 ;  /* 0x00000080fc0a7824 */ /* 0x000fe400078e020a */
[----:B------:R-:W-:-:S03]  /*4c520*/  IMAD.X R79, R79, 0x1, R0, P1 ;  /* 0x000000014f4f7824 */ /* 0x000fc600008e0600 */
[----:B------:R-:W-:Y:S01]  /*4c530*/  LOP3.LUT R10, R10, 0x50, RZ, 0x3c, !PT ;  /* 0x000000500a0a7812 */ /* 0x000fe200078e3cff */
[----:B------:R1:W-:Y:S01]  /*4c540*/  STL [R1+0x24c0], R14 ;  /* 0x0024c00e01007387 */ /* 0x0003e20000100800 */
[----:B------:R-:W-:-:S03]  /*4c550*/  USEL UR8, URZ, 0x4, !UP1 ;  /* 0x000000043f087887 */ /* 0x000fc6000c800000 */
[----:B--2---:R-:W-:Y:S01]  /*4c560*/  VIADD R5, R10, UR13 ;  /* 0x0000000d0a057c36 */ /* 0x004fe20008000000 */
[----:B------:R2:W-:Y:S04]  /*4c570*/  STL [R1+0x24bc], R79 ;  /* 0x0024bc4f01007387 */ /* 0x0005e80000100800 */
[----:B------:R-:W2:Y:S01]  /*4c580*/  LDL.LU R10, [R1+0x24e8] ;  /* 0x0024e800010a7983 */ /* 0x000ea20000300800 */
[----:B------:R-:W-:-:S03]  /*4c590*/  USEL UR8, UR8, URZ, !UP0 ;  /* 0x0000003f08087287 */ /* 0x000fc6000c000000 */
[----:B------:R-:W2:Y:S01]  /*4c5a0*/  LDL.LU R84, [R1+0x24dc] ;  /* 0x0024dc0001547983 */ /* 0x000ea20000300800 */
[----:B------:R-:W-:-:S03]  /*4c5b0*/  IMAD.MOV.U32 R6, RZ, RZ, R14 ;  /* 0x000000ffff067224 */ /* 0x000fc600078e000e */
[----:B-1----:R-:W2:Y:S01]  /*4c5c0*/  LDL.LU R14, [R1+0x24e4] ;  /* 0x0024e400010e7983 */ /* 0x002ea20000300800 */
[----:B------:R-:W-:Y:S02]  /*4c5d0*/  ISETP.NE.U32.AND P0, PT, RZ, UR8, PT ;  /* 0x00000008ff007c0c */ /* 0x000fe4000bf05070 */
[-C--:B----4-:R-:W-:Y:S01]  /*4c5e0*/  IADD3 R77, P1, R77, R2.reuse, RZ ;  /* 0x000000024d4d7210 */ /* 0x090fe20007f3e0ff */
[----:B------:R-:W-:Y:S01]  /*4c5f0*/  IMAD.MOV.U32 R7, RZ, RZ, R79 ;  /* 0x000000ffff077224 */ /* 0x000fe200078e004f */
[----:B------:R-:W-:-:S03]  /*4c600*/  IADD3 R12, P2, R12, R2, RZ ;  /* 0x000000020c0c7210 */ /* 0x000fc60007f5e0ff */
[----:B------:R-:W-:Y:S06]  /*4c610*/  STL [R1+0x24c8], R77 ;  /* 0x0024c84d01007387 */ /* 0x000fec0000100800 */
[----:B------:R1:W-:Y:S02]  /*4c620*/  LDGSTS.E [R5], desc[UR4][R6.64], P0 ;  /* 0x0000000006057fae */ /* 0x0003e40008121844 */
[----:B-1----:R-:W-:Y:S02]  /*4c630*/  IMAD.MOV.U32 R6, RZ, RZ, R77 ;  /* 0x000000ffff067224 */ /* 0x002fe400078e004d */
        /* <DEDUP_REMOVED lines=96> */
[----:B------:R-:W-:Y:S01]  /*4cc40*/  UISETP.GT.AND UP1, UPT, UR12, 0x17, UPT ;  /* 0x000000170c00788c */ /* 0x000fe2000bf24270 */
[----:B------:R-:W-:-:S02]  /*4cc50*/  IMAD.MOV.U32 R7, RZ, RZ, R76 ;  /* 0x000000ffff077224 */ /* 0x000fc400078e004c */
[----:B------:R-:W4:Y:S01]  /*4cc60*/  LDL.LU R82, [R1+0x28bc] ;  /* 0x0028bc0001527983 */ /* 0x000f220000300800 */
[----:B------:R-:W-:-:S03]  /*4cc70*/  USEL UR8, URZ, 0x4, !UP1 ;  /* 0x000000043f087887 */ /* 0x000fc6000c800000 */
[----:B------:R-:W4:Y:S04]  /*4cc80*/  LDL.LU R81, [R1+0x28c0] ;  /* 0x0028c00001517983 */ /* 0x000f280000300800 */
[----:B------:R-:W4:Y:S01]  /*4cc90*/  LDL.LU R77, [R1+0x28c4] ;  /* 0x0028c400014d7983 */ /* 0x000f220000300800 */
[----:B------:R-:W-:-:S03]  /*4cca0*/  USEL UR8, UR8, URZ, !UP0 ;  /* 0x0000003f08087287 */ /* 0x000fc6000c000000 */
[----:B------:R-:W4:Y:S04]  /*4ccb0*/  LDL.LU R76, [R1+0x28c8] ;  /* 0x0028c800014c7983 */ /* 0x000f280000300800 */
[----:B------:R1:W-:Y:S01]  /*4ccc0*/  LDGSTS.E [R5+0x8008], desc[UR4][R6.64], P1 ;  /* 0x0800800006057fae */ /* 0x0003e20008921844 */
[----:B------:R-:W-:Y:S01]  /*4ccd0*/  ISETP.NE.U32.AND P0, PT, RZ, UR8, PT ;  /* 0x00000008ff007c0c */ /* 0x000fe2000bf05070 */
[----:B-1----:R-:W-:Y:S02]  /*4cce0*/  IMAD.MOV.U32 R6, RZ, RZ, R10 ;  /* 0x000000ffff067224 */ /* 0x002fe400078e000a */
[----:B------:R-:W-:Y:S02]  /*4ccf0*/  IMAD.MOV.U32 R7, RZ, RZ, R14 ;  /* 0x000000ffff077224 */ /* 0x000fe400078e000e */
[----:B------:R-:W4:Y:S04]  /*4cd00*/  LDL.LU R14, [R1+0x28cc] ;  /* 0x0028cc00010e7983 */ /* 0x000f280000300800 */
[----:B------:R-:W4:Y:S04]  /*4cd10*/  LDL.LU R10, [R1+0x28d0] ;  /* 0x0028d000010a7983 */ /* 0x000f280000300800 */
[----:B------:R1:W-:Y:S01]  /*4cd20*/  LDGSTS.E [R5+0xc008], desc[UR4][R6.64], P1 ;  /* 0x0c00800006057fae */ /* 0x0003e20008921844 */
[----:B--2---:R-:W-:-:S02]  /*4cd30*/  IADD3 R79, P1, R79, R2, RZ ;  /* 0x000000024f4f7210 */ /* 0x004fc40007f3e0ff */
        /* <DEDUP_REMOVED lines=44> */
[----:B------:R-:W-:Y:S04]  /*4d000*/  STL [R1+0x28bc], R82 ;  /* 0x0028bc5201007387 */ /* 0x000fe80000100800 */
[----:B------:R1:W-:Y:S01]  /*4d010*/  STL [R1+0x28c8], R76 ;  /* 0x0028c84c01007387 */ /* 0x0003e20000100800 */
[----:B------:R-:W-:-:S03]  /*4d020*/  IADD3 R10, P2, R10, R2, RZ ;  /* 0x000000020a0a7210 */ /* 0x000fc60007f5e0ff */
[----:B------:R1:W-:Y:S04]  /*4d030*/  LDGSTS.E [R5+0x10000], desc[UR4][R6.64], P1 ;  /* 0x1000000006057fae */ /* 0x0003e80008921844 */
[----:B------:R1:W-:Y:S01]  /*4d040*/  STL [R1+0x28c4], R77 ;  /* 0x0028c44d01007387 */ /* 0x0003e20000100800 */
[----:B------:R-:W-:-:S03]  /*4d050*/  IMAD.X R14, R14, 0x1, R0, P2 ;  /* 0x000000010e0e7824 */ /* 0x000fc600010e0600 */
        /* <DEDUP_REMOVED lines=84> */
[----:B------:R1:W-:Y:S01]  /*4d5a0*/  LDGSTS.E [R5+0x10008], desc[UR4][R6.64], P1 ;  /* 0x1000800006057fae */ /* 0x0003e20008921844 */
[----:B------:R-:W-:-:S03]  /*4d5b0*/  UISETP.GT.AND UP1, UPT, UR12, 0x37, UPT ;  /* 0x000000370c00788c */ /* 0x000fc6000bf24270 */
[----:B------:R2:W-:Y:S01]  /*4d5c0*/  STL [R1+0x2910], R13 ;  /* 0x0029100d01007387 */ /* 0x0005e20000100800 */
[----:B-1----:R-:W-:Y:S02]  /*4d5d0*/  IMAD.MOV.U32 R6, RZ, RZ, R83 ;  /* 0x000000ffff067224 */ /* 0x002fe400078e0053 */
[----:B------:R-:W-:Y:S01]  /*4d5e0*/  IMAD.MOV.U32 R7, RZ, RZ, R84 ;  /* 0x000000ffff077224 */ /* 0x000fe200078e0054 */
[----:B------:R1:W-:Y:S04]  /*4d5f0*/  STL [R1+0x290c], R79 ;  /* 0x00290c4f01007387 */ /* 0x0003e80000100800 */
[----:B------:R4:W-:Y:S01]  /*4d600*/  LDGSTS.E [R5+0x14008], desc[UR4][R6.64], P1 ;  /* 0x1400800006057fae */ /* 0x0009e20008921844 */
[----:B------:R-:W-:Y:S01]  /*4d610*/  IMAD.X R77, R77, 0x1, R0, P0 ;  /* 0x000000014d4d7824 */ /* 0x000fe200000e0600 */
[----:B------:R-:W-:Y:S01]  /*4d620*/  USEL UR8, URZ, 0x4, !UP1 ;  /* 0x000000043f087887 */ /* 0x000fe2000c800000 */
[----:B----4-:R-:W-:-:S02]  /*4d630*/  IMAD.MOV.U32 R6, RZ, RZ, R13 ;  /* 0x000000ffff067224 */ /* 0x010fc400078e000d */
[----:B--2---:R-:W2:Y:S01]  /*4d640*/  LDL.LU R13, [R1+0x2540] ;  /* 0x00254000010d7983 */ /* 0x004ea20000300800 */
[----:B------:R-:W-:-:S03]  /*4d650*/  IMAD.MOV.U32 R7, RZ, RZ, R79 ;  /* 0x000000ffff077224 */ /* 0x000fc600078e004f */
[----:B------:R-:W-:Y:S04]  /*4d660*/  STL [R1+0x2918], R11 ;  /* 0x0029180b01007387 */ /* 0x000fe80000100800 */
[----:B------:R4:W-:Y:S01]  /*4d670*/  STL [R1+0x2914], R77 ;  /* 0x0029144d01007387 */ /* 0x0009e20000100800 */
[----:B------:R-:W-:-:S03]  /*4d680*/  USEL UR8, UR8, URZ, !UP0 ;  /* 0x0000003f08087287 */ /* 0x000fc6000c000000 */
[----:B-1----:R-:W2:Y:S04]  /*4d690*/  LDL.LU R79, [R1+0x253c] ;  /* 0x00253c00014f7983 */ /* 0x002ea80000300800 */
[----:B------:R1:W-:Y:S01]  /*4d6a0*/  LDGSTS.E [R5+0x18008], desc[UR4][R6.64], P1 ;  /* 0x1800800006057fae */ /* 0x0003e20008921844 */
        /* <DEDUP_REMOVED lines=39> */
[----:B------:R-:W3:Y:S03]  /*4d920*/  LDL.LU R83, [R1+0x2560] ;  /* 0x0025600001537983 */ /* 0x000ee60000300800 */
[----:B------:R-:W-:Y:S01]  /*4d930*/  USEL UR8, URZ, 0x4, !UP1 ;  /* 0x000000043f087887 */ /* 0x000fe2000c800000 */
        /* <DEDUP_REMOVED lines=8> */
[----:B------:R1:W-:Y:S01]  /*4d9c0*/  STL [R1+0x2540], R13 ;  /* 0x0025400d01007387 */ /* 0x0003e20000100800 */
[----:B------:R-:W-:-:S03]  /*4d9d0*/  USEL UR8, UR8, URZ, !UP0 ;  /* 0x0000003f08087287 */ /* 0x000fc6000c000000 */
[----:B------:R-:W-:Y:S01]  /*4d9e0*/  VIADD R5, R10, UR13 ;  /* 0x0000000d0a057c36 */ /* 0x000fe20008000000 */
[----:B------:R2:W-:Y:S04]  /*4d9f0*/  STL [R1+0x253c], R79 ;  /* 0x00253c4f01007387 */ /* 0x0005e80000100800 */
[----:B------:R-:W2:Y:S04]  /*4da00*/  LDL.LU R10, [R1+0x2568] ;  /* 0x00256800010a7983 */ /* 0x000ea80000300800 */
[----:B------:R-:W2:Y:S01]  /*4da10*/  LDL.LU R84, [R1+0x255c] ;  /* 0x00255c0001547983 */ /* 0x000ea20000300800 */
[----:B------:R-:W-:Y:S01]  /*4da20*/  IMAD.MOV.U32 R6, RZ, RZ, R13 ;  /* 0x000000ffff067224 */ /* 0x000fe200078e000d */
[----:B------:R-:W-:-:S02]  /*4da30*/  ISETP.NE.U32.AND P0, PT, RZ, UR8, PT ;  /* 0x00000008ff007c0c */ /* 0x000fc4000bf05070 */
[----:B-1----:R-:W2:Y:S01]  /*4da40*/  LDL.LU R13, [R1+0x2564] ;  /* 0x00256400010d7983 */ /* 0x002ea20000300800 */
[-C--:B----4-:R-:W-:Y:S01]  /*4da50*/  IADD3 R77, P1, R77, R2.reuse, RZ ;  /* 0x000000024d4d7210 */ /* 0x090fe20007f3e0ff */
[----:B------:R-:W-:Y:S01]  /*4da60*/  IMAD.MOV.U32 R7, RZ, RZ, R79 ;  /* 0x000000ffff077224 */ /* 0x000fe200078e004f */
[----:B------:R-:W-:-:S03]  /*4da70*/  IADD3 R11, P2, R11, R2, RZ ;  /* 0x000000020b0b7210 */ /* 0x000fc60007f5e0ff */
[----:B------:R-:W-:Y:S05]  /*4da80*/  STL [R1+0x2548], R77 ;  /* 0x0025484d01007387 */ /* 0x000fea0000100800 */
        /* <DEDUP_REMOVED lines=58> */
[----:B--2---:R-:W-:-:S03]  /*4de30*/  IMAD.X R79, R79, 0x1, R0, P2 ;  /* 0x000000014f4f7824 */ /* 0x004fc600010e0600 */
[----:B------:R-:W-:Y:S01]  /*4de40*/  STL [R1+0x2570], R81 ;  /* 0x0025705101007387 */ /* 0x000fe20000100800 */
[----:B------:R-:W-:-:S03]  /*4de50*/  IADD3 R78, P3, R78, R2, RZ ;  /* 0x000000024e4e7210 */ /* 0x000fc60007f7e0ff */
[----:B------:R-:W-:Y:S01]  /*4de60*/  STL [R1+0x256c], R82 ;  /* 0x00256c5201007387 */ /* 0x000fe20000100800 */
[----:B-1----:R-:W-:Y:S02]  /*4de70*/  IMAD.MOV.U32 R6, RZ, RZ, R11 ;  /* 0x000000ffff067224 */ /* 0x002fe400078e000b */
[----:B------:R-:W-:Y:S01]  /*4de80*/  IMAD.MOV.U32 R7, RZ, RZ, R79 ;  /* 0x000000ffff077224 */ /* 0x000fe200078e004f */
[----:B------:R-:W-:Y:S01]  /*4de90*/  ISETP.NE.U32.AND P1, PT, RZ, UR8, PT ;  /* 0x00000008ff007c0c */ /* 0x000fe2000bf25070 */
[----:B------:R-:W-:Y:S01]  /*4dea0*/  STL [R1+0x2578], R11 ;  /* 0x0025780b01007387 */ /* 0x000fe20000100800 */
[----:B------:R-:W-:-:S03]  /*4deb0*/  IMAD.X R80, R80, 0x1, R0, P3 ;  /* 0x0000000150507824 */ /* 0x000fc600018e0600 */
[----:B------:R1:W-:Y:S04]  /*4dec0*/  STL [R1+0x2574], R79 ;  /* 0x0025744f01007387 */ /* 0x0003e80000100800 */
[----:B------:R2:W-:Y:S04]  /*4ded0*/  LDGSTS.E [R5+0xc004], desc[UR4][R6.64], P0 ;  /* 0x0c00400006057fae */ /* 0x0005e80008121844 */
[----:B------:R-:W-:Y:S01]  /*4dee0*/  STL [R1+0x2580], R78 ;  /* 0x0025804e01007387 */ /* 0x000fe20000100800 */
[----:B------:R-:W-:-:S03]  /*4def0*/  IADD3 R12, P0, R12, R2, RZ ;  /* 0x000000020c0c7210 */ /* 0x000fc60007f1e0ff */
[----:B-1----:R-:W3:Y:S02]  /*4df00*/  LDL.LU R79, [R1+0x25a0] ;  /* 0x0025a000014f7983 */ /* 0x002ee40000300800 */
[----:B------:R-:W-:Y:S02]  /*4df10*/  IMAD.X R77, R77, 0x1, R0, P0 ;  /* 0x000000014d4d7824 */ /* 0x000fe400000e0600 */
[----:B------:R1:W-:Y:S01]  /*4df20*/  STL [R1+0x257c], R80 ;  /* 0x00257c5001007387 */ /* 0x0003e20000100800 */
[----:B--2---:R-:W-:Y:S01]  /*4df30*/  IMAD.MOV.U32 R6, RZ, RZ, R78 ;  /* 0x000000ffff067224 */ /* 0x004fe200078e004e */
[----:B------:R-:W-:Y:S01]  /*4df40*/  IADD3 R14, P2, R14, R2, RZ ;  /* 0x000000020e0e7210 */ /* 0x000fe20007f5e0ff */
[----:B------:R-:W-:Y:S01]  /*4df50*/  IMAD.MOV.U32 R7, RZ, RZ, R80 ;  /* 0x000000ffff077224 */ /* 0x000fe200078e0050 */
[----:B------:R-:W2:Y:S03]  /*4df60*/  LDL.LU R11, [R1+0x25a8] ;  /* 0x0025a800010b7983 */ /* 0x000ea60000300800 */
[----:B------:R-:W-:Y:S01]  /*4df70*/  IMAD.X R76, R76, 0x1, R0, P2 ;  /* 0x000000014c4c7824 */ /* 0x000fe200010e0600 */
[----:B------:R4:W-:Y:S04]  /*4df80*/  LDGSTS.E [R5+0x8], desc[UR4][R6.64], P1 ;  /* 0x0000800006057fae */ /* 0x0009e80008921844 */
[----:B-1----:R-:W2:Y:S04]  /*4df90*/  LDL.LU R80, [R1+0x259c] ;  /* 0x00259c0001507983 */ /* 0x002ea80000300800 */
[----:B------:R-:W2:Y:S04]  /*4dfa0*/  LDL.LU R78, [R1+0x25a4] ;  /* 0x0025a400014e7983 */ /* 0x000ea80000300800 */
[----:B------:R1:W-:Y:S01]  /*4dfb0*/  STL [R1+0x2588], R12 ;  /* 0x0025880c01007387 */ /* 0x0003e20000100800 */
[----:B----4-:R-:W-:-:S03]  /*4dfc0*/  IMAD.MOV.U32 R6, RZ, RZ, R12 ;  /* 0x000000ffff067224 */ /* 0x010fc600078e000c */
[----:B------:R4:W-:Y:S04]  /*4dfd0*/  STL [R1+0x2584], R77 ;  /* 0x0025844d01007387 */ /* 0x0009e80000100800 */
[----:B------:R-:W-:Y:S04]  /*4dfe0*/  STL [R1+0x2590], R14 ;  /* 0x0025900e01007387 */ /* 0x000fe80000100800 */
[----:B-1----:R-:W2:Y:S01]  /*4dff0*/  LDL.LU R12, [R1+0x25b0] ;  /* 0x0025b000010c7983 */ /* 0x002ea20000300800 */
[----:B------:R-:W-:-:S03]  /*4e000*/  IMAD.MOV.U32 R7, RZ, RZ, R77 ;  /* 0x000000ffff077224 */ /* 0x000fc600078e004d */
[----:B------:R1:W-:Y:S04]  /*4e010*/  STL [R1+0x258c], R76 ;  /* 0x00258c4c01007387 */ /* 0x0003e80000100800 */
[----:B----4-:R-:W4:Y:S01]  /*4e020*/  LDL.LU R77, [R1+0x25ac] ;  /* 0x0025ac00014d7983 */ /* 0x010f220000300800 */
[----:B------:R-:W-:-:S03]  /*4e030*/  UISETP.GT.AND UP1, UPT, UR12, 0x1b, UPT ;  /* 0x0000001b0c00788c */ /* 0x000fc6000bf24270 */
[----:B------:R1:W-:Y:S01]  /*4e040*/  LDGSTS.E [R5+0x4008], desc[UR4][R6.64], P1 ;  /* 0x0400800006057fae */ /* 0x0003e20008921844 */
[----:B------:R-:W-:-:S04]  /*4e050*/  USEL UR8, URZ, 0x4, !UP1 ;  /* 0x000000043f087887 */ /* 0x000fc8000c800000 */
[----:B------:R-:W-:Y:S01]  /*4e060*/  USEL UR8, UR8, URZ, !UP0 ;  /* 0x0000003f08087287 */ /* 0x000fe2000c000000 */
[----:B-1----:R-:W-:Y:S01]  /*4e070*/  IMAD.MOV.U32 R6, RZ, RZ, R14 ;  /* 0x000000ffff067224 */ /* 0x002fe200078e000e */
        /* <DEDUP_REMOVED lines=8> */
[----:B------:R1:W-:Y:S04]  /*4e100*/  LDGSTS.E [R5+0x8008], desc[UR4][R6.64], P1 ;  /* 0x0800800006057fae */ /* 0x0003e80008921844 */
[----:B------:R-:W4:Y:S04]  /*4e110*/  LDL.LU R81, [R1+0x2940] ;  /* 0x0029400001517983 */ /* 0x000f280000300800 */
[----:B------:R-:W4:Y:S01]  /*4e120*/  LDL.LU R76, [R1+0x2944] ;  /* 0x00294400014c7983 */ /* 0x000f220000300800 */
[----:B-1----:R-:W-:-:S03]  /*4e130*/  IMAD.MOV.U32 R6, RZ, RZ, R10 ;  /* 0x000000ffff067224 */ /* 0x002fc600078e000a */
[----:B------:R-:W4:Y:S01]  /*4e140*/  LDL.LU R14, [R1+0x2948] ;  /* 0x00294800010e7983 */ /* 0x000f220000300800 */
[----:B------:R-:W-:Y:S01]  /*4e150*/  IMAD.MOV.U32 R7, RZ, RZ, R13 ;  /* 0x000000ffff077224 */ /* 0x000fe200078e000d */
[----:B------:R-:W-:Y:S02]  /*4e160*/  ISETP.NE.U32.AND P0, PT, RZ, UR8, PT ;  /* 0x00000008ff007c0c */ /* 0x000fe4000bf05070 */
[----:B------:R-:W4:Y:S04]  /*4e170*/  LDL.LU R13, [R1+0x294c] ;  /* 0x00294c00010d7983 */ /* 0x000f280000300800 */
[----:B------:R1:W-:Y:S04]  /*4e180*/  LDGSTS.E [R5+0xc008], desc[UR4][R6.64], P1 ;  /* 0x0c00800006057fae */ /* 0x0003e80008921844 */
[----:B------:R-:W4:Y:S01]  /*4e190*/  LDL.LU R10, [R1+0x2950] ;  /* 0x00295000010a7983 */ /* 0x000f220000300800 */
[----:B---3--:R-:W-:-:S05]  /*4e1a0*/  IADD3 R79, P1, R79, R2, RZ ;  /* 0x000000024f4f7210 */ /* 0x008fca0007f3e0ff */
[----:B-1----:R-:W-:Y:S01]  /*4e1b0*/  IMAD.MOV.U32 R6, RZ, RZ, R79 ;  /* 0x000000ffff067224 */ /* 0x002fe200078e004f */
[----:B--2---:R-:W-:Y:S01]  /*4e1c0*/  IADD3 R11, P2, R11, R2, RZ ;  /* 0x000000020b0b7210 */ /* 0x004fe20007f5e0ff */
[----:B------:R-:W-:-:S04]  /*4e1d0*/  IMAD.X R80, R80, 0x1, R0, P1 ;  /* 0x0000000150507824 */ /* 0x000fc800008e0600 */
[----:B------:R-:W-:Y:S02]  /*4e1e0*/  IMAD.MOV.U32 R7, RZ, RZ, R80 ;  /* 0x000000ffff077224 */ /* 0x000fe400078e0050 */
[----:B------:R-:W-:Y:S01]  /*4e1f0*/  IMAD.X R78, R78, 0x1, R0, P2 ;  /* 0x000000014e4e7824 */ /* 0x000fe200010e0600 */
[----:B------:R-:W-:Y:S04]  /*4e200*/  STL [R1+0x25a0], R79 ;  /* 0x0025a04f01007387 */ /* 0x000fe80000100800 */
[----:B------:R-:W-:Y:S04]  /*4e210*/  STL [R1+0x259c], R80 ;  /* 0x00259c5001007387 */ /* 0x000fe80000100800 */
[----:B------:R1:W-:Y:S01]  /*4e220*/  LDGSTS.E [R5+0xc], desc[UR4][R6.64], P0 ;  /* 0x0000c00006057fae */ /* 0x0003e20008121844 */
[----:B------:R-:W-:-:S03]  /*4e230*/  IADD3 R12, P1, R12, R2, RZ ;  /* 0x000000020c0c7210 */ /* 0x000fc60007f3e0ff */
[----:B------:R2:W-:Y:S04]  /*4e240*/  STL [R1+0x25a8], R11 ;  /* 0x0025a80b01007387 */ /* 0x0005e80000100800 */
[----:B------:R-:W-:Y:S01]  /*4e250*/  STL [R1+0x25a4], R78 ;  /* 0x0025a44e01007387 */ /* 0x000fe20000100800 */
[----:B-1----:R-:W-:Y:S02]  /*4e260*/  IMAD.MOV.U32 R6, RZ, RZ, R11 ;  /* 0x000000ffff067224 */ /* 0x002fe400078e000b */
[----:B------:R-:W-:Y:S02]  /*4e270*/  IMAD.MOV.U32 R7, RZ, RZ, R78 ;  /* 0x000000ffff077224 */ /* 0x000fe400078e004e */
[----:B----4-:R-:W-:Y:S01]  /*4e280*/  IMAD.X R77, R77, 0x1, R0, P1 ;  /* 0x000000014d4d7824 */ /* 0x010fe200008e0600 */
[----:B--2---:R-:W2:Y:S04]  /*4e290*/  LDL.LU R11, [R1+0x2958] ;  /* 0x00295800010b7983 */ /* 0x004ea80000300800 */
[----:B------:R1:W-:Y:S04]  /*4e2a0*/  LDGSTS.E [R5+0x400c], desc[UR4][R6.64], P0 ;  /* 0x0400c00006057fae */ /* 0x0003e80008121844 */
[----:B------:R-:W-:Y:S04]  /*4e2b0*/  STL [R1+0x25b0], R12 ;  /* 0x0025b00c01007387 */ /* 0x000fe80000100800 */
[----:B------:R3:W-:Y:S01]  /*4e2c0*/  STL [R1+0x25ac], R77 ;  /* 0x0025ac4d01007387 */ /* 0x0007e20000100800 */
[----:B-1----:R-:W-:-:S03]  /*4e2d0*/  IMAD.MOV.U32 R7, RZ, RZ, R77 ;  /* 0x000000ffff077224 */ /* 0x002fc600078e004d */
[----:B---3--:R-:W3:Y:S01]  /*4e2e0*/  LDL.LU R77, [R1+0x2954] ;  /* 0x00295400014d7983 */ /* 0x008ee20000300800 */
[----:B------:R-:W-:Y:S01]  /*4e2f0*/  UISETP.GT.AND UP1, UPT, UR12, 0x38, UPT ;  /* 0x000000380c00788c */ /* 0x000fe2000bf24270 */
[----:B------:R-:W-:Y:S02]  /*4e300*/  IMAD.MOV.U32 R6, RZ, RZ, R12 ;  /* 0x000000ffff067224 */ /* 0x000fe400078e000c */
[----:B------:R-:W4:Y:S01]  /*4e310*/  LDL.LU R80, [R1+0x295c] ;  /* 0x00295c0001507983 */ /* 0x000f220000300800 */
[----:B------:R-:W-:-:S03]  /*4e320*/  USEL UR8, URZ, 0x4, !UP1 ;  /* 0x000000043f087887 */ /* 0x000fc6000c800000 */
[----:B------:R1:W-:Y:S01]  /*4e330*/  LDGSTS.E [R5+0x800c], desc[UR4][R6.64], P0 ;  /* 0x0800c00006057fae */ /* 0x0003e20008121844 */
[----:B------:R-:W-:-:S03]  /*4e340*/  USEL UR8, UR8, URZ, !UP0 ;  /* 0x0000003f08087287 */ /* 0x000fc6000c000000 */
[----:B------:R-:W4:Y:S01]  /*4e350*/  LDL.LU R78, [R1+0x2960] ;  /* 0x00296000014e7983 */ /* 0x000f220000300800 */
[----:B------:R-:W-:-:S03]  /*4e360*/  IADD3 R83, P2, R83, R2, RZ ;  /* 0x0000000253537210 */ /* 0x000fc60007f5e0ff */
[----:B------:R-:W4:Y:S02]  /*4e370*/  LDL.LU R79, [R1+0x2964] ;  /* 0x00296400014f7983 */ /* 0x000f240000300800 */
[----:B------:R-:W-:Y:S01]  /*4e380*/  IMAD.X R84, R84, 0x1, R0, P2 ;  /* 0x0000000154547824 */ /* 0x000fe200010e0600 */
[----:B------:R-:W-:Y:S01]  /*4e390*/  ISETP.NE.U32.AND P1, PT, RZ, UR8, PT ;  /* 0x00000008ff007c0c */ /* 0x000fe2000bf25070 */
[----:B-1----:R-:W-:Y:S01]  /*4e3a0*/  IMAD.MOV.U32 R6, RZ, RZ, R83 ;  /* 0x000000ffff067224 */ /* 0x002fe200078e0053 */
[----:B------:R-:W4:Y:S01]  /*4e3b0*/  LDL.LU R12, [R1+0x2968] ;  /* 0x00296800010c7983 */ /* 0x000f220000300800 */
[----:B------:R-:W-:Y:S01]  /*4e3c0*/  IMAD.MOV.U32 R7, RZ, RZ, R84 ;  /* 0x000000ffff077224 */ /* 0x000fe200078e0054 */
[----:B------:R-:W-:-:S04]  /*4e3d0*/  IADD3 R81, P3, R81, R2, RZ ;  /* 0x0000000251517210 */ /* 0x000fc80007f7e0ff */
[----:B------:R1:W-:Y:S01]  /*4e3e0*/  LDGSTS.E [R5+0xc00c], desc[UR4][R6.64], P0 ;  /* 0x0c00c00006057fae */ /* 0x0003e20008121844 */
[----:B------:R-:W-:Y:S01]  /*4e3f0*/  IMAD.X R82, R82, 0x1, R0, P3 ;  /* 0x0000000152527824 */ /* 0x000fe200018e0600 */
[----:B------:R-:W-:Y:S02]  /*4e400*/  IADD3 R14, P0, R14, R2, RZ ;  /* 0x000000020e0e7210 */ /* 0x000fe40007f1e0ff */
[----:B------:R-:W-:Y:S01]  /*4e410*/  STL [R1+0x25b8], R83 ;  /* 0x0025b85301007387 */ /* 0x000fe20000100800 */
[----:B-1----:R-:W-:-:S03]  /*4e420*/  IMAD.MOV.U32 R6, RZ, RZ, R81 ;  /* 0x000000ffff067224 */ /* 0x002fc600078e0051 */
[----:B------:R-:W-:Y:S01]  /*4e430*/  STL [R1+0x25b4], R84 ;  /* 0x0025b45401007387 */ /* 0x000fe20000100800 */
[----:B------:R-:W-:Y:S02]  /*4e440*/  IMAD.MOV.U32 R7, RZ, RZ, R82 ;  /* 0x000000ffff077224 */ /* 0x000fe400078e0052 */
[----:B------:R-:W-:Y:S01]  /*4e450*/  IMAD.X R76, R76, 0x1, R0, P0 ;  /* 0x000000014c4c7824 */ /* 0x000fe200000e0600 */
[----:B------:R-:W-:Y:S01]  /*4e460*/  STL [R1+0x2940], R81 ;  /* 0x0029405101007387 */ /* 0x000fe20000100800 */
[----:B------:R-:W-:-:S03]  /*4e470*/  IADD3 R10, P2, R10, R2, RZ ;  /* 0x000000020a0a7210 */ /* 0x000fc60007f5e0ff */
[----:B------:R-:W-:Y:S04]  /*4e480*/  STL [R1+0x293c], R82 ;  /* 0x00293c5201007387 */ /* 0x000fe80000100800 */
[----:B------:R1:W-:Y:S01]  /*4e490*/  STL [R1+0x2948], R14 ;  /* 0x0029480e01007387 */ /* 0x0003e20000100800 */
[----:B------:R-:W-:-:S03]  /*4e4a0*/  IMAD.X R13, R13, 0x1, R0, P2 ;  /* 0x000000010d0d7824 */ /* 0x000fc600010e0600 */
        /* <DEDUP_REMOVED lines=26> */
[----:B------:R-:W-:Y:S02]  /*4e650*/  USEL UR8, UR8, URZ, !UP0 ;  /* 0x0000003f08087287 */ /* 0x000fe4000c000000 */
[--C-:B------:R-:W-:Y:S01]  /*4e660*/  IMAD.X R80, R80, 0x1, R0.reuse, P1 ;  /* 0x0000000150507824 */ /* 0x100fe200008e0600 */
[----:B------:R1:W-:Y:S03]  /*4e670*/  STL [R1+0x2960], R78 ;  /* 0x0029604e01007387 */ /* 0x0003e60000100800 */
[----:B------:R-:W-:Y:S02]  /*4e680*/  ISETP.NE.U32.AND P0, PT, RZ, UR8, PT ;  /* 0x00000008ff007c0c */ /* 0x000fe4000bf05070 */
[----:B------:R-:W-:Y:S01]  /*4e690*/  IADD3 R12, P2, R12, R2, RZ ;  /* 0x000000020c0c7210 */ /* 0x000fe20007f5e0ff */
[----:B------:R-:W-:Y:S04]  /*4e6a0*/  STL [R1+0x295c], R80 ;  /* 0x00295c5001007387 */ /* 0x000fe80000100800 */
[----:B------:R-:W-:Y:S01]  /*4e6b0*/  IMAD.X R79, R79, 0x1, R0, P2 ;  /* 0x000000014f4f7824 */ /* 0x000fe200010e0600 */
[----:B------:R-:W-:Y:S01]  /*4e6c0*/  STL [R1+0x2968], R12 ;  /* 0x0029680c01007387 */ /* 0x000fe20000100800 */
[----:B--2---:R-:W-:-:S03]  /*4e6d0*/  IMAD.MOV.U32 R6, RZ, RZ, R78 ;  /* 0x000000ffff067224 */ /* 0x004fc600078e004e */
[----:B------:R-:W2:Y:S01]  /*4e6e0*/  LDL.LU R83, [R1+0x2988] ;  /* 0x0029880001537983 */ /* 0x000ea20000300800 */
[----:B------:R-:W-:-:S03]  /*4e6f0*/  IMAD.MOV.U32 R7, RZ, RZ, R80 ;  /* 0x000000ffff077224 */ /* 0x000fc600078e0050 */
[----:B------:R4:W-:Y:S04]  /*4e700*/  STL [R1+0x2964], R79 ;  /* 0x0029644f01007387 */ /* 0x0009e80000100800 */
[----:B-1----:R-:W2:Y:S04]  /*4e710*/  LDL.LU R78, [R1+0x2990] ;  /* 0x00299000014e7983 */ /* 0x002ea80000300800 */
[----:B------:R-:W2:Y:S04]  /*4e720*/  LDL.LU R84, [R1+0x2984] ;  /* 0x0029840001547983 */ /* 0x000ea80000300800 */
[----:B------:R1:W-:Y:S02]  /*4e730*/  LDGSTS.E [R5+0x10004], desc[UR4][R6.64], P0 ;  /* 0x1000400006057fae */ /* 0x0003e40008121844 */
[----:B-1----:R-:W-:-:S02]  /*4e740*/  IMAD.MOV.U32 R6, RZ, RZ, R12 ;  /* 0x000000ffff067224 */ /* 0x002fc400078e000c */
[----:B------:R-:W-:Y:S02]  /*4e750*/  IMAD.MOV.U32 R7, RZ, RZ, R79 ;  /* 0x000000ffff077224 */ /* 0x000fe400078e004f */
[----:B----4-:R-:W4:Y:S04]  /*4e760*/  LDL.LU R79, [R1+0x298c] ;  /* 0x00298c00014f7983 */ /* 0x010f280000300800 */
[----:B------:R-:W4:Y:S01]  /*4e770*/  LDL.LU R12, [R1+0x2998] ;  /* 0x00299800010c7983 */ /* 0x000f220000300800 */
[----:B------:R-:W-:-:S03]  /*4e780*/  IADD3 R14, P1, R14, R2, RZ ;  /* 0x000000020e0e7210 */ /* 0x000fc60007f3e0ff */
[----:B------:R1:W-:Y:S02]  /*4e790*/  LDGSTS.E [R5+0x14004], desc[UR4][R6.64], P0 ;  /* 0x1400400006057fae */ /* 0x0003e40008121844 */
[----:B------:R-:W-:Y:S02]  /*4e7a0*/  IMAD.X R76, R76, 0x1, R0, P1 ;  /* 0x000000014c4c7824 */ /* 0x000fe400008e0600 */
[----:B------:R1:W-:Y:S04]  /*4e7b0*/  STL [R1+0x2970], R14 ;  /* 0x0029700e01007387 */ /* 0x0003e80000100800 */
[----:B------:R1:W-:Y:S02]  /*4e7c0*/  STL [R1+0x296c], R76 ;  /* 0x00296c4c01007387 */ /* 0x0003e40000100800 */
[----:B-1----:R-:W-:-:S02]  /*4e7d0*/  IMAD.MOV.U32 R6, RZ, RZ, R14 ;  /* 0x000000ffff067224 */ /* 0x002fc400078e000e */
[----:B------:R-:W4:Y:S01]  /*4e7e0*/  LDL.LU R14, [R1+0x2994] ;  /* 0x00299400010e7983 */ /* 0x000f220000300800 */
[----:B------:R-:W-:-:S03]  /*4e7f0*/  IMAD.MOV.U32 R7, RZ, RZ, R76 ;  /* 0x000000ffff077224 */ /* 0x000fc600078e004c */
[----:B------:R-:W4:Y:S04]  /*4e800*/  LDL.LU R76, [R1+0x29a0] ;  /* 0x0029a000014c7983 */ /* 0x000f280000300800 */
[----:B------:R-:W4:Y:S01]  /*4e810*/  LDL.LU R81, [R1+0x29a8] ;  /* 0x0029a80001517983 */ /* 0x000f220000300800 */
[----:B------:R-:W-:-:S03]  /*4e820*/  IADD3 R13, P2, R13, R2, RZ ;  /* 0x000000020d0d7210 */ /* 0x000fc60007f5e0ff */
[----:B------:R1:W-:Y:S01]  /*4e830*/  LDGSTS.E [R5+0x18004], desc[UR4][R6.64], P0 ;  /* 0x1800400006057fae */ /* 0x0003e20008121844 */
[----:B------:R-:W-:-:S03]  /*4e840*/  IADD3 R10, P3, R10, R2, RZ ;  /* 0x000000020a0a7210 */ /* 0x000fc60007f7e0ff */
[----:B------:R-:W-:Y:S01]  /*4e850*/  STL [R1+0x2978], R13 ;  /* 0x0029780d01007387 */ /* 0x000fe20000100800 */
[----:B-1----:R-:W-:Y:S02]  /*4e860*/  IMAD.MOV.U32 R6, RZ, RZ, R13 ;  /* 0x000000ffff067224 */ /* 0x002fe400078e000d */
[----:B---3--:R-:W-:-:S04]  /*4e870*/  IMAD.X R77, R77, 0x1, R0, P2 ;  /* 0x000000014d4d7824 */ /* 0x008fc800010e0600 */
[----:B------:R-:W-:Y:S01]  /*4e880*/  IMAD.MOV.U32 R7, RZ, RZ, R77 ;  /* 0x000000ffff077224 */ /* 0x000fe200078e004d */
[----:B------:R1:W-:Y:S01]  /*4e890*/  STL [R1+0x2974], R77 ;  /* 0x0029744d01007387 */ /* 0x0003e20000100800 */
[----:B------:R-:W-:-:S03]  /*4e8a0*/  IMAD.X R11, R11, 0x1, R0, P3 ;  /* 0x000000010b0b7824 */ /* 0x000fc600018e0600 */
        /* <DEDUP_REMOVED lines=17> */
[----:B------:R-:W-:-:S05]  /*4e9c0*/  IADD3 R78, P2, R78, R2, RZ ;  /* 0x000000024e4e7210 */ /* 0x000fca0007f5e0ff */
[----:B----4-:R-:W-:Y:S01]  /*4e9d0*/  IMAD.X R79, R79, 0x1, R0, P2 ;  /* 0x000000014f4f7824 */ /* 0x010fe200010e0600 */
[----:B------:R-:W-:-:S05]  /*4e9e0*/  IADD3 R12, P0, R12, R2, RZ ;  /* 0x000000020c0c7210 */ /* 0x000fca0007f1e0ff */
[----:B------:R1:W-:Y:S02]  /*4e9f0*/  LDGSTS.E [R5+0x10008], desc[UR4][R6.64], P1 ;  /* 0x1000800006057fae */ /* 0x0003e40008921844 */
[----:B-1----:R-:W-:Y:S02]  /*4ea00*/  IMAD.MOV.U32 R6, RZ, RZ, R83 ;  /* 0x000000ffff067224 */ /* 0x002fe400078e0053 */
[----:B------:R-:W-:-:S05]  /*4ea10*/  IMAD.MOV.U32 R7, RZ, RZ, R84 ;  /* 0x000000ffff077224 */ /* 0x000fca00078e0054 */
[----:B------:R1:W-:Y:S01]  /*4ea20*/  LDGSTS.E [R5+0x14008], desc[UR4][R6.64], P1 ;  /* 0x1400800006057fae */ /* 0x0003e20008921844 */
[----:B------:R-:W-:Y:S02]  /*4ea30*/  IMAD.X R14, R14, 0x1, R0, P0 ;  /* 0x000000010e0e7824 */ /* 0x000fe400000e0600 */
[----:B-1----:R-:W-:Y:S02]  /*4ea40*/  IMAD.MOV.U32 R6, RZ, RZ, R78 ;  /* 0x000000ffff067224 */ /* 0x002fe400078e004e */
[----:B------:R-:W-:Y:S01]  /*4ea50*/  IMAD.MOV.U32 R7, RZ, RZ, R79 ;  /* 0x000000ffff077224 */ /* 0x000fe200078e004f */
[----:B------:R-:W-:Y:S04]  /*4ea60*/  STL [R1+0x2988], R83 ;  /* 0x0029885301007387 */ /* 0x000fe80000100800 */
[----:B------:R1:W-:Y:S04]  /*4ea70*/  LDGSTS.E [R5+0x18008], desc[UR4][R6.64], P1 ;  /* 0x1800800006057fae */ /* 0x0003e80008921844 */
[----:B------:R-:W-:Y:S01]  /*4ea80*/  STL [R1+0x2984], R84 ;  /* 0x0029845401007387 */ /* 0x000fe20000100800 */
[----:B-1----:R-:W-:-:S02]  /*4ea90*/  IMAD.MOV.U32 R6, RZ, RZ, R12 ;  /* 0x000000ffff067224 */ /* 0x002fc400078e000c */
[----:B------:R-:W-:Y:S01]  /*4eaa0*/  IMAD.MOV.U32 R7, RZ, RZ, R14 ;  /* 0x000000ffff077224 */ /* 0x000fe200078e000e */
[----:B------:R1:W-:Y:S04]  /*4eab0*/  STL [R1+0x2990], R78 ;  /* 0x0029904e01007387 */ /* 0x0003e80000100800 */
[----:B------:R2:W-:Y:S01]  /*4eac0*/  LDGSTS.E [R5+0x1c008], desc[UR4][R6.64], P1 ;  /* 0x1c00800006057fae */ /* 0x0005e20008921844 */
[----:B------:R-:W-:-:S03]  /*4ead0*/  IADD3 R76, P1, R76, R2, RZ ;  /* 0x000000024c4c7210 */ /* 0x000fc60007f3e0ff */
[----:B------:R4:W-:Y:S04]  /*4eae0*/  STL [R1+0x298c], R79 ;  /* 0x00298c4f01007387 */ /* 0x0009e80000100800 */
[----:B-1----:R-:W3:Y:S01]  /*4eaf0*/  LDL.LU R78, [R1+0x25c0] ;  /* 0x0025c000014e7983 */ /* 0x002ee20000300800 */
[----:B------:R-:W-:-:S03]  /*4eb00*/  IADD3 R81, P2, R81, R2, RZ ;  /* 0x0000000251517210 */ /* 0x000fc60007f5e0ff */
[----:B------:R1:W-:Y:S04]  /*4eb10*/  STL [R1+0x2998], R12 ;  /* 0x0029980c01007387 */ /* 0x0003e80000100800 */
[----:B------:R2:W-:Y:S04]  /*4eb20*/  STL [R1+0x2994], R14 ;  /* 0x0029940e01007387 */ /* 0x0005e80000100800 */
[----:B----4-:R-:W4:Y:S04]  /*4eb30*/  LDL.LU R79, [R1+0x25bc] ;  /* 0x0025bc00014f7983 */ /* 0x010f280000300800 */
[----:B-1----:R-:W4:Y:S04]  /*4eb40*/  LDL.LU R12, [R1+0x25c8] ;  /* 0x0025c800010c7983 */ /* 0x002f280000300800 */
[----:B--2---:R-:W2:Y:S04]  /*4eb50*/  LDL.LU R14, [R1+0x25d0] ;  /* 0x0025d000010e7983 */ /* 0x004ea80000300800 */
[----:B------:R-:W-:Y:S01]  /*4eb60*/  STL [R1+0x29a0], R76 ;  /* 0x0029a04c01007387 */ /* 0x000fe20000100800 */
[----:B------:R-:W-:Y:S01]  /*4eb70*/  UISETP.GT.AND UP1, UPT, UR12, 0x3b, UPT ;  /* 0x0000003b0c00788c */ /* 0x000fe2000bf24270 */
[----:B------:R-:W-:-:S03]  /*4eb80*/  IMAD.MOV.U32 R6, RZ, RZ, R76 ;  /* 0x000000ffff067224 */ /* 0x000fc600078e004c */
[----:B------:R-:W-:-:S04]  /*4eb90*/  USEL UR8, URZ, 0x4, !UP1 ;  /* 0x000000043f087887 */ /* 0x000fc8000c800000 */
[----:B------:R-:W-:-:S06]  /*4eba0*/  USEL UR8, UR8, URZ, !UP0 ;  /* 0x0000003f08087287 */ /* 0x000fcc000c000000 */
[----:B------:R-:W-:Y:S01]  /*4ebb0*/  ISETP.NE.U32.AND P0, PT, RZ, UR8, PT ;  /* 0x00000008ff007c0c */ /* 0x000fe2000bf05070 */
[----:B------:R-:W-:-:S04]  /*4ebc0*/  IMAD.X R77, R77, 0x1, R0, P1 ;  /* 0x000000014d4d7824 */ /* 0x000fc800008e0600 */
[----:B------:R-:W-:Y:S01]  /*4ebd0*/  IMAD.MOV.U32 R7, RZ, RZ, R77 ;  /* 0x000000ffff077224 */ /* 0x000fe200078e004d */
[----:B------:R1:W-:Y:S01]  /*4ebe0*/  STL [R1+0x299c], R77 ;  /* 0x00299c4d01007387 */ /* 0x0003e20000100800 */
[----:B------:R-:W-:-:S03]  /*4ebf0*/  IMAD.X R82, R82, 0x1, R0, P2 ;  /* 0x0000000152527824 */ /* 0x000fc600010e0600 */
[----:B------:R-:W-:Y:S04]  /*4ec00*/  STL [R1+0x29a8], R81 ;  /* 0x0029a85101007387 */ /* 0x000fe80000100800 */
[----:B------:R3:W-:Y:S04]  /*4ec10*/  LDGSTS.E [R5+0x1000c], desc[UR4][R6.64], P0 ;  /* 0x1000c00006057fae */ /* 0x0007e80008121844 */
[----:B-1----:R-:W2:Y:S04]  /*4ec20*/  LDL.LU R77, [R1+0x25c4] ;  /* 0x0025c400014d7983 */ /* 0x002ea80000300800 */
[----:B------:R-:W-:Y:S04]  /*4ec30*/  STL [R1+0x29a4], R82 ;  /* 0x0029a45201007387 */ /* 0x000fe80000100800 */
[----:B------:R-:W2:Y:S01]  /*4ec40*/  LDL.LU R76, [R1+0x25cc] ;  /* 0x0025cc00014c7983 */ /* 0x000ea20000300800 */
[-C--:B---3--:R-:W-:Y:S01]  /*4ec50*/  IADD3 R13, P1, R13, R2.reuse, RZ ;  /* 0x000000020d0d7210 */ /* 0x088fe20007f3e0ff */
[----:B------:R-:W-:Y:S01]  /*4ec60*/  IMAD.MOV.U32 R6, RZ, RZ, R81 ;  /* 0x000000ffff067224 */ /* 0x000fe200078e0051 */
[----:B------:R-:W-:Y:S01]  /*4ec70*/  IADD3 R10, P2, R10, R2, RZ ;  /* 0x000000020a0a7210 */ /* 0x000fe20007f5e0ff */
[----:B------:R-:W-:-:S02]  /*4ec80*/  IMAD.MOV.U32 R7, RZ, RZ, R82 ;  /* 0x000000ffff077224 */ /* 0x000fc400078e0052 */
[--C-:B------:R-:W-:Y:S02]  /*4ec90*/  IMAD.X R80, R80, 0x1, R0.reuse, P1 ;  /* 0x0000000150507824 */ /* 0x100fe400008e0600 */
[----:B------:R-:W-:Y:S01]  /*4eca0*/  IMAD.X R11, R11, 0x1, R0, P2 ;  /* 0x000000010b0b7824 */ /* 0x000fe200010e0600 */
[----:B------:R1:W-:Y:S04]  /*4ecb0*/  LDGSTS.E [R5+0x1400c], desc[UR4][R6.64], P0 ;  /* 0x1400c00006057fae */ /* 0x0003e80008121844 */
[----:B------:R3:W-:Y:S04]  /*4ecc0*/  STL [R1+0x29b0], R13 ;  /* 0x0029b00d01007387 */ /* 0x0007e80000100800 */
[----:B------:R-:W-:Y:S01]  /*4ecd0*/  STL [R1+0x29ac], R80 ;  /* 0x0029ac5001007387 */ /* 0x000fe20000100800 */
[----:B-1----:R-:W-:-:S02]  /*4ece0*/  IMAD.MOV.U32 R6, RZ, RZ, R13 ;  /* 0x000000ffff067224 */ /* 0x002fc400078e000d */
[----:B------:R-:W-:Y:S01]  /*4ecf0*/  IMAD.MOV.U32 R7, RZ, RZ, R80 ;  /* 0x000000ffff077224 */ /* 0x000fe200078e0050 */
[----:B------:R1:W-:Y:S04]  /*4ed00*/  STL [R1+0x29b8], R10 ;  /* 0x0029b80a01007387 */ /* 0x0003e80000100800 */
[----:B------:R1:W-:Y:S04]  /*4ed10*/  LDGSTS.E [R5+0x1800c], desc[UR4][R6.64], P0 ;  /* 0x1800c00006057fae */ /* 0x0003e80008121844 */
[----:B------:R1:W-:Y:S04]  /*4ed20*/  STL [R1+0x29b4], R11 ;  /* 0x0029b40b01007387 */ /* 0x0003e80000100800 */
[----:B---3--:R-:W3:Y:S01]  /*4ed30*/  LDL.LU R13, [R1+0x25d4] ;  /* 0x0025d400010d7983 */ /* 0x008ee20000300800 */
[----:B-1----:R-:W-:-:S03]  /*4ed40*/  IMAD.MOV.U32 R6, RZ, RZ, R10 ;  /* 0x000000ffff067224 */ /* 0x002fc600078e000a */
[----:B------:R-:W3:Y:S01]  /*4ed50*/  LDL.LU R10, [R1+0x25d8] ;  /* 0x0025d800010a7983 */ /* 0x000ee20000300800 */
[----:B------:R-:W1:Y:S01]  /*4ed60*/  S2R R252, SR_TID.X ;  /* 0x0000000000fc7919 */ /* 0x000e620000002100 */
[----:B------:R-:W-:Y:S01]  /*4ed70*/  IMAD.MOV.U32 R7, RZ, RZ, R11 ;  /* 0x000000ffff077224 */ /* 0x000fe200078e000b */
[----:B------:R-:W-:Y:S01]  /*4ed80*/  UISETP.GT.AND UP1, UPT, UR12, 0x1c, UPT ;  /* 0x0000001c0c00788c */ /* 0x000fe2000bf24270 */
[----:B------:R-:W3:Y:S03]  /*4ed90*/  LDL.LU R83, [R1+0x25e0] ;  /* 0x0025e00001537983 */ /* 0x000ee60000300800 */
[----:B------:R-:W-:Y:S01]  /*4eda0*/  USEL UR8, URZ, 0x4, !UP1 ;  /* 0x000000043f087887 */ /* 0x000fe2000c800000 */
[----:B------:R1:W-:Y:S03]  /*4edb0*/  LDGSTS.E [R5+0x1c00c], desc[UR4][R6.64], P0 ;  /* 0x1c00c00006057fae */ /* 0x0003e60008121844 */
[----:B------:R-:W-:-:S06]  /*4edc0*/  USEL UR8, UR8, URZ, !UP0 ;  /* 0x0000003f08087287 */ /* 0x000fcc000c000000 */
[----:B------:R-:W-:Y:S01]  /*4edd0*/  ISETP.NE.U32.AND P0, PT, RZ, UR8, PT ;  /* 0x00000008ff007c0c */ /* 0x000fe2000bf05070 */
[C---:B-1----:R-:W-:Y:S01]  /*4ede0*/  IMAD.SHL.U32 R11, R252.reuse, 0x10, RZ ;  /* 0x00000010fc0b7824 */ /* 0x042fe200078e00ff */
[----:B------:R-:W-:-:S04]  /*4edf0*/  LOP3.LUT R252, R252, 0x7f, RZ, 0xc0, !PT ;  /* 0x0000007ffcfc7812 */ /* 0x000fc800078ec0ff */
[----:B------:R-:W-:-:S05]  /*4ee00*/  LOP3.LUT R11, R11, 0x70, RZ, 0xc0, !PT ;  /* 0x000000700b0b7812 */ /* 0x000fca00078ec0ff */
[----:B------:R-:W-:Y:S01]  /*4ee10*/  IMAD R11, R252, 0x80, R11 ;  /* 0x00000080fc0b7824 */ /* 0x000fe200078e020b */
[----:B------:R-:W-:-:S04]  /*4ee20*/  IADD3 R78, P1, R78, R2, RZ ;  /* 0x000000024e4e7210 */ /* 0x000fc80007f3e0ff */
[----:B------:R-:W-:Y:S01]  /*4ee30*/  LOP3.LUT R11, R11, 0x70, RZ, 0x3c, !PT ;  /* 0x000000700b0b7812 */ /* 0x000fe200078e3cff */
[----:B------:R-:W-:Y:S01]  /*4ee40*/  STL [R1+0x25c0], R78 ;  /* 0x0025c04e01007387 */ /* 0x000fe20000100800 */
[----:B------:R-:W-:Y:S02]  /*4ee50*/  IMAD.MOV.U32 R6, RZ, RZ, R78 ;  /* 0x000000ffff067224 */ /* 0x000fe400078e004e */
[----:B----4-:R-:W-:Y:S01]  /*4ee60*/  IMAD.X R79, R79, 0x1, R0, P1 ;  /* 0x000000014f4f7824 */ /* 0x010fe200008e0600 */
[----:B------:R-:W-:Y:S01]  /*4ee70*/  IADD3 R12, P1, R12, R2, RZ ;  /* 0x000000020c0c7210 */ /* 0x000fe20007f3e0ff */
[----:B------:R-:W-:-:S03]  /*4ee80*/  VIADD R5, R11, UR13 ;  /* 0x0000000d0b057c36 */ /* 0x000fc60008000000 */
[----:B------:R-:W-:Y:S01]  /*4ee90*/  STL [R1+0x25bc], R79 ;  /* 0x0025bc4f01007387 */ /* 0x000fe20000100800 */
[----:B------:R-:W-:Y:S01]  /*4eea0*/  IMAD.MOV.U32 R7, RZ, RZ, R79 ;  /* 0x000000ffff077224 */ /* 0x000fe200078e004f */
[----:B--2---:R-:W-:Y:S02]  /*4eeb0*/  IADD3 R14, P2, R14, R2, RZ ;  /* 0x000000020e0e7210 */ /* 0x004fe40007f5e0ff */
[----:B------:R-:W2:Y:S04]  /*4eec0*/  LDL.LU R11, [R1+0x25e8] ;  /* 0x0025e800010b7983 */ /* 0x000ea80000300800 */
[----:B------:R-:W4:Y:S04]  /*4eed0*/  LDL.LU R84, [R1+0x25dc] ;  /* 0x0025dc0001547983 */ /* 0x000f280000300800 */
[----:B------:R-:W4:Y:S04]  /*4eee0*/  LDL.LU R82, [R1+0x25e4] ;  /* 0x0025e40001527983 */ /* 0x000f280000300800 */
[----:B------:R1:W-:Y:S04]  /*4eef0*/  STL [R1+0x25c8], R12 ;  /* 0x0025c80c01007387 */ /* 0x0003e80000100800 */
[----:B------:R1:W-:Y:S02]  /*4ef00*/  LDGSTS.E [R5], desc[UR4][R6.64], P0 ;  /* 0x0000000006057fae */ /* 0x0003e40008121844 */
[----:B-1----:R-:W-:-:S02]  /*4ef10*/  IMAD.MOV.U32 R6, RZ, RZ, R12 ;  /* 0x000000ffff067224 */ /* 0x002fc400078e000c */
[----:B------:R-:W-:-:S05]  /*4ef20*/  IMAD.X R77, R77, 0x1, R0, P1 ;  /* 0x000000014d4d7824 */ /* 0x000fca00008e0600 */
[----:B------:R-:W-:Y:S01]  /*4ef30*/  STL [R1+0x25c4], R77 ;  /* 0x0025c44d01007387 */ /* 0x000fe20000100800 */
[----:B------:R-:W-:-:S03]  /*4ef40*/  IMAD.X R76, R76, 0x1, R0, P2 ;  /* 0x000000014c4c7824 */ /* 0x000fc600010e0600 */
[----:B------:R-:W-:Y:S04]  /*4ef50*/  STL [R1+0x25d0], R14 ;  /* 0x0025d00e01007387 */ /* 0x000fe80000100800 */
[----:B------:R-:W4:Y:S04]  /*4ef60*/  LDL.LU R12, [R1+0x25f0] ;  /* 0x0025f000010c7983 */ /* 0x000f280000300800 */
[----:B------:R1:W-:Y:S04]  /*4ef70*/  STL [R1+0x25cc], R76 ;  /* 0x0025cc4c01007387 */ /* 0x0003e80000100800 */
[----:B------:R-:W4:Y:S01]  /*4ef80*/  LDL.LU R81, [R1+0x25ec] ;  /* 0x0025ec0001517983 */ /* 0x000f220000300800 */
[----:B------:R-:W-:-:S03]  /*4ef90*/  IMAD.MOV.U32 R7, RZ, RZ, R77 ;  /* 0x000000ffff077224 */ /* 0x000fc600078e004d */
[----:B------:R-:W4:Y:S04]  /*4efa0*/  LDL.LU R80, [R1+0x25f4] ;  /* 0x0025f40001507983 */ /* 0x000f280000300800 */
[----:B------:R1:W-:Y:S02]  /*4efb0*/  LDGSTS.E [R5+0x4000], desc[UR4][R6.64], P0 ;  /* 0x0400000006057fae */ /* 0x0003e40008121844 */
[----:B-1----:R-:W-:Y:S02]  /*4efc0*/  IMAD.MOV.U32 R7, RZ, RZ, R76 ;  /* 0x000000ffff077224 */ /* 0x002fe400078e004c */
[----:B------:R-:W4:Y:S01]  /*4efd0*/  LDL.LU R76, [R1+0x25f8] ;  /* 0x0025f800014c7983 */ /* 0x000f220000300800 */
[----:B------:R-:W-:-:S03]  /*4efe0*/  IMAD.MOV.U32 R6, RZ, RZ, R14 ;  /* 0x000000ffff067224 */ /* 0x000fc600078e000e */
[----:B------:R-:W4:Y:S01]  /*4eff0*/  LDL.LU R79, [R1+0x25fc] ;  /* 0x0025fc00014f7983 */ /* 0x000f220000300800 */
[----:B---3--:R-:W-:-:S03]  /*4f000*/  IADD3 R10, P1, R10, R2, RZ ;  /* 0x000000020a0a7210 */ /* 0x008fc60007f3e0ff */
[----:B------:R-:W3:Y:S02]  /*4f010*/  LDL.LU R78, [R1+0x2600] ;  /* 0x00260000014e7983 */ /* 0x000ee40000300800 */
[----:B------:R-:W-:Y:S02]  /*4f020*/  IMAD.X R13, R13, 0x1, R0, P1 ;  /* 0x000000010d0d7824 */ /* 0x000fe400008e0600 */
        /* <DEDUP_REMOVED lines=17> */
[----:B--2---:R-:W-:Y:S01]  /*4f140*/  IADD3 R11, P2, R11, R2, RZ ;  /* 0x000000020b0b7210 */ /* 0x004fe20007f5e0ff */
[----:B----4-:R-:W-:-:S04]  /*4f150*/  IMAD.X R84, R84, 0x1, R0, P1 ;  /* 0x0000000154547824 */ /* 0x010fc800008e0600 */
[----:B------:R-:W-:Y:S02]  /*4f160*/  IMAD.MOV.U32 R7, RZ, RZ, R84 ;  /* 0x000000ffff077224 */ /* 0x000fe400078e0054 */
[----:B------:R-:W-:Y:S01]  /*4f170*/  IMAD.X R82, R82, 0x1, R0, P2 ;  /* 0x0000000152527824 */ /* 0x000fe200010e0600 */
[----:B------:R-:W-:Y:S04]  /*4f180*/  STL [R1+0x25dc], R84 ;  /* 0x0025dc5401007387 */ /* 0x000fe80000100800 */
[----:B------:R1:W-:Y:S04]  /*4f190*/  LDGSTS.E [R5+0x4], desc[UR4][R6.64], P0 ;  /* 0x0000400006057fae */ /* 0x0003e80008121844 */
[----:B------:R2:W-:Y:S04]  /*4f1a0*/  STL [R1+0x25e8], R11 ;  /* 0x0025e80b01007387 */ /* 0x0005e80000100800 */
[----:B------:R-:W-:Y:S01]  /*4f1b0*/  STL [R1+0x25e4], R82 ;  /* 0x0025e45201007387 */ /* 0x000fe20000100800 */
[----:B-1----:R-:W-:-:S02]  /*4f1c0*/  IMAD.MOV.U32 R6, RZ, RZ, R11 ;  /* 0x000000ffff067224 */ /* 0x002fc400078e000b */
[----:B------:R-:W-:Y:S01]  /*4f1d0*/  IMAD.MOV.U32 R7, RZ, RZ, R82 ;  /* 0x000000ffff077224 */ /* 0x000fe200078e0052 */
[----:B--2---:R-:W2:Y:S04]  /*4f1e0*/  LDL.LU R11, [R1+0x2618] ;  /* 0x00261800010b7983 */ /* 0x004ea80000300800 */
[----:B------:R1:W-:Y:S01]  /*4f1f0*/  LDGSTS.E [R5+0x4004], desc[UR4][R6.64], P0 ;  /* 0x0400400006057fae */ /* 0x0003e20008121844 */
[----:B------:R-:W-:-:S04]  /*4f200*/  UISETP.GT.AND UP1, UPT, UR12, 0x1e, UPT ;  /* 0x0000001e0c00788c */ /* 0x000fc8000bf24270 */
[----:B------:R-:W-:-:S04]  /*4f210*/  USEL UR8, URZ, 0x4, !UP1 ;  /* 0x000000043f087887 */ /* 0x000fc8000c800000 */
[----:B------:R-:W-:Y:S01]  /*4f220*/  USEL UR8, UR8, URZ, !UP0 ;  /* 0x0000003f08087287 */ /* 0x000fe2000c000000 */
[----:B------:R-:W-:-:S05]  /*4f230*/  IADD3 R12, P1, R12, R2, RZ ;  /* 0x000000020c0c7210 */ /* 0x000fca0007f3e0ff */
[----:B------:R-:W-:Y:S01]  /*4f240*/  IMAD.X R81, R81, 0x1, R0, P1 ;  /* 0x0000000151517824 */ /* 0x000fe200008e0600 */
[----:B------:R4:W-:Y:S01]  /*4f250*/  STL [R1+0x25f0], R12 ;  /* 0x0025f00c01007387 */ /* 0x0009e20000100800 */
[----:B-1----:R-:W-:-:S03]  /*4f260*/  IMAD.MOV.U32 R6, RZ, RZ, R12 ;  /* 0x000000ffff067224 */ /* 0x002fc600078e000c */
[----:B------:R-:W-:Y:S04]  /*4f270*/  STL [R1+0x25ec], R81 ;  /* 0x0025ec5101007387 */ /* 0x000fe80000100800 */
[----:B----4-:R-:W4:Y:S01]  /*4f280*/  LDL.LU R12, [R1+0x2614] ;  /* 0x00261400010c7983 */ /* 0x010f220000300800 */
[----:B------:R-:W-:Y:S01]  /*4f290*/  IMAD.MOV.U32 R7, RZ, RZ, R81 ;  /* 0x000000ffff077224 */ /* 0x000fe200078e0051 */
[----:B------:R-:W-:-:S04]  /*4f2a0*/  IADD3 R76, P2, R76, R2, RZ ;  /* 0x000000024c4c7210 */ /* 0x000fc80007f5e0ff */
[----:B------:R1:W-:Y:S01]  /*4f2b0*/  LDGSTS.E [R5+0x8004], desc[UR4][R6.64], P0 ;  /* 0x0800400006057fae */ /* 0x0003e20008121844 */
[----:B------:R-:W-:Y:S01]  /*4f2c0*/  IMAD.X R80, R80, 0x1, R0, P2 ;  /* 0x0000000150507824 */ /* 0x000fe200010e0600 */
[----:B---3--:R-:W-:Y:S02]  /*4f2d0*/  IADD3 R78, P3, R78, R2, RZ ;  /* 0x000000024e4e7210 */ /* 0x008fe40007f7e0ff */
[----:B------:R3:W-:Y:S01]  /*4f2e0*/  STL [R1+0x25f8], R76 ;  /* 0x0025f84c01007387 */ /* 0x0007e20000100800 */
[----:B------:R-:W-:Y:S01]  /*4f2f0*/  ISETP.NE.U32.AND P1, PT, RZ, UR8, PT ;  /* 0x00000008ff007c0c */ /* 0x000fe2000bf25070 */
[----:B-1----:R-:W-:Y:S02]  /*4f300*/  IMAD.MOV.U32 R6, RZ, RZ, R76 ;  /* 0x000000ffff067224 */ /* 0x002fe400078e004c */
[----:B------:R-:W-:Y:S01]  /*4f310*/  IMAD.MOV.U32 R7, RZ, RZ, R80 ;  /* 0x000000ffff077224 */ /* 0x000fe200078e0050 */
[----:B------:R-:W-:Y:S01]  /*4f320*/  STL [R1+0x25f4], R80 ;  /* 0x0025f45001007387 */ /* 0x000fe20000100800 */
[----:B------:R-:W-:-:S03]  /*4f330*/  IMAD.X R79, R79, 0x1, R0, P3 ;  /* 0x000000014f4f7824 */ /* 0x000fc600018e0600 */
[----:B------:R1:W-:Y:S04]  /*4f340*/  LDGSTS.E [R5+0xc004], desc[UR4][R6.64], P0 ;  /* 0x0c00400006057fae */ /* 0x0003e80008121844 */
[----:B------:R-:W-:Y:S04]  /*4f350*/  STL [R1+0x2600], R78 ;  /* 0x0026004e01007387 */ /* 0x000fe80000100800 */
[----:B------:R-:W4:Y:S01]  /*4f360*/  LDL.LU R83, [R1+0x2620] ;  /* 0x0026200001537983 */ /* 0x000f220000300800 */
[----:B------:R-:W-:-:S03]  /*4f370*/  IADD3 R10, P0, R10, R2, RZ ;  /* 0x000000020a0a7210 */ /* 0x000fc60007f1e0ff */
[----:B------:R-:W-:Y:S01]  /*4f380*/  STL [R1+0x25fc], R79 ;  /* 0x0025fc4f01007387 */ /* 0x000fe20000100800 */
[----:B-1----:R-:W-:Y:S02]  /*4f390*/  IMAD.MOV.U32 R6, RZ, RZ, R78 ;  /* 0x000000ffff067224 */ /* 0x002fe400078e004e */
[----:B------:R-:W-:Y:S01]  /*4f3a0*/  IMAD.MOV.U32 R7, RZ, RZ, R79 ;  /* 0x000000ffff077224 */ /* 0x000fe200078e004f */
[----:B---3--:R-:W3:Y:S01]  /*4f3b0*/  LDL.LU R76, [R1+0x2628] ;  /* 0x00262800014c7983 */ /* 0x008ee20000300800 */
[--C-:B------:R-:W-:Y:S01]  /*4f3c0*/  IMAD.X R77, R77, 0x1, R0.reuse, P0 ;  /* 0x000000014d4d7824 */ /* 0x100fe200000e0600 */
[----:B------:R-:W-:Y:S02]  /*4f3d0*/  IADD3 R13, P2, R13, R2, RZ ;  /* 0x000000020d0d7210 */ /* 0x000fe40007f5e0ff */
[----:B------:R-:W3:Y:S04]  /*4f3e0*/  LDL.LU R84, [R1+0x261c] ;  /* 0x00261c0001547983 */ /* 0x000ee80000300800 */
[----:B------:R-:W3:Y:S01]  /*4f3f0*/  LDL.LU R81, [R1+0x2624] ;  /* 0x0026240001517983 */ /* 0x000ee20000300800 */
[----:B------:R-:W-:-:S03]  /*4f400*/  IMAD.X R14, R14, 0x1, R0, P2 ;  /* 0x000000010e0e7824 */ /* 0x000fc600010e0600 */
[----:B------:R1:W-:Y:S04]  /*4f410*/  STL [R1+0x2608], R10 ;  /* 0x0026080a01007387 */ /* 0x0003e80000100800 */
[----:B------:R1:W-:Y:S04]  /*4f420*/  LDGSTS.E [R5+0x8], desc[UR4][R6.64], P1 ;  /* 0x0000800006057fae */ /* 0x0003e80008921844 */
[----:B------:R1:W-:Y:S04]  /*4f430*/  STL [R1+0x2604], R77 ;  /* 0x0026044d01007387 */ /* 0x0003e80000100800 */
[----:B------:R-:W-:Y:S01]  /*4f440*/  STL [R1+0x2610], R13 ;  /* 0x0026100d01007387 */ /* 0x000fe20000100800 */
[----:B-1----:R-:W-:-:S03]  /*4f450*/  IMAD.MOV.U32 R6, RZ, RZ, R10 ;  /* 0x000000ffff067224 */ /* 0x002fc600078e000a */
[----:B------:R-:W3:Y:S04]  /*4f460*/  LDL.LU R10, [R1+0x2630] ;  /* 0x00263000010a7983 */ /* 0x000ee80000300800 */
[----:B------:R1:W-:Y:S04]  /*4f470*/  STL [R1+0x260c], R14 ;  /* 0x00260c0e01007387 */ /* 0x0003e80000100800 */
[----:B------:R-:W3:Y:S01]  /*4f480*/  LDL.LU R78, [R1+0x262c] ;  /* 0x00262c00014e7983 */ /* 0x000ee20000300800 */
[----:B------:R-:W-:-:S03]  /*4f490*/  IMAD.MOV.U32 R7, RZ, RZ, R77 ;  /* 0x000000ffff077224 */ /* 0x000fc600078e004d */
[----:B------:R-:W3:Y:S04]  /*4f4a0*/  LDL.LU R77, [R1+0x2638] ;  /* 0x00263800014d7983 */ /* 0x000ee80000300800 */
[----:B------:R-:W3:Y:S04]  /*4f4b0*/  LDL.LU R79, [R1+0x29c0] ;  /* 0x0029c000014f7983 */ /* 0x000ee80000300800 */
[----:B------:R1:W-:Y:S01]  /*4f4c0*/  LDGSTS.E [R5+0x4008], desc[UR4][R6.64], P1 ;  /* 0x0400800006057fae */ /* 0x0003e20008921844 */
[----:B--2---:R-:W-:-:S05]  /*4f4d0*/  IADD3 R11, P0, R11, R2, RZ ;  /* 0x000000020b0b7210 */ /* 0x004fca0007f1e0ff */
[----:B------:R2:W-:Y:S01]  /*4f4e0*/  STL [R1+0x2618], R11 ;  /* 0x0026180b01007387 */ /* 0x0005e20000100800 */
[----:B-1----:R-:W-:Y:S02]  /*4f4f0*/  IMAD.MOV.U32 R6, RZ, RZ, R13 ;  /* 0x000000ffff067224 */ /* 0x002fe400078e000d */
[----:B------:R-:W-:Y:S01]  /*4f500*/  IMAD.MOV.U32 R7, RZ, RZ, R14 ;  /* 0x000000ffff077224 */ /* 0x000fe200078e000e */
[----:B------:R-:W-:-:S04]  /*4f510*/  UISETP.GT.AND UP1, UPT, UR12, 0x1f, UPT ;  /* 0x0000001f0c00788c */ /* 0x000fc8000bf24270 */
[----:B------:R1:W-:Y:S01]  /*4f520*/  LDGSTS.E [R5+0x8008], desc[UR4][R6.64], P1 ;  /* 0x0800800006057fae */ /* 0x0003e20008921844 */
[----:B------:R-:W-:-:S04]  /*4f530*/  USEL UR8, URZ, 0x4, !UP1 ;  /* 0x000000043f087887 */ /* 0x000fc8000c800000 */
[----:B------:R-:W-:Y:S01]  /*4f540*/  USEL UR8, UR8, URZ, !UP0 ;  /* 0x0000003f08087287 */ /* 0x000fe2000c000000 */
[----:B-1----:R-:W-:Y:S02]  /*4f550*/  IMAD.MOV.U32 R6, RZ, RZ, R11 ;  /* 0x000000ffff067224 */ /* 0x002fe400078e000b */
[----:B----4-:R-:W-:-:S05]  /*4f560*/  IMAD.X R12, R12, 0x1, R0, P0 ;  /* 0x000000010c0c7824 */ /* 0x010fca00000e0600 */
[----:B------:R1:W-:Y:S04]  /*4f570*/  STL [R1+0x2614], R12 ;  /* 0x0026140c01007387 */ /* 0x0003e80000100800 */
[----:B------:R-:W4:Y:S04]  /*4f580*/  LDL.LU R82, [R1+0x2634] ;  /* 0x0026340001527983 */ /* 0x000f280000300800 */
[----:B------:R-:W4:Y:S04]  /*4f590*/  LDL.LU R80, [R1+0x29bc] ;  /* 0x0029bc0001507983 */ /* 0x000f280000300800 */
[----:B------:R-:W4:Y:S04]  /*4f5a0*/  LDL.LU R14, [R1+0x29c4] ;  /* 0x0029c400010e7983 */ /* 0x000f280000300800 */
[----:B--2---:R-:W2:Y:S01]  /*4f5b0*/  LDL.LU R11, [R1+0x29c8] ;  /* 0x0029c800010b7983 */ /* 0x004ea20000300800 */
[----:B------:R-:W-:-:S03]  /*4f5c0*/  IMAD.MOV.U32 R7, RZ, RZ, R12 ;  /* 0x000000ffff077224 */ /* 0x000fc600078e000c */
[----:B------:R-:W2:Y:S04]  /*4f5d0*/  LDL.LU R13, [R1+0x29cc] ;  /* 0x0029cc00010d7983 */ /* 0x000ea80000300800 */
[----:B-1----:R-:W2:Y:S01]  /*4f5e0*/  LDL.LU R12, [R1+0x29d0] ;  /* 0x0029d000010c7983 */ /* 0x002ea20000300800 */
[----:B------:R-:W-:-:S03]  /*4f5f0*/  ISETP.NE.U32.AND P0, PT, RZ, UR8, PT ;  /* 0x00000008ff007c0c */ /* 0x000fc6000bf05070 */
[----:B------:R1:W-:Y:S01]  /*4f600*/  LDGSTS.E [R5+0xc008], desc[UR4][R6.64], P1 ;  /* 0x0c00800006057fae */ /* 0x0003e20008921844 */
[-C--:B------:R-:W-:Y:S02]  /*4f610*/  IADD3 R83, P1, R83, R2.reuse, RZ ;  /* 0x0000000253537210 */ /* 0x080fe40007f3e0ff */
[----:B---3--:R-:W-:-:S03]  /*4f620*/  IADD3 R76, P2, R76, R2, RZ ;  /* 0x000000024c4c7210 */ /* 0x008fc60007f5e0ff */
[----:B------:R-:W-:Y:S02]  /*4f630*/  IMAD.X R84, R84, 0x1, R0, P1 ;  /* 0x0000000154547824 */ /* 0x000fe400008e0600 */
[----:B-1----:R-:W-:Y:S02]  /*4f640*/  IMAD.MOV.U32 R6, RZ, RZ, R83 ;  /* 0x000000ffff067224 */ /* 0x002fe400078e0053 */
[----:B------:R-:W-:Y:S02]  /*4f650*/  IMAD.MOV.U32 R7, RZ, RZ, R84 ;  /* 0x000000ffff077224 */ /* 0x000fe400078e0054 */
[----:B------:R-:W-:Y:S01]  /*4f660*/  IMAD.X R81, R81, 0x1, R0, P2 ;  /* 0x0000000151517824 */ /* 0x000fe200010e0600 */
[----:B------:R-:W-:Y:S04]  /*4f670*/  STL [R1+0x2620], R83 ;  /* 0x0026205301007387 */ /* 0x000fe80000100800 */
[----:B------:R-:W-:Y:S04]  /*4f680*/  STL [R1+0x261c], R84 ;  /* 0x00261c5401007387 */ /* 0x000fe80000100800 */
[----:B------:R1:W-:Y:S04]  /*4f690*/  LDGSTS.E [R5+0xc], desc[UR4][R6.64], P0 ;  /* 0x0000c00006057fae */ /* 0x0003e80008121844 */
[----:B------:R3:W-:Y:S01]  /*4f6a0*/  STL [R1+0x2628], R76 ;  /* 0x0026284c01007387 */ /* 0x0007e20000100800 */
[----:B------:R-:W-:Y:S01]  /*4f6b0*/  IADD3 R10, P1, R10, R2, RZ ;  /* 0x000000020a0a7210 */ /* 0x000fe20007f3e0ff */
[----:B-1----:R-:W-:-:S02]  /*4f6c0*/  IMAD.MOV.U32 R6, RZ, RZ, R76 ;  /* 0x000000ffff067224 */ /* 0x002fc400078e004c */
[----:B------:R-:W-:Y:S01]  /*4f6d0*/  STL [R1+0x2624], R81 ;  /* 0x0026245101007387 */ /* 0x000fe20000100800 */
[----:B------:R-:W-:-:S03]  /*4f6e0*/  IMAD.MOV.U32 R7, RZ, RZ, R81 ;  /* 0x000000ffff077224 */ /* 0x000fc600078e0051 */
[----:B---3--:R-:W3:Y:S01]  /*4f6f0*/  LDL.LU R76, [R1+0x29d8] ;  /* 0x0029d800014c7983 */ /* 0x008ee20000300800 */
[----:B------:R-:W-:-:S03]  /*4f700*/  IMAD.X R78, R78, 0x1, R0, P1 ;  /* 0x000000014e4e7824 */ /* 0x000fc600008e0600 */
[----:B------:R1:W-:Y:S04]  /*4f710*/  LDGSTS.E [R5+0x400c], desc[UR4][R6.64], P0 ;  /* 0x0400c00006057fae */ /* 0x0003e80008121844 */
[----:B------:R-:W-:Y:S04]  /*4f720*/  STL [R1+0x2630], R10 ;  /* 0x0026300a01007387 */ /* 0x000fe80000100800 */
[----:B------:R1:W-:Y:S02]  /*4f730*/  STL [R1+0x262c], R78 ;  /* 0x00262c4e01007387 */ /* 0x0003e40000100800 */
[----:B-1----:R-:W-:-:S02]  /*4f740*/  IMAD.MOV.U32 R7, RZ, RZ, R78 ;  /* 0x000000ffff077224 */ /* 0x002fc400078e004e */
[----:B------:R-:W3:Y:S01]  /*4f750*/  LDL.LU R78, [R1+0x29d4] ;  /* 0x0029d400014e7983 */ /* 0x000ee20000300800 */
[-C--:B------:R-:W-:Y:S01]  /*4f760*/  IADD3 R77, P2, R77, R2.reuse, RZ ;  /* 0x000000024d4d7210 */ /* 0x080fe20007f5e0ff */
[----:B------:R-:W-:Y:S01]  /*4f770*/  IMAD.MOV.U32 R6, RZ, RZ, R10 ;  /* 0x000000ffff067224 */ /* 0x000fe200078e000a */
[----:B------:R-:W-:Y:S01]  /*4f780*/  IADD3 R79, P3, R79, R2, RZ ;  /* 0x000000024f4f7210 */ /* 0x000fe20007f7e0ff */
[----:B------:R-:W3:Y:S01]  /*4f790*/  LDL.LU R81, [R1+0x29e0] ;  /* 0x0029e00001517983 */ /* 0x000ee20000300800 */
[----:B------:R-:W-:-:S03]  /*4f7a0*/  UISETP.GT.AND UP1, UPT, UR12, 0x3c, UPT ;  /* 0x0000003c0c00788c */ /* 0x000fc6000bf24270 */
[----:B------:R-:W3:Y:S04]  /*4f7b0*/  LDL.LU R10, [R1+0x29e8] ;  /* 0x0029e800010a7983 */ /* 0x000ee80000300800 */
[----:B------:R-:W-:Y:S01]  /*4f7c0*/  STL [R1+0x2638], R77 ;  /* 0x0026384d01007387 */ /* 0x000fe20000100800 */
[----:B------:R-:W-:-:S03]  /*4f7d0*/  USEL UR8, URZ, 0x4, !UP1 ;  /* 0x000000043f087887 */ /* 0x000fc6000c800000 */
[----:B------:R1:W-:Y:S01]  /*4f7e0*/  LDGSTS.E [R5+0x800c], desc[UR4][R6.64], P0 ;  /* 0x0800c00006057fae */ /* 0x0003e20008121844 */
[----:B------:R-:W-:-:S06]  /*4f7f0*/  USEL UR8, UR8, URZ, !UP0 ;  /* 0x0000003f08087287 */ /* 0x000fcc000c000000 */
[----:B------:R-:W-:Y:S01]  /*4f800*/  ISETP.NE.U32.AND P1, PT, RZ, UR8, PT ;  /* 0x00000008ff007c0c */ /* 0x000fe2000bf25070 */
[----:B-1----:R-:W-:Y:S02]  /*4f810*/  IMAD.MOV.U32 R6, RZ, RZ, R77 ;  /* 0x000000ffff067224 */ /* 0x002fe400078e004d */
[----:B----4-:R-:W-:-:S04]  /*4f820*/  IMAD.X R82, R82, 0x1, R0, P2 ;  /* 0x0000000152527824 */ /* 0x010fc800010e0600 */
[----:B------:R-:W-:Y:S01]  /*4f830*/  IMAD.MOV.U32 R7, RZ, RZ, R82 ;  /* 0x000000ffff077224 */ /* 0x000fe200078e0052 */
[----:B------:R1:W-:Y:S01]  /*4f840*/  STL [R1+0x2634], R82 ;  /* 0x0026345201007387 */ /* 0x0003e20000100800 */
[----:B------:R-:W-:-:S03]  /*4f850*/  IMAD.X R80, R80, 0x1, R0, P3 ;  /* 0x0000000150507824 */ /* 0x000fc600018e0600 */
[----:B------:R-:W-:Y:S04]  /*4f860*/  STL [R1+0x29c0], R79 ;  /* 0x0029c04f01007387 */ /* 0x000fe80000100800 */
[----:B------:R4:W-:Y:S04]  /*4f870*/  LDGSTS.E [R5+0xc00c], desc[UR4][R6.64], P0 ;  /* 0x0c00c00006057fae */ /* 0x0009e80008121844 */
[----:B-1----:R-:W3:Y:S04]  /*4f880*/  LDL.LU R82, [R1+0x29dc] ;  /* 0x0029dc0001527983 */ /* 0x002ee80000300800 */
[----:B------:R-:W-:Y:S04]  /*4f890*/  STL [R1+0x29bc], R80 ;  /* 0x0029bc5001007387 */ /* 0x000fe80000100800 */
[----:B------:R-:W3:Y:S01]  /*4f8a0*/  LDL.LU R77, [R1+0x29e4] ;  /* 0x0029e400014d7983 */ /* 0x000ee20000300800 */
[-C--:B--2---:R-:W-:Y:S01]  /*4f8b0*/  IADD3 R11, P0, R11, R2.reuse, RZ ;  /* 0x000000020b0b7210 */ /* 0x084fe20007f1e0ff */
[----:B----4-:R-:W-:Y:S01]  /*4f8c0*/  IMAD.MOV.U32 R6, RZ, RZ, R79 ;  /* 0x000000ffff067224 */ /* 0x010fe200078e004f */
[----:B------:R-:W-:Y:S01]  /*4f8d0*/  IADD3 R12, P2, R12, R2, RZ ;  /* 0x000000020c0c7210 */ /* 0x000fe20007f5e0ff */
[----:B------:R-:W-:-:S02]  /*4f8e0*/  IMAD.MOV.U32 R7, RZ, RZ, R80 ;  /* 0x000000ffff077224 */ /* 0x000fc400078e0050 */
[--C-:B------:R-:W-:Y:S01]  /*4f8f0*/  IMAD.X R14, R14, 0x1, R0.reuse, P0 ;  /* 0x000000010e0e7824 */ /* 0x100fe200000e0600 */
[----:B------:R1:W-:Y:S01]  /*4f900*/  STL [R1+0x29c8], R11 ;  /* 0x0029c80b01007387 */ /* 0x0003e20000100800 */
[----:B------:R-:W-:-:S03]  /*4f910*/  IMAD.X R13, R13, 0x1, R0, P2 ;  /* 0x000000010d0d7824 */ /* 0x000fc600010e0600 */
[----:B------:R2:W-:Y:S04]  /*4f920*/  LDGSTS.E [R5+0x10000], desc[UR4][R6.64], P1 ;  /* 0x1000000006057fae */ /* 0x0005e80008921844 */
[----:B------:R4:W-:Y:S04]  /*4f930*/  STL [R1+0x29c4], R14 ;  /* 0x0029c40e01007387 */ /* 0x0009e80000100800 */
[----:B------:R-:W-:Y:S01]  /*4f940*/  STL [R1+0x29d0], R12 ;  /* 0x0029d00c01007387 */ /* 0x000fe20000100800 */
[----:B--2---:R-:W-:-:S03]  /*4f950*/  IMAD.MOV.U32 R6, RZ, RZ, R11 ;  /* 0x000000ffff067224 */ /* 0x004fc600078e000b */
[----:B-1----:R-:W2:Y:S01]  /*4f960*/  LDL.LU R11, [R1+0x29f0] ;  /* 0x0029f000010b7983 */ /* 0x002ea20000300800 */
[----:B------:R-:W-:-:S03]  /*4f970*/  IMAD.MOV.U32 R7, RZ, RZ, R14 ;  /* 0x000000ffff077224 */ /* 0x000fc600078e000e */
[----:B------:R1:W-:Y:S04]  /*4f980*/  STL [R1+0x29cc], R13 ;  /* 0x0029cc0d01007387 */ /* 0x0003e80000100800 */
[----:B----4-:R-:W4:Y:S04]  /*4f990*/  LDL.LU R14, [R1+0x29ec] ;  /* 0x0029ec00010e7983 */ /* 0x010f280000300800 */
[----:B------:R1:W-:Y:S01]  /*4f9a0*/  LDGSTS.E [R5+0x14000], desc[UR4][R6.64], P1 ;  /* 0x1400000006057fae */ /* 0x0003e20008921844 */
[----:B---3--:R-:W-:Y:S01]  /*4f9b0*/  IADD3 R76, P0, R76, R2, RZ ;  /* 0x000000024c4c7210 */ /* 0x008fe20007f1e0ff */
[----:B-1----:R-:W-:-:S02]  /*4f9c0*/  IMAD.MOV.U32 R7, RZ, RZ, R13 ;  /* 0x000000ffff077224 */ /* 0x002fc400078e000d */
[----:B------:R-:W3:Y:S01]  /*4f9d0*/  LDL.LU R13, [R1+0x29f8] ;  /* 0x0029f800010d7983 */ /* 0x000ee20000300800 */
[----:B------:R-:W-:-:S03]  /*4f9e0*/  IMAD.MOV.U32 R6, RZ, RZ, R12 ;  /* 0x000000ffff067224 */ /* 0x000fc600078e000c */
[----:B------:R-:W3:Y:S04]  /*4f9f0*/  LDL.LU R12, [R1+0x2a00] ;  /* 0x002a0000010c7983 */ /* 0x000ee80000300800 */
[----:B------:R-:W-:Y:S04]  /*4fa00*/  STL [R1+0x29d8], R76 ;  /* 0x0029d84c01007387 */ /* 0x000fe80000100800 */
[----:B------:R1:W-:Y:S01]  /*4fa10*/  LDGSTS.E [R5+0x18000], desc[UR4][R6.64], P1 ;  /* 0x1800000006057fae */ /* 0x0003e20008921844 */
[----:B------:R-:W-:-:S05]  /*4fa20*/  IMAD.X R78, R78, 0x1, R0, P0 ;  /* 0x000000014e4e7824 */ /* 0x000fca00000e0600 */
[----:B------:R1:W-:Y:S04]  /*4fa30*/  STL [R1+0x29d4], R78 ;  /* 0x0029d44e01007387 */ /* 0x0003e80000100800 */
[----:B------:R-:W3:Y:S01]  /*4fa40*/  LDL.LU R80, [R1+0x29f4] ;  /* 0x0029f40001507983 */ /* 0x000ee20000300800 */
[----:B-1----:R-:W-:-:S03]  /*4fa50*/  IMAD.MOV.U32 R7, RZ, RZ, R78 ;  /* 0x000000ffff077224 */ /* 0x002fc600078e004e */
[----:B------:R-:W3:Y:S01]  /*4fa60*/  LDL.LU R78, [R1+0x29fc] ;  /* 0x0029fc00014e7983 */ /* 0x000ee20000300800 */
[----:B------:R-:W-:Y:S01]  /*4fa70*/  IMAD.MOV.U32 R6, RZ, RZ, R76 ;  /* 0x000000ffff067224 */ /* 0x000fe200078e004c */
[-C--:B------:R-:W-:Y:S01]  /*4fa80*/  IADD3 R10, P2, R10, R2.reuse, RZ ;  /* 0x000000020a0a7210 */ /* 0x080fe20007f5e0ff */
[----:B------:R-:W-:Y:S01]  /*4fa90*/  UISETP.GT.AND UP1, UPT, UR12, 0x3d, UPT ;  /* 0x0000003d0c00788c */ /* 0x000fe2000bf24270 */
[----:B------:R-:W3:Y:S04]  /*4faa0*/  LDL.LU R76, [R1+0x2a08] ;  /* 0x002a0800014c7983 */ /* 0x000ee80000300800 */
[----:B------:R1:W-:Y:S01]  /*4fab0*/  LDGSTS.E [R5+0x1c000], desc[UR4][R6.64], P1 ;  /* 0x1c00000006057fae */ /* 0x0003e20008921844 */
[----:B------:R-:W-:-:S03]  /*4fac0*/  IADD3 R81, P1, R81, R2, RZ ;  /* 0x0000000251517210 */ /* 0x000fc60007f3e0ff */
[----:B------:R-:W3:Y:S01]  /*4fad0*/  LDL.LU R79, [R1+0x2a10] ;  /* 0x002a1000014f7983 */ /* 0x000ee20000300800 */
[----:B------:R-:W-:-:S03]  /*4fae0*/  USEL UR8, URZ, 0x4, !UP1 ;  /* 0x000000043f087887 */ /* 0x000fc6000c800000 */
[----:B------:R-:W-:Y:S01]  /*4faf0*/  STL [R1+0x29e0], R81 ;  /* 0x0029e05101007387 */ /* 0x000fe20000100800 */
[----:B------:R-:W-:Y:S01]  /*4fb00*/  USEL UR8, UR8, URZ, !UP0 ;  /* 0x0000003f08087287 */ /* 0x000fe2000c000000 */
[----:B-1----:R-:W-:-:S05]  /*4fb10*/  IMAD.MOV.U32 R6, RZ, RZ, R81 ;  /* 0x000000ffff067224 */ /* 0x002fca00078e0051 */
[----:B------:R-:W-:Y:S01]  /*4fb20*/  ISETP.NE.U32.AND P0, PT, RZ, UR8, PT ;  /* 0x00000008ff007c0c */ /* 0x000fe2000bf05070 */
[----:B------:R-:W-:-:S04]  /*4fb30*/  IMAD.X R82, R82, 0x1, R0, P1 ;  /* 0x0000000152527824 */ /* 0x000fc800008e0600 */
[----:B------:R-:W-:Y:S01]  /*4fb40*/  IMAD.MOV.U32 R7, RZ, RZ, R82 ;  /* 0x000000ffff077224 */ /* 0x000fe200078e0052 */
[----:B------:R1:W-:Y:S01]  /*4fb50*/  STL [R1+0x29dc], R82 ;  /* 0x0029dc5201007387 */ /* 0x0003e20000100800 */
[----:B------:R-:W-:-:S03]  /*4fb60*/  IMAD.X R77, R77, 0x1, R0, P2 ;  /* 0x000000014d4d7824 */ /* 0x000fc600010e0600 */
[----:B------:R1:W-:Y:S04]  /*4fb70*/  STL [R1+0x29e8], R10 ;  /* 0x0029e80a01007387 */ /* 0x0003e80000100800 */
[----:B------:R2:W-:Y:S04]  /*4fb80*/  LDGSTS.E [R5+0x10004], desc[UR4][R6.64], P0 ;  /* 0x1000400006057fae */ /* 0x0005e80008121844 */
[----:B-1----:R-:W3:Y:S04]  /*4fb90*/  LDL.LU R82, [R1+0x2a04] ;  /* 0x002a040001527983 */ /* 0x002ee80000300800 */
[----:B------:R1:W-:Y:S04]  /*4fba0*/  STL [R1+0x29e4], R77 ;  /* 0x0029e44d01007387 */ /* 0x0003e80000100800 */
[----:B------:R-:W3:Y:S01]  /*4fbb0*/  LDL.LU R81, [R1+0x2a0c] ;  /* 0x002a0c0001517983 */ /* 0x000ee20000300800 */
[----:B--2---:R-:W-:-:S03]  /*4fbc0*/  IMAD.MOV.U32 R6, RZ, RZ, R10 ;  /* 0x000000ffff067224 */ /* 0x004fc600078e000a */
[----:B------:R-:W2:Y:S01]  /*4fbd0*/  LDL.LU R10, [R1+0x2a18] ;  /* 0x002a1800010a7983 */ /* 0x000ea20000300800 */
[----:B------:R-:W-:Y:S01]  /*4fbe0*/  IADD3 R11, P1, R11, R2, RZ ;  /* 0x000000020b0b7210 */ /* 0x000fe20007f3e0ff */
[----:B------:R-:W-:-:S04]  /*4fbf0*/  IMAD.MOV.U32 R7, RZ, RZ, R77 ;  /* 0x000000ffff077224 */ /* 0x000fc800078e004d */
[----:B------:R-:W-:Y:S01]  /*4fc00*/  STL [R1+0x29f0], R11 ;  /* 0x0029f00b01007387 */ /* 0x000fe20000100800 */
[----:B----4-:R-:W-:-:S03]  /*4fc10*/  IMAD.X R14, R14, 0x1, R0, P1 ;  /* 0x000000010e0e7824 */ /* 0x010fc600008e0600 */
[----:B------:R4:W-:Y:S04]  /*4fc20*/  LDGSTS.E [R5+0x14004], desc[UR4][R6.64], P0 ;  /* 0x1400400006057fae */ /* 0x0009e80008121844 */
[----:B------:R3:W-:Y:S04]  /*4fc30*/  STL [R1+0x29ec], R14 ;  /* 0x0029ec0e01007387 */ /* 0x0007e80000100800 */
[----:B-1----:R-:W2:Y:S01]  /*4fc40*/  LDL.LU R77, [R1+0x2a14] ;  /* 0x002a1400014d7983 */ /* 0x002ea20000300800 */
[----:B----4-:R-:W-:Y:S01]  /*4fc50*/  IMAD.MOV.U32 R6, RZ, RZ, R11 ;  /* 0x000000ffff067224 */ /* 0x010fe200078e000b */
[----:B---3--:R-:W-:Y:S01]  /*4fc60*/  IADD3 R13, P2, R13, R2, RZ ;  /* 0x000000020d0d7210 */ /* 0x008fe20007f5e0ff */
[----:B------:R-:W-:-:S02]  /*4fc70*/  IMAD.MOV.U32 R7, RZ, RZ, R14 ;  /* 0x000000ffff077224 */ /* 0x000fc400078e000e */
[----:B------:R-:W3:Y:S01]  /*4fc80*/  LDL.LU R14, [R1+0x2a20] ;  /* 0x002a2000010e7983 */ /* 0x000ee20000300800 */
[----:B------:R-:W-:-:S03]  /*4fc90*/  IADD3 R12, P3, R12, R2, RZ ;  /* 0x000000020c0c7210 */ /* 0x000fc60007f7e0ff */
[----:B------:R-:W4:Y:S04]  /*4fca0*/  LDL.LU R11, [R1+0x2a28] ;  /* 0x002a2800010b7983 */ /* 0x000f280000300800 */
[----:B------:R-:W-:Y:S04]  /*4fcb0*/  STL [R1+0x29f8], R13 ;  /* 0x0029f80d01007387 */ /* 0x000fe80000100800 */
[----:B------:R1:W-:Y:S01]  /*4fcc0*/  LDGSTS.E [R5+0x18004], desc[UR4][R6.64], P0 ;  /* 0x1800400006057fae */ /* 0x0003e20008121844 */
[----:B------:R-:W-:-:S04]  /*4fcd0*/  IMAD.X R80, R80, 0x1, R0, P2 ;  /* 0x0000000150507824 */ /* 0x000fc800010e0600 */
[----:B-1----:R-:W-:Y:S01]  /*4fce0*/  IMAD.MOV.U32 R7, RZ, RZ, R80 ;  /* 0x000000ffff077224 */ /* 0x002fe200078e0050 */
[----:B------:R1:W-:Y:S01]  /*4fcf0*/  STL [R1+0x29f4], R80 ;  /* 0x0029f45001007387 */ /* 0x0003e20000100800 */
[----:B------:R-:W-:-:S03]  /*4fd00*/  IMAD.X R78, R78, 0x1, R0, P3 ;  /* 0x000000014e4e7824 */ /* 0x000fc600018e0600 */
[----:B------:R-:W-:Y:S01]  /*4fd10*/  STL [R1+0x2a00], R12 ;  /* 0x002a000c01007387 */ /* 0x000fe20000100800 */
[----:B------:R-:W-:-:S03]  /*4fd20*/  IMAD.MOV.U32 R6, RZ, RZ, R13 ;  /* 0x000000ffff067224 */ /* 0x000fc600078e000d */
[----:B-1----:R-:W4:Y:S04]  /*4fd30*/  LDL.LU R80, [R1+0x2a1c] ;  /* 0x002a1c0001507983 */ /* 0x002f280000300800 */
[----:B------:R1:W-:Y:S04]  /*4fd40*/  STL [R1+0x29fc], R78 ;  /* 0x0029fc4e01007387 */ /* 0x0003e80000100800 */
[----:B------:R-:W4:Y:S01]  /*4fd50*/  LDL.LU R13, [R1+0x2a24] ;  /* 0x002a2400010d7983 */ /* 0x000f220000300800 */
[----:B------:R-:W-:-:S03]  /*4fd60*/  UISETP.GT.AND UP1, UPT, UR12, 0x3e, UPT ;  /* 0x0000003e0c00788c */ /* 0x000fc6000bf24270 */
[----:B------:R1:W-:Y:S01]  /*4fd70*/  LDGSTS.E [R5+0x1c004], desc[UR4][R6.64], P0 ;  /* 0x1c00400006057fae */ /* 0x0003e20008121844 */
[----:B------:R-:W-:-:S04]  /*4fd80*/  USEL UR8, URZ, 0x4, !UP1 ;  /* 0x000000043f087887 */ /* 0x000fc8000c800000 */
[----:B------:R-:W-:Y:S01]  /*4fd90*/  USEL UR8, UR8, URZ, !UP0 ;  /* 0x0000003f08087287 */ /* 0x000fe2000c000000 */
[----:B------:R-:W-:-:S05]  /*4fda0*/  IADD3 R76, P0, R76, R2, RZ ;  /* 0x000000024c4c7210 */ /* 0x000fca0007f1e0ff */
[----:B------:R-:W-:Y:S01]  /*4fdb0*/  ISETP.NE.U32.AND P1, PT, RZ, UR8, PT ;  /* 0x00000008ff007c0c */ /* 0x000fe2000bf25070 */
[----:B-1----:R-:W-:Y:S01]  /*4fdc0*/  IMAD.MOV.U32 R6, RZ, RZ, R12 ;  /* 0x000000ffff067224 */ /* 0x002fe200078e000c */
[----:B------:R-:W-:Y:S01]  /*4fdd0*/  IADD3 R79, P2, R79, R2, RZ ;  /* 0x000000024f4f7210 */ /* 0x000fe20007f5e0ff */
[----:B------:R-:W-:Y:S02]  /*4fde0*/  IMAD.MOV.U32 R7, RZ, RZ, R78 ;  /* 0x000000ffff077224 */ /* 0x000fe400078e004e */
[----:B------:R-:W4:Y:S04]  /*4fdf0*/  LDL.LU R78, [R1+0x2a30] ;  /* 0x002a3000014e7983 */ /* 0x000f280000300800 */
[----:B------:R-:W4:Y:S04]  /*4fe00*/  LDL.LU R12, [R1+0x2a38] ;  /* 0x002a3800010c7983 */ /* 0x000f280000300800 */
[----:B------:R-:W-:Y:S04]  /*4fe10*/  STL [R1+0x2a08], R76 ;  /* 0x002a084c01007387 */ /* 0x000fe80000100800 */
[----:B------:R1:W-:Y:S02]  /*4fe20*/  LDGSTS.E [R5+0x10008], desc[UR4][R6.64], P1 ;  /* 0x1000800006057fae */ /* 0x0003e40008921844 */
[----:B-1----:R-:W-:Y:S01]  /*4fe30*/  IMAD.MOV.U32 R6, RZ, RZ, R76 ;  /* 0x000000ffff067224 */ /* 0x002fe200078e004c */
[----:B------:R-:W-:-:S04]  /*4fe40*/  UISETP.GT.AND UP1, UPT, UR12, 0x3f, UPT ;  /* 0x0000003f0c00788c */ /* 0x000fc8000bf24270 */
[----:B------:R-:W-:-:S04]  /*4fe50*/  USEL UR8, URZ, 0x4, !UP1 ;  /* 0x000000043f087887 */ /* 0x000fc8000c800000 */
[----:B------:R-:W-:Y:S01]  /*4fe60*/  USEL UR8, UR8, URZ, !UP0 ;  /* 0x0000003f08087287 */ /* 0x000fe2000c000000 */
[----:B------:R-:W-:-:S04]  /*4fe70*/  IMAD.X R82, R82, 0x1, R0, P0 ;  /* 0x0000000152527824 */ /* 0x000fc800000e0600 */
[----:B------:R-:W-:Y:S01]  /*4fe80*/  IMAD.MOV.U32 R7, RZ, RZ, R82 ;  /* 0x000000ffff077224 */ /* 0x000fe200078e0052 */
[----:B------:R1:W-:Y:S01]  /*4fe90*/  STL [R1+0x2a04], R82 ;  /* 0x002a045201007387 */ /* 0x0003e20000100800 */
[----:B------:R-:W-:-:S03]  /*4fea0*/  IMAD.X R81, R81, 0x1, R0, P2 ;  /* 0x0000000151517824 */ /* 0x000fc600010e0600 */
[----:B------:R-:W-:Y:S01]  /*4feb0*/  STL [R1+0x2a10], R79 ;  /* 0x002a104f01007387 */ /* 0x000fe20000100800 */
[----:B--2---:R-:W-:-:S03]  /*4fec0*/  IADD3 R10, P0, R10, R2, RZ ;  /* 0x000000020a0a7210 */ /* 0x004fc60007f1e0ff */
[----:B------:R2:W-:Y:S04]  /*4fed0*/  LDGSTS.E [R5+0x14008], desc[UR4][R6.64], P1 ;  /* 0x1400800006057fae */ /* 0x0005e80008921844 */
[----:B-1----:R-:W4:Y:S04]  /*4fee0*/  LDL.LU R82, [R1+0x2a2c] ;  /* 0x002a2c0001527983 */ /* 0x002f280000300800 */
[----:B------:R-:W-:Y:S04]  /*4fef0*/  STL [R1+0x2a0c], R81 ;  /* 0x002a0c5101007387 */ /* 0x000fe80000100800 */
[----:B------:R-:W4:Y:S01]  /*4ff00*/  LDL.LU R76, [R1+0x2a34] ;  /* 0x002a3400014c7983 */ /* 0x000f220000300800 */
[----:B--2---:R-:W-:-:S02]  /*4ff10*/  IMAD.MOV.U32 R6, RZ, RZ, R79 ;  /* 0x000000ffff067224 */ /* 0x004fc400078e004f */
[----:B------:R-:W-:Y:S01]  /*4ff20*/  IMAD.MOV.U32 R7, RZ, RZ, R81 ;  /* 0x000000ffff077224 */ /* 0x000fe200078e0051 */
[----:B------:R1:W-:Y:S01]  /*4ff30*/  STL [R1+0x2a18], R10 ;  /* 0x002a180a01007387 */ /* 0x0003e20000100800 */
[----:B------:R-:W-:-:S03]  /*4ff40*/  IMAD.X R77, R77, 0x1, R0, P0 ;  /* 0x000000014d4d7824 */ /* 0x000fc600000e0600 */
[----:B------:R2:W-:Y:S04]  /*4ff50*/  LDGSTS.E [R5+0x18008], desc[UR4][R6.64], P1 ;  /* 0x1800800006057fae */ /* 0x0005e80008921844 */
[----:B------:R3:W-:Y:S01]  /*4ff60*/  STL [R1+0x2a14], R77 ;  /* 0x002a144d01007387 */ /* 0x0007e20000100800 */
[----:B--2---:R-:W-:-:S03]  /*4ff70*/  IMAD.MOV.U32 R6, RZ, RZ, R10 ;  /* 0x000000ffff067224 */ /* 0x004fc600078e000a */
[----:B-1----:R-:W2:Y:S01]  /*4ff80*/  LDL R10, [R1+0x2cfc] ;  /* 0x002cfc00010a7983 */ /* 0x002ea20000100800 */
[----:B------:R-:W-:-:S03]  /*4ff90*/  IMAD.MOV.U32 R7, RZ, RZ, R77 ;  /* 0x000000ffff077224 */ /* 0x000fc600078e004d */
[----:B------:R-:W2:Y:S04]  /*4ffa0*/  LDL.LU R79, [R1+0x2a3c] ;  /* 0x002a3c00014f7983 */ /* 0x000ea80000300800 */
[----:B---3--:R-:W3:Y:S01]  /*4ffb0*/  LDL.LU R77, [R1+0x2a40] ;  /* 0x002a4000014d7983 */ /* 0x008ee20000300800 */
[----:B------:R-:W-:-:S03]  /*4ffc0*/  ISETP.NE.U32.AND P0, PT, RZ, UR8, PT ;  /* 0x00000008ff007c0c */ /* 0x000fc6000bf05070 */
[----:B------:R1:W-:Y:S01]  /*4ffd0*/  LDGSTS.E [R5+0x1c008], desc[UR4][R6.64], P1 ;  /* 0x1c00800006057fae */ /* 0x0003e20008921844 */
[-C--:B------:R-:W-:Y:S02]  /*4ffe0*/  IADD3 R14, P1, R14, R2.reuse, RZ ;  /* 0x000000020e0e7210 */ /* 0x080fe40007f3e0ff */
[----:B----4-:R-:W-:-:S03]  /*4fff0*/  IADD3 R11, P2, R11, R2, RZ ;  /* 0x000000020b0b7210 */ /* 0x010fc60007f5e0ff */
[----:B------:R-:W-:Y:S01]  /*50000*/  STL [R1+0x2a20], R14 ;  /* 0x002a200e01007387 */ /* 0x000fe20000100800 */
[----:B-1----:R-:W-:Y:S02]  /*50010*/  IMAD.MOV.U32 R6, RZ, RZ, R14 ;  /* 0x000000ffff067224 */ /* 0x002fe400078e000e */
[----:B------:R-:W-:-:S04]  /*50020*/  IMAD.X R80, R80, 0x1, R0, P1 ;  /* 0x0000000150507824 */ /* 0x000fc800008e0600 */
[----:B------:R-:W-:Y:S01]  /*50030*/  IMAD.MOV.U32 R7, RZ, RZ, R80 ;  /* 0x000000ffff077224 */ /* 0x000fe200078e0050 */
[----:B------:R-:W-:Y:S01]  /*50040*/  STL [R1+0x2a1c], R80 ;  /* 0x002a1c5001007387 */ /* 0x000fe20000100800 */
[----:B------:R-:W-:-:S03]  /*50050*/  IMAD.X R13, R13, 0x1, R0, P2 ;  /* 0x000000010d0d7824 */ /* 0x000fc600010e0600 */
[----:B------:R1:W-:Y:S04]  /*50060*/  STL [R1+0x2a28], R11 ;  /* 0x002a280b01007387 */ /* 0x0003e80000100800 */
[----:B------:R4:W-:Y:S04]  /*50070*/  LDGSTS.E [R5+0x1000c], desc[UR4][R6.64], P0 ;  /* 0x1000c00006057fae */ /* 0x0009e80008121844 */
[----:B------:R1:W-:Y:S04]  /*50080*/  STL [R1+0x2a24], R13 ;  /* 0x002a240d01007387 */ /* 0x0003e80000100800 */
[----:B------:R-:W3:Y:S01]  /*50090*/  LDL.LU R81, [R1+0x2a5c] ;  /* 0x002a5c0001517983 */ /* 0x000ee20000300800 */
[----:B----4-:R-:W-:-:S03]  /*500a0*/  IMAD.MOV.U32 R6, RZ, RZ, R11 ;  /* 0x000000ffff067224 */ /* 0x010fc600078e000b */
[----:B-1----:R-:W4:Y:S04]  /*500b0*/  LDL.LU R11, [R1+0x2a60] ;  /* 0x002a6000010b7983 */ /* 0x002f280000300800 */
[----:B------:R-:W4:Y:S04]  /*500c0*/  LDL.LU R80, [R1+0x2a7c] ;  /* 0x002a7c0001507983 */ /* 0x000f280000300800 */
[----:B------:R-:W4:Y:S01]  /*500d0*/  LDL.LU R14, [R1+0x2a80] ;  /* 0x002a8000010e7983 */ /* 0x000f220000300800 */
[----:B------:R-:W-:Y:S02]  /*500e0*/  IMAD.MOV.U32 R7, RZ, RZ, R13 ;  /* 0x000000ffff077224 */ /* 0x000fe400078e000d */
[----:B------:R-:W1:Y:S01]  /*500f0*/  S2R R13, SR_TID.X ;  /* 0x00000000000d7919 */ /* 0x000e620000002100 */
[----:B------:R-:W-:-:S02]  /*50100*/  IADD3 R78, P1, R78, R2, RZ ;  /* 0x000000024e4e7210 */ /* 0x000fc40007f3e0ff */
[----:B------:R-:W-:Y:S01]  /*50110*/  IADD3 R12, P2, R12, R2, RZ ;  /* 0x000000020c0c7210 */ /* 0x000fe20007f5e0ff */
[----:B------:R1:W-:Y:S04]  /*50120*/  LDGSTS.E [R5+0x1400c], desc[UR4][R6.64], P0 ;  /* 0x1400c00006057fae */ /* 0x0003e80008121844 */
[----:B------:R1:W-:Y:S02]  /*50130*/  STL [R1+0x2a30], R78 ;  /* 0x002a304e01007387 */ /* 0x0003e40000100800 */
[----:B-1----:R-:W-:Y:S01]  /*50140*/  IMAD.MOV.U32 R6, RZ, RZ, R78 ;  /* 0x000000ffff067224 */ /* 0x002fe200078e004e */
[----:B------:R-:W-:Y:S01]  /*50150*/  LOP3.LUT R13, R13, 0x3f, RZ, 0xc0, !PT ;  /* 0x0000003f0d0d7812 */ /* 0x000fe200078ec0ff */
[----:B------:R-:W-:-:S04]  /*50160*/  IMAD.X R82, R82, 0x1, R0, P1 ;  /* 0x0000000152527824 */ /* 0x000fc800008e0600 */
[----:B------:R-:W-:Y:S01]  /*50170*/  IMAD.MOV.U32 R7, RZ, RZ, R82 ;  /* 0x000000ffff077224 */ /* 0x000fe200078e0052 */
[----:B------:R-:W-:Y:S01]  /*50180*/  STL [R1+0x2a2c], R82 ;  /* 0x002a2c5201007387 */ /* 0x000fe20000100800 */
[----:B------:R-:W-:-:S03]  /*50190*/  IMAD.X R76, R76, 0x1, R0, P2 ;  /* 0x000000014c4c7824 */ /* 0x000fc600010e0600 */
[----:B------:R1:W-:Y:S04]  /*501a0*/  STL [R1+0x2a38], R12 ;  /* 0x002a380c01007387 */ /* 0x0003e80000100800 */
[----:B------:R1:W-:Y:S04]  /*501b0*/  LDGSTS.E [R5+0x1800c], desc[UR4][R6.64], P0 ;  /* 0x1800c00006057fae */ /* 0x0003e80008121844 */
[----:B------:R2:W-:Y:S04]  /*501c0*/  STL [R1+0x2a34], R76 ;  /* 0x002a344c01007387 */ /* 0x0005e80000100800 */
[----:B------:R-:W4:Y:S01]  /*501d0*/  LDL.LU R78, [R1+0x2aa0] ;  /* 0x002aa000014e7983 */ /* 0x000f220000300800 */
[----:B-1----:R-:W-:-:S02]  /*501e0*/  IMAD.MOV.U32 R6, RZ, RZ, R12 ;  /* 0x000000ffff067224 */ /* 0x002fc400078e000c */
[----:B------:R-:W-:Y:S01]  /*501f0*/  IMAD.MOV.U32 R7, RZ, RZ, R76 ;  /* 0x000000ffff077224 */ /* 0x000fe200078e004c */
[----:B------:R-:W4:Y:S04]  /*50200*/  LDL.LU R12, [R1+0x2ac0] ;  /* 0x002ac000010c7983 */ /* 0x000f280000300800 */
[----:B------:R1:W-:Y:S01]  /*50210*/  LDGSTS.E [R5+0x1c00c], desc[UR4][R6.64], P0 ;  /* 0x1c00c00006057fae */ /* 0x0003e20008121844 */
[----:B------:R-:W-:Y:S02]  /*50220*/  ISETP.GE.AND P0, PT, R13, UR12, PT ;  /* 0x0000000c0d007c0c */ /* 0x000fe4000bf06270 */
[----:B------:R-:W-:Y:S01]  /*50230*/  PLOP3.LUT P1, PT, PT, PT, UP0, 0x80, 0x0 ;  /* 0x000000000000781c */ /* 0x000fe20003f2f008 */
[----:B------:R-:W0:Y:S04]  /*50240*/  LDGDEPBAR ;  /* 0x00000000000079af */ /* 0x000e280000000000 */
[----:B------:R-:W4:Y:S04]  /*50250*/  LDL.LU R7, [R1+0x2a9c] ;  /* 0x002a9c0001077983 */ /* 0x000f280000300800 */
[----:B--2---:R-:W2:Y:S01]  /*50260*/  LDL.LU R76, [R1+0x2abc] ;  /* 0x002abc00014c7983 */ /* 0x004ea20000300800 */
[----:B-1----:R-:W-:Y:S01]  /*50270*/  SEL R5, RZ, 0x4, P0 ;  /* 0x00000004ff057807 */ /* 0x002fe20000000000 */
[----:B------:R-:W-:-:S02]  /*50280*/  VIADD R6, R10, UR13 ;  /* 0x0000000d0a067c36 */ /* 0x000fc40008000000 */
[----:B------:R-:W2:Y:S01]  /*50290*/  LDL.LU R13, [R1+0x2ae0] ;  /* 0x002ae000010d7983 */ /* 0x000ea20000300800 */
[----:B------:R-:W-:Y:S02]  /*502a0*/  SEL R5, R5, RZ, !P1 ;  /* 0x000000ff05057207 */ /* 0x000fe40004800000 */
[----:B---3--:R-:W-:-:S05]  /*502b0*/  IADD3 R77, P1, R77, R4, RZ ;  /* 0x000000044d4d7210 */ /* 0x008fca0007f3e0ff */
[----:B------:R-:W-:Y:S01]  /*502c0*/  IMAD.X R79, R79, 0x1, R3, P1 ;  /* 0x000000014f4f7824 */ /* 0x000fe200008e0603 */
[----:B------:R1:W-:Y:S01]  /*502d0*/  STL [R1+0x2a40], R77 ;  /* 0x002a404d01007387 */ /* 0x0003e20000100800 */
[----:B------:R-:W-:-:S03]  /*502e0*/  IMAD.MOV.U32 R82, RZ, RZ, R77 ;  /* 0x000000ffff527224 */ /* 0x000fc600078e004d */
[----:B------:R3:W-:Y:S04]  /*502f0*/  STL [R1+0x2a3c], R79 ;  /* 0x002a3c4f01007387 */ /* 0x0007e80000100800 */
[----:B------:R-:W2:Y:S01]  /*50300*/  LDL.LU R10, [R1+0x2b00] ;  /* 0x002b0000010a7983 */ /* 0x000ea20000300800 */
[----:B------:R-:W-:-:S03]  /*50310*/  IMAD.MOV.U32 R83, RZ, RZ, R79 ;  /* 0x000000ffff537224 */ /* 0x000fc600078e004f */
[----:B-1----:R-:W2:Y:S04]  /*50320*/  LDL.LU R77, [R1+0x2adc] ;  /* 0x002adc00014d7983 */ /* 0x002ea80000300800 */
[----:B---3--:R-:W3:Y:S01]  /*50330*/  LDL.LU R79, [R1+0x2afc] ;  /* 0x002afc00014f7983 */ /* 0x008ee20000300800 */
[----:B------:R-:W-:-:S13]  /*50340*/  ISETP.NE.U32.AND P0, PT, R5, RZ, PT ;  /* 0x000000ff0500720c */ /* 0x000fda0003f05070 */
[----:B------:R1:W-:Y:S01]  /*50350*/  LDGSTS.E [R6+0x60000], desc[UR4][R82.64], P0 ;  /* 0x6000000052067fae */ /* 0x0003e20008121844 */
[----:B----4-:R-:W-:-:S05]  /*50360*/  IADD3 R11, P1, R11, R4, RZ ;  /* 0x000000040b0b7210 */ /* 0x010fca0007f3e0ff */
[--C-:B------:R-:W-:Y:S01]  /*50370*/  IMAD.X R81, R81, 0x1, R3.reuse, P1 ;  /* 0x0000000151517824 */ /* 0x100fe200008e0603 */
[----:B------:R-:W-:Y:S01]  /*50380*/  IADD3 R14, P2, R14, R4, RZ ;  /* 0x000000040e0e7210 */ /* 0x000fe20007f5e0ff */
[----:B------:R-:W-:Y:S04]  /*50390*/  STL [R1+0x2a60], R11 ;  /* 0x002a600b01007387 */ /* 0x000fe80000100800 */
[----:B------:R-:W-:Y:S01]  /*503a0*/  IMAD.X R80, R80, 0x1, R3, P2 ;  /* 0x0000000150507824 */ /* 0x000fe200010e0603 */
[----:B------:R4:W-:Y:S01]  /*503b0*/  STL [R1+0x2a5c], R81 ;  /* 0x002a5c5101007387 */ /* 0x0009e20000100800 */
[----:B-1----:R-:W-:Y:S02]  /*503c0*/  IMAD.MOV.U32 R83, RZ, RZ, R81 ;  /* 0x000000ffff537224 */ /* 0x002fe400078e0051 */
[----:B------:R-:W-:Y:S01]  /*503d0*/  IMAD.MOV.U32 R82, RZ, RZ, R11 ;  /* 0x000000ffff527224 */ /* 0x000fe200078e000b */
[----:B------:R-:W-:Y:S04]  /*503e0*/  STL [R1+0x2a80], R14 ;  /* 0x002a800e01007387 */ /* 0x000fe80000100800 */
[----:B------:R1:W-:Y:S01]  /*503f0*/  STL [R1+0x2a7c], R80 ;  /* 0x002a7c5001007387 */ /* 0x0003e20000100800 */
[----:B----4-:R-:W-:-:S03]  /*50400*/  IMAD.MOV.U32 R81, RZ, RZ, R80 ;  /* 0x000000ffff517224 */ /* 0x010fc600078e0050 */
[----:B------:R-:W4:Y:S04]  /*50410*/  LDL.LU R11, [R1+0x2b20] ;  /* 0x002b2000010b7983 */ /* 0x000f280000300800 */
[----:B------:R-:W4:Y:S01]  /*50420*/  LDL.LU R5, [R1+0x2b40] ;  /* 0x002b400001057983 */ /* 0x000f220000300800 */
[----:B-1----:R-:W-:-:S03]  /*50430*/  IMAD.MOV.U32 R80, RZ, RZ, R14 ;  /* 0x000000ffff507224 */ /* 0x002fc600078e000e */
[----:B------:R1:W-:Y:S04]  /*50440*/  LDGSTS.E [R6+0x60400], desc[UR4][R82.64], P0 ;  /* 0x6040000052067fae */ /* 0x0003e80008121844 */
[----:B------:R-:W-:Y:S04]  /*50450*/  LDGSTS.E [R6+0x60800], desc[UR4][R80.64], P0 ;  /* 0x6080000050067fae */ /* 0x000fe80008121844 */
[----:B------:R-:W4:Y:S04]  /*50460*/  LDL.LU R80, [R1+0x2b1c] ;  /* 0x002b1c0001507983 */ /* 0x000f280000300800 */
[----:B------:R-:W4:Y:S01]  /*50470*/  LDL.LU R14, [R1+0x2b3c] ;  /* 0x002b3c00010e7983 */ /* 0x000f220000300800 */
[----:B------:R-:W-:-:S02]  /*50480*/  IADD3 R78, P1, R78, R4, RZ ;  /* 0x000000044e4e7210 */ /* 0x000fc40007f3e0ff */
[----:B------:R-:W-:-:S03]  /*50490*/  IADD3 R12, P2, R12, R4, RZ ;  /* 0x000000040c0c7210 */ /* 0x000fc60007f5e0ff */
[----:B------:R-:W-:Y:S01]  /*504a0*/  STL [R1+0x2aa0], R78 ;  /* 0x002aa04e01007387 */ /* 0x000fe20000100800 */
[----:B-1----:R-:W-:Y:S02]  /*504b0*/  IMAD.MOV.U32 R82, RZ, RZ, R78 ;  /* 0x000000ffff527224 */ /* 0x002fe400078e004e */
[--C-:B------:R-:W-:Y:S02]  /*504c0*/  IMAD.X R7, R7, 0x1, R3.reuse, P1 ;  /* 0x0000000107077824 */ /* 0x100fe400008e0603 */
[----:B--2---:R-:W-:-:S03]  /*504d0*/  IMAD.X R76, R76, 0x1, R3, P2 ;  /* 0x000000014c4c7824 */ /* 0x004fc600010e0603 */
[----:B------:R1:W-:Y:S01]  /*504e0*/  STL [R1+0x2a9c], R7 ;  /* 0x002a9c0701007387 */ /* 0x0003e20000100800 */
[----:B------:R-:W-:-:S03]  /*504f0*/  IMAD.MOV.U32 R83, RZ, RZ, R7 ;  /* 0x000000ffff537224 */ /* 0x000fc600078e0007 */
[----:B------:R-:W-:Y:S04]  /*50500*/  STL [R1+0x2ac0], R12 ;  /* 0x002ac00c01007387 */ /* 0x000fe80000100800 */
[----:B------:R2:W-:Y:S04]  /*50510*/  STL [R1+0x2abc], R76 ;  /* 0x002abc4c01007387 */ /* 0x0005e80000100800 */
[----:B-1----:R-:W4:Y:S04]  /*50520*/  LDL.LU R7, [R1+0x2b60] ;  /* 0x002b600001077983 */ /* 0x002f280000300800 */
[----:B------:R-:W4:Y:S04]  /*50530*/  LDL.LU R81, [R1+0x2b80] ;  /* 0x002b800001517983 */ /* 0x000f280000300800 */
[----:B------:R1:W-:Y:S04]  /*50540*/  LDGSTS.E [R6+0x60c00], desc[UR4][R82.64], P0 ;  /* 0x60c0000052067fae */ /* 0x0003e80008121844 */
[----:B------:R-:W4:Y:S01]  /*50550*/  LDL.LU R78, [R1+0x2b5c] ;  /* 0x002b5c00014e7983 */ /* 0x000f220000300800 */
[----:B-1----:R-:W-:-:S02]  /*50560*/  IMAD.MOV.U32 R82, RZ, RZ, R12 ;  /* 0x000000ffff527224 */ /* 0x002fc400078e000c */
[----:B------:R-:W-:-:S05]  /*50570*/  IMAD.MOV.U32 R83, RZ, RZ, R76 ;  /* 0x000000ffff537224 */ /* 0x000fca00078e004c */
[----:B------:R-:W-:Y:S01]  /*50580*/  LDGSTS.E [R6+0x61000], desc[UR4][R82.64], P0 ;  /* 0x6100000052067fae */ /* 0x000fe20008121844 */
[-C--:B------:R-:W-:Y:S02]  /*50590*/  IADD3 R13, P1, R13, R4.reuse, RZ ;  /* 0x000000040d0d7210 */ /* 0x080fe40007f3e0ff */
[----:B------:R-:W-:Y:S01]  /*505a0*/  IADD3 R10, P2, R10, R4, RZ ;  /* 0x000000040a0a7210 */ /* 0x000fe20007f5e0ff */
[----:B------:R-:W4:Y:S02]  /*505b0*/  LDL.LU R82, [R1+0x2b7c] ;  /* 0x002b7c0001527983 */ /* 0x000f240000300800 */
[--C-:B------:R-:W-:Y:S02]  /*505c0*/  IMAD.X R77, R77, 0x1, R3.reuse, P1 ;  /* 0x000000014d4d7824 */ /* 0x100fe400008e0603 */
[----:B---3--:R-:W-:Y:S01]  /*505d0*/  IMAD.X R79, R79, 0x1, R3, P2 ;  /* 0x000000014f4f7824 */ /* 0x008fe200010e0603 */
[----:B--2---:R-:W2:Y:S04]  /*505e0*/  LDL.LU R76, [R1+0x2ba0] ;  /* 0x002ba000014c7983 */ /* 0x004ea80000300800 */
[----:B------:R-:W3:Y:S01]  /*505f0*/  LDL.LU R12, [R1+0x2bc0] ;  /* 0x002bc000010c7983 */ /* 0x000ee20000300800 */
[----:B------:R-:W-:-:S03]  /*50600*/  IMAD.MOV.U32 R85, RZ, RZ, R77 ;  /* 0x000000ffff557224 */ /* 0x000fc600078e004d */
[----:B------:R-:W-:Y:S04]  /*50610*/  STL [R1+0x2ae0], R13 ;  /* 0x002ae00d01007387 */ /* 0x000fe80000100800 */
[----:B------:R1:W-:Y:S04]  /*50620*/  STL [R1+0x2adc], R77 ;  /* 0x002adc4d01007387 */ /* 0x0003e80000100800 */
[----:B------:R-:W-:Y:S04]  /*50630*/  STL [R1+0x2b00], R10 ;  /* 0x002b000a01007387 */ /* 0x000fe80000100800 */
[----:B------:R4:W-:Y:S04]  /*50640*/  STL [R1+0x2afc], R79 ;  /* 0x002afc4f01007387 */ /* 0x0009e80000100800 */
[----:B-1----:R-:W3:Y:S01]  /*50650*/  LDL.LU R77, [R1+0x2b9c] ;  /* 0x002b9c00014d7983 */ /* 0x002ee20000300800 */
[----:B------:R-:W-:-:S03]  /*50660*/  IMAD.MOV.U32 R84, RZ, RZ, R13 ;  /* 0x000000ffff547224 */ /* 0x000fc600078e000d */
[----:B------:R-:W3:Y:S01]  /*50670*/  LDL.LU R13, [R1+0x2bbc] ;  /* 0x002bbc00010d7983 */ /* 0x000ee20000300800 */
[-C--:B----4-:R-:W-:Y:S02]  /*50680*/  IADD3 R11, P1, R11, R4.reuse, RZ ;  /* 0x000000040b0b7210 */ /* 0x090fe40007f3e0ff */
[----:B------:R-:W-:Y:S01]  /*50690*/  IADD3 R5, P2, R5, R4, RZ ;  /* 0x0000000405057210 */ /* 0x000fe20007f5e0ff */
[----:B------:R1:W-:Y:S02]  /*506a0*/  LDGSTS.E [R6+0x61400], desc[UR4][R84.64], P0 ;  /* 0x6140000054067fae */ /* 0x0003e40008121844 */
[----:B------:R-:W-:Y:S02]  /*506b0*/  IMAD.X R80, R80, 0x1, R3, P1 ;  /* 0x0000000150507824 */ /* 0x000fe400008e0603 */
[----:B-1----:R-:W-:Y:S02]  /*506c0*/  IMAD.MOV.U32 R84, RZ, RZ, R10 ;  /* 0x000000ffff547224 */ /* 0x002fe400078e000a */
[----:B------:R-:W-:-:S02]  /*506d0*/  IMAD.MOV.U32 R85, RZ, RZ, R79 ;  /* 0x000000ffff557224 */ /* 0x000fc400078e004f */
[----:B------:R-:W4:Y:S01]  /*506e0*/  LDL.LU R79, [R1+0x2be0] ;  /* 0x002be000014f7983 */ /* 0x000f220000300800 */
[----:B------:R-:W-:-:S03]  /*506f0*/  IMAD.X R14, R14, 0x1, R3, P2 ;  /* 0x000000010e0e7824 */ /* 0x000fc600010e0603 */
[----:B------:R-:W4:Y:S04]  /*50700*/  LDL.LU R10, [R1+0x2c00] ;  /* 0x002c0000010a7983 */ /* 0x000f280000300800 */
[----:B------:R-:W-:Y:S04]  /*50710*/  STL [R1+0x2b20], R11 ;  /* 0x002b200b01007387 */ /* 0x000fe80000100800 */
[----:B------:R1:W-:Y:S04]  /*50720*/  STL [R1+0x2b1c], R80 ;  /* 0x002b1c5001007387 */ /* 0x0003e80000100800 */
[----:B------:R1:W-:Y:S04]  /*50730*/  LDGSTS.E [R6+0x61800], desc[UR4][R84.64], P0 ;  /* 0x6180000054067fae */ /* 0x0003e80008121844 */
[----:B------:R-:W-:Y:S04]  /*50740*/  STL [R1+0x2b40], R5 ;  /* 0x002b400501007387 */ /* 0x000fe80000100800 */
[----:B------:R1:W-:Y:S02]  /*50750*/  STL [R1+0x2b3c], R14 ;  /* 0x002b3c0e01007387 */ /* 0x0003e40000100800 */
[----:B-1----:R-:W-:-:S02]  /*50760*/  IMAD.MOV.U32 R85, RZ, RZ, R80 ;  /* 0x000000ffff557224 */ /* 0x002fc400078e0050 */
[----:B------:R-:W4:Y:S01]  /*50770*/  LDL.LU R80, [R1+0x2bdc] ;  /* 0x002bdc0001507983 */ /* 0x000f220000300800 */
[----:B------:R-:W-:-:S03]  /*50780*/  IMAD.MOV.U32 R84, RZ, RZ, R11 ;  /* 0x000000ffff547224 */ /* 0x000fc600078e000b */
[----:B------:R-:W4:Y:S04]  /*50790*/  LDL.LU R11, [R1+0x2bfc] ;  /* 0x002bfc00010b7983 */ /* 0x000f280000300800 */
[----:B------:R1:W-:Y:S02]  /*507a0*/  LDGSTS.E [R6+0x61c00], desc[UR4][R84.64], P0 ;  /* 0x61c0000054067fae */ /* 0x0003e40008121844 */
[----:B-1----:R-:W-:Y:S02]  /*507b0*/  IMAD.MOV.U32 R84, RZ, RZ, R5 ;  /* 0x000000ffff547224 */ /* 0x002fe400078e0005 */
[----:B------:R-:W-:Y:S02]  /*507c0*/  IMAD.MOV.U32 R85, RZ, RZ, R14 ;  /* 0x000000ffff557224 */ /* 0x000fe400078e000e */
[----:B------:R-:W4:Y:S04]  /*507d0*/  LDL.LU R14, [R1+0x2c20] ;  /* 0x002c2000010e7983 */ /* 0x000f280000300800 */
[----:B------:R-:W4:Y:S04]  /*507e0*/  LDL.LU R5, [R1+0x2c40] ;  /* 0x002c400001057983 */ /* 0x000f280000300800 */
[----:B------:R1:W-:Y:S01]  /*507f0*/  LDGSTS.E [R6+0x62000], desc[UR4][R84.64], P0 ;  /* 0x6200000054067fae */ /* 0x0003e20008121844 */
[----:B------:R-:W-:-:S02]  /*50800*/  IADD3 R7, P1, R7, R4, RZ ;  /* 0x0000000407077210 */ /* 0x000fc40007f3e0ff */
[----:B------:R-:W-:-:S03]  /*50810*/  IADD3 R81, P2, R81, R4, RZ ;  /* 0x0000000451517210 */ /* 0x000fc60007f5e0ff */
[----:B------:R-:W-:Y:S01]  /*50820*/  STL [R1+0x2b60], R7 ;  /* 0x002b600701007387 */ /* 0x000fe20000100800 */
[----:B------:R-:W-:-:S04]  /*50830*/  IMAD.X R78, R78, 0x1, R3, P1 ;  /* 0x000000014e4e7824 */ /* 0x000fc800008e0603 */
[----:B-1----:R-:W-:Y:S01]  /*50840*/  IMAD.MOV.U32 R85, RZ, RZ, R78 ;  /* 0x000000ffff557224 */ /* 0x002fe200078e004e */
[----:B------:R1:W-:Y:S04]  /*50850*/  STL [R1+0x2b5c], R78 ;  /* 0x002b5c4e01007387 */ /* 0x0003e80000100800 */
[----:B------:R-:W-:Y:S01]  /*50860*/  STL [R1+0x2b80], R81 ;  /* 0x002b805101007387 */ /* 0x000fe20000100800 */
[----:B------:R-:W-:-:S03]  /*50870*/  IMAD.MOV.U32 R84, RZ, RZ, R7 ;  /* 0x000000ffff547224 */ /* 0x000fc600078e0007 */
[----:B-1----:R-:W4:Y:S04]  /*50880*/  LDL.LU R78, [R1+0x2c1c] ;  /* 0x002c1c00014e7983 */ /* 0x002f280000300800 */
[----:B------:R-:W-:Y:S01]  /*50890*/  LDGSTS.E [R6+0x62400], desc[UR4][R84.64], P0 ;  /* 0x6240000054067fae */ /* 0x000fe20008121844 */
[----:B------:R-:W-:-:S05]  /*508a0*/  IMAD.X R82, R82, 0x1, R3, P2 ;  /* 0x0000000152527824 */ /* 0x000fca00010e0603 */
[----:B------:R1:W-:Y:S04]  /*508b0*/  STL [R1+0x2b7c], R82 ;  /* 0x002b7c5201007387 */ /* 0x0003e80000100800 */
[----:B------:R-:W4:Y:S01]  /*508c0*/  LDL.LU R7, [R1+0x2c3c] ;  /* 0x002c3c0001077983 */ /* 0x000f220000300800 */
[-C--:B--2---:R-:W-:Y:S01]  /*508d0*/  IADD3 R76, P1, R76, R4.reuse, RZ ;  /* 0x000000044c4c7210 */ /* 0x084fe20007f3e0ff */
[----:B------:R-:W-:Y:S01]  /*508e0*/  IMAD.MOV.U32 R83, RZ, RZ, R82 ;  /* 0x000000ffff537224 */ /* 0x000fe200078e0052 */
[----:B---3--:R-:W-:Y:S01]  /*508f0*/  IADD3 R12, P2, R12, R4, RZ ;  /* 0x000000040c0c7210 */ /* 0x008fe20007f5e0ff */
[----:B-1----:R-:W-:Y:S02]  /*50900*/  IMAD.MOV.U32 R82, RZ, RZ, R81 ;  /* 0x000000ffff527224 */ /* 0x002fe400078e0051 */
[----:B------:R-:W-:Y:S04]  /*50910*/  STL [R1+0x2ba0], R76 ;  /* 0x002ba04c01007387 */ /* 0x000fe80000100800 */
[----:B------:R1:W-:Y:S01]  /*50920*/  LDGSTS.E [R6+0x62800], desc[UR4][R82.64], P0 ;  /* 0x6280000052067fae */ /* 0x0003e20008121844 */
[----:B------:R-:W-:-:S02]  /*50930*/  IMAD.X R77, R77, 0x1, R3, P1 ;  /* 0x000000014d4d7824 */ /* 0x000fc400008e0603 */
[----:B-1----:R-:W-:-:S03]  /*50940*/  IMAD.MOV.U32 R82, RZ, RZ, R76 ;  /* 0x000000ffff527224 */ /* 0x002fc600078e004c */
[----:B------:R1:W-:Y:S01]  /*50950*/  STL [R1+0x2b9c], R77 ;  /* 0x002b9c4d01007387 */ /* 0x0003e20000100800 */
[----:B------:R-:W-:-:S03]  /*50960*/  IMAD.MOV.U32 R83, RZ, RZ, R77 ;  /* 0x000000ffff537224 */ /* 0x000fc600078e004d */
[----:B------:R-:W-:Y:S01]  /*50970*/  STL [R1+0x2bc0], R12 ;  /* 0x002bc00c01007387 */ /* 0x000fe20000100800 */
[----:B------:R-:W-:-:S03]  /*50980*/  IMAD.X R13, R13, 0x1, R3, P2 ;  /* 0x000000010d0d7824 */ /* 0x000fc600010e0603 */
[----:B------:R-:W-:Y:S04]  /*50990*/  LDGSTS.E [R6+0x62c00], desc[UR4][R82.64], P0 ;  /* 0x62c0000052067fae */ /* 0x000fe80008121844 */
[----:B-1----:R-:W2:Y:S04]  /*509a0*/  LDL.LU.64 R76, [R1+0x2220] ;  /* 0x00222000014c7983 */ /* 0x002ea80000300a00 */
[----:B------:R1:W-:Y:S04]  /*509b0*/  STL [R1+0x2bbc], R13 ;  /* 0x002bbc0d01007387 */ /* 0x0003e80000100800 */
[----:B------:R-:W3:Y:S01]  /*509c0*/  LDL.LU.64 R90, [R1+0x2200] ;  /* 0x00220000015a7983 */ /* 0x000ee20000300a00 */
[----:B----4-:R-:W-:-:S03]  /*509d0*/  IADD3 R79, P1, R79, R4, RZ ;  /* 0x000000044f4f7210 */ /* 0x010fc60007f3e0ff */
[----:B------:R-:W-:Y:S01]  /*509e0*/  LDGSTS.E [R6+0x63000], desc[UR4][R12.64], P0 ;  /* 0x630000000c067fae */ /* 0x000fe20008121844 */
[----:B------:R-:W-:-:S03]  /*509f0*/  IADD3 R10, P2, R10, R4, RZ ;  /* 0x000000040a0a7210 */ /* 0x000fc60007f5e0ff */
[----:B-1----:R-:W4:Y:S04]  /*50a00*/  LDL.LU.64 R12, [R1+0x21e0] ;  /* 0x0021e000010c7983 */ /* 0x002f280000300a00 */
[----:B------:R-:W4:Y:S04]  /*50a10*/  LDL.LU.64 R88, [R1+0x21c0] ;  /* 0x0021c00001587983 */ /* 0x000f280000300a00 */
[----:B------:R-:W-:Y:S01]  /*50a20*/  STL [R1+0x2be0], R79 ;  /* 0x002be04f01007387 */ /* 0x000fe20000100800 */
[----:B------:R-:W-:-:S04]  /*50a30*/  IMAD.X R80, R80, 0x1, R3, P1 ;  /* 0x0000000150507824 */ /* 0x000fc800008e0603 */
[----:B------:R-:W-:Y:S01]  /*50a40*/  IMAD.MOV.U32 R81, RZ, RZ, R80 ;  /* 0x000000ffff517224 */ /* 0x000fe200078e0050 */
[----:B------:R1:W-:Y:S01]  /*50a50*/  STL [R1+0x2bdc], R80 ;  /* 0x002bdc5001007387 */ /* 0x0003e20000100800 */
[----:B------:R-:W-:-:S03]  /*50a60*/  IMAD.X R11, R11, 0x1, R3, P2 ;  /* 0x000000010b0b7824 */ /* 0x000fc600010e0603 */
[----:B------:R-:W-:Y:S01]  /*50a70*/  STL [R1+0x2c00], R10 ;  /* 0x002c000a01007387 */ /* 0x000fe20000100800 */
[----:B-1----:R-:W-:-:S03]  /*50a80*/  IMAD.MOV.U32 R80, RZ, RZ, R79 ;  /* 0x000000ffff507224 */ /* 0x002fc600078e004f */
[----:B------:R1:W-:Y:S04]  /*50a90*/  STL [R1+0x2bfc], R11 ;  /* 0x002bfc0b01007387 */ /* 0x0003e80000100800 */
[----:B------:R1:W-:Y:S02]  /*50aa0*/  LDGSTS.E [R6+0x63400], desc[UR4][R80.64], P0 ;  /* 0x6340000050067fae */ /* 0x0003e40008121844 */
[----:B-1----:R-:W-:Y:S02]  /*50ab0*/  IMAD.MOV.U32 R80, RZ, RZ, R10 ;  /* 0x000000ffff507224 */ /* 0x002fe400078e000a */
[----:B------:R-:W-:Y:S02]  /*50ac0*/  IMAD.MOV.U32 R81, RZ, RZ, R11 ;  /* 0x000000ffff517224 */ /* 0x000fe400078e000b */
[----:B------:R-:W4:Y:S01]  /*50ad0*/  LDL.LU.64 R10, [R1+0x21a0] ;  /* 0x0021a000010a7983 */ /* 0x000f220000300a00 */
[----:B------:R-:W-:-:S02]  /*50ae0*/  IADD3 R14, P1, R14, R4, RZ ;  /* 0x000000040e0e7210 */ /* 0x000fc40007f3e0ff */
[----:B------:R-:W-:Y:S01]  /*50af0*/  IADD3 R5, P2, R5, R4, RZ ;  /* 0x0000000405057210 */ /* 0x000fe20007f5e0ff */
[----:B------:R-:W4:Y:S04]  /*50b00*/  LDL.LU.64 R86, [R1+0x2180] ;  /* 0x0021800001567983 */ /* 0x000f280000300a00 */
[----:B------:R-:W4:Y:S04]  /*50b10*/  LDL.LU.64 R84, [R1+0x2160] ;  /* 0x0021600001547983 */ /* 0x000f280000300a00 */
[----:B------:R-:W-:Y:S04]  /*50b20*/  STL [R1+0x2c20], R14 ;  /* 0x002c200e01007387 */ /* 0x000fe80000100800 */
[----:B------:R-:W-:Y:S01]  /*50b30*/  LDGSTS.E [R6+0x63800], desc[UR4][R80.64], P0 ;  /* 0x6380000050067fae */ /* 0x000fe20008121844 */
[----:B------:R-:W-:-:S04]  /*50b40*/  IMAD.X R78, R78, 0x1, R3, P1 ;  /* 0x000000014e4e7824 */ /* 0x000fc800008e0603 */
[----:B------:R-:W-:Y:S01]  /*50b50*/  IMAD.MOV.U32 R79, RZ, RZ, R78 ;  /* 0x000000ffff4f7224 */ /* 0x000fe200078e004e */
[----:B------:R1:W-:Y:S04]  /*50b60*/  STL [R1+0x2c1c], R78 ;  /* 0x002c1c4e01007387 */ /* 0x0003e80000100800 */
[----:B------:R2:W-:Y:S01]  /*50b70*/  STL [R1+0x2c40], R5 ;  /* 0x002c400501007387 */ /* 0x0005e20000100800 */
[----:B-1----:R-:W-:-:S05]  /*50b80*/  IMAD.MOV.U32 R78, RZ, RZ, R14 ;  /* 0x000000ffff4e7224 */ /* 0x002fca00078e000e */
[----:B------:R1:W-:Y:S01]  /*50b90*/  LDGSTS.E [R6+0x63c00], desc[UR4][R78.64], P0 ;  /* 0x63c000004e067fae */ /* 0x0003e20008121844 */
[----:B------:R-:W-:-:S05]  /*50ba0*/  IMAD.X R7, R7, 0x1, R3, P2 ;  /* 0x0000000107077824 */ /* 0x000fca00010e0603 */
[----:B------:R3:W-:Y:S04]  /*50bb0*/  STL [R1+0x2c3c], R7 ;  /* 0x002c3c0701007387 */ /* 0x0007e80000100800 */
[----:B------:R-:W4:Y:S01]  /*50bc0*/  LDL.LU.64 R80, [R1+0x2140] ;  /* 0x0021400001507983 */ /* 0x000f220000300a00 */
[----:B-1----:R-:W-:Y:S02]  /*50bd0*/  IMAD.MOV.U32 R78, RZ, RZ, R5 ;  /* 0x000000ffff4e7224 */ /* 0x002fe400078e0005 */
[----:B------:R-:W-:-:S05]  /*50be0*/  IMAD.MOV.U32 R79, RZ, RZ, R7 ;  /* 0x000000ffff4f7224 */ /* 0x000fca00078e0007 */
[----:B------:R1:W-:Y:S04]  /*50bf0*/  LDGSTS.E [R6+0x64000], desc[UR4][R78.64], P0 ;  /* 0x640000004e067fae */ /* 0x0003e80008121844 */
[----:B------:R-:W4:Y:S04]  /*50c00*/  LDL.LU.64 R78, [R1+0x2120] ;  /* 0x00212000014e7983 */ /* 0x000f280000300a00 */
[----:B------:R-:W4:Y:S01]  /*50c10*/  LDL.LU.64 R98, [R1+0x2100] ;  /* 0x0021000001627983 */ /* 0x000f220000300a00 */
[----:B--2---:R-:W-:-:S03]  /*50c20*/  IADD3 R139, P1, R76, R4, RZ ;  /* 0x000000044c8b7210 */ /* 0x004fc60007f3e0ff */
[----:B------:R-:W2:Y:S02]  /*50c30*/  LDL.LU R83, [R1+0x2a48] ;  /* 0x002a480001537983 */ /* 0x000ea40000300800 */
[----:B------:R-:W-:Y:S02]  /*50c40*/  IMAD.X R5, R77, 0x1, R3, P1 ;  /* 0x000000014d057824 */ /* 0x000fe400008e0603 */
[----:B------:R-:W2:Y:S01]  /*50c50*/  LDL.LU.64 R76, [R1+0x20e0] ;  /* 0x0020e000014c7983 */ /* 0x000ea20000300a00 */
[----:B---3--:R-:W-:-:S03]  /*50c60*/  IADD3 R138, P1, R90, R4, RZ ;  /* 0x000000045a8a7210 */ /* 0x008fc60007f3e0ff */
[----:B------:R-:W3:Y:S02]  /*50c70*/  LDL.LU.64 R96, [R1+0x20c0] ;  /* 0x0020c00001607983 */ /* 0x000ee40000300a00 */
[----:B------:R-:W-:Y:S02]  /*50c80*/  IMAD.X R7, R91, 0x1, R3, P1 ;  /* 0x000000015b077824 */ /* 0x000fe400008e0603 */
[----:B------:R-:W3:Y:S01]  /*50c90*/  LDL.LU.64 R94, [R1+0x20a0] ;  /* 0x0020a000015e7983 */ /* 0x000ee20000300a00 */
[----:B----4-:R-:W-:-:S05]  /*50ca0*/  IADD3 R136, P1, R12, R4, RZ ;  /* 0x000000040c887210 */ /* 0x010fca0007f3e0ff */
[----:B------:R-:W-:Y:S02]  /*50cb0*/  IMAD.X R137, R13, 0x1, R3, P1 ;  /* 0x000000010d897824 */ /* 0x000fe400008e0603 */
[----:B------:R-:W4:Y:S01]  /*50cc0*/  LDL.LU.64 R12, [R1+0x2080] ;  /* 0x00208000010c7983 */ /* 0x000f220000300a00 */
[----:B------:R-:W-:-:S03]  /*50cd0*/  IADD3 R134, P1, R88, R4, RZ ;  /* 0x0000000458867210 */ /* 0x000fc60007f3e0ff */
[----:B------:R-:W4:Y:S02]  /*50ce0*/  LDL.LU.64 R92, [R1+0x2060] ;  /* 0x00206000015c7983 */ /* 0x000f240000300a00 */
[----:B------:R-:W-:Y:S02]  /*50cf0*/  IMAD.X R135, R89, 0x1, R3, P1 ;  /* 0x0000000159877824 */ /* 0x000fe400008e0603 */
[----:B------:R-:W4:Y:S01]  /*50d00*/  LDL.LU.64 R90, [R1+0x2040] ;  /* 0x00204000015a7983 */ /* 0x000f220000300a00 */
[----:B------:R-:W-:-:S05]  /*50d10*/  IADD3 R132, P1, R10, R4, RZ ;  /* 0x000000040a847210 */ /* 0x000fca0007f3e0ff */
[----:B------:R-:W-:Y:S02]  /*50d20*/  IMAD.X R133, R11, 0x1, R3, P1 ;  /* 0x000000010b857824 */ /* 0x000fe400008e0603 */
[----:B------:R-:W4:Y:S01]  /*50d30*/  LDL.LU.64 R10, [R1+0x2020] ;  /* 0x00202000010a7983 */ /* 0x000f220000300a00 */
[----:B------:R-:W-:-:S03]  /*50d40*/  IADD3 R130, P1, R86, R4, RZ ;  /* 0x0000000456827210 */ /* 0x000fc60007f3e0ff */
[----:B------:R-:W4:Y:S02]  /*50d50*/  LDL.LU.64 R88, [R1+0x2000] ;  /* 0x0020000001587983 */ /* 0x000f240000300a00 */
[--C-:B------:R-:W-:Y:S01]  /*50d60*/  IMAD.X R131, R87, 0x1, R3.reuse, P1 ;  /* 0x0000000157837824 */ /* 0x100fe200008e0603 */
[-C--:B------:R-:W-:Y:S01]  /*50d70*/  IADD3 R128, P1, R84, R4.reuse, RZ ;  /* 0x0000000454807210 */ /* 0x080fe20007f3e0ff */
[----:B------:R-:W4:Y:S04]  /*50d80*/  LDL.LU.64 R86, [R1+0x1fe0] ;  /* 0x001fe00001567983 */ /* 0x000f280000300a00 */
[----:B------:R-:W-:Y:S02]  /*50d90*/  IMAD.X R129, R85, 0x1, R3, P1 ;  /* 0x0000000155817824 */ /* 0x000fe400008e0603 */
[----:B------:R-:W4:Y:S01]  /*50da0*/  LDL.LU.64 R84, [R1+0x1fc0] ;  /* 0x001fc00001547983 */ /* 0x000f220000300a00 */
[----:B------:R-:W-:-:S05]  /*50db0*/  IADD3 R126, P1, R80, R4, RZ ;  /* 0x00000004507e7210 */ /* 0x000fca0007f3e0ff */
[----:B------:R-:W-:Y:S02]  /*50dc0*/  IMAD.X R127, R81, 0x1, R3, P1 ;  /* 0x00000001517f7824 */ /* 0x000fe400008e0603 */
[----:B------:R-:W4:Y:S01]  /*50dd0*/  LDL.LU.64 R80, [R1+0x1fa0] ;  /* 0x001fa00001507983 */ /* 0x000f220000300a00 */
[----:B------:R-:W-:-:S05]  /*50de0*/  IADD3 R124, P1, R78, R4, RZ ;  /* 0x000000044e7c7210 */ /* 0x000fca0007f3e0ff */
[--C-:B------:R-:W-:Y:S01]  /*50df0*/  IMAD.X R125, R79, 0x1, R3.reuse, P1 ;  /* 0x000000014f7d7824 */ /* 0x100fe200008e0603 */
[-C--:B------:R-:W-:Y:S01]  /*50e00*/  IADD3 R122, P1, R98, R4.reuse, RZ ;  /* 0x00000004627a7210 */ /* 0x080fe20007f3e0ff */
[----:B------:R-:W4:Y:S04]  /*50e10*/  LDL.LU.64 R78, [R1+0x1f80] ;  /* 0x001f8000014e7983 */ /* 0x000f280000300a00 */
[----:B------:R-:W-:Y:S01]  /*50e20*/  IMAD.X R123, R99, 0x1, R3, P1 ;  /* 0x00000001637b7824 */ /* 0x000fe200008e0603 */
[----:B--2---:R-:W-:-:S05]  /*50e30*/  IADD3 R120, P1, R76, R4, RZ ;  /* 0x000000044c787210 */ /* 0x004fca0007f3e0ff */
[--C-:B------:R-:W-:Y:S01]  /*50e40*/  IMAD.X R121, R77, 0x1, R3.reuse, P1 ;  /* 0x000000014d797824 */ /* 0x100fe200008e0603 */
[-C--:B---3--:R-:W-:Y:S01]  /*50e50*/  IADD3 R118, P1, R96, R4.reuse, RZ ;  /* 0x0000000460767210 */ /* 0x088fe20007f3e0ff */
[----:B------:R-:W2:Y:S04]  /*50e60*/  LDL.LU.64 R76, [R1+0x1f60] ;  /* 0x001f6000014c7983 */ /* 0x000ea80000300a00 */
[----:B------:R-:W-:Y:S01]  /*50e70*/  IMAD.X R119, R97, 0x1, R3, P1 ;  /* 0x0000000161777824 */ /* 0x000fe200008e0603 */
[----:B------:R-:W-:-:S05]  /*50e80*/  IADD3 R116, P1, R94, R4, RZ ;  /* 0x000000045e747210 */ /* 0x000fca0007f3e0ff */
[----:B------:R-:W-:Y:S01]  /*50e90*/  IMAD.X R117, R95, 0x1, R3, P1 ;  /* 0x000000015f757824 */ /* 0x000fe200008e0603 */
[----:B----4-:R-:W-:-:S05]  /*50ea0*/  IADD3 R114, P1, R12, R4, RZ ;  /* 0x000000040c727210 */ /* 0x010fca0007f3e0ff */
[--C-:B------:R-:W-:Y:S01]  /*50eb0*/  IMAD.X R115, R13, 0x1, R3.reuse, P1 ;  /* 0x000000010d737824 */ /* 0x100fe200008e0603 */
[-C--:B------:R-:W-:Y:S01]  /*50ec0*/  IADD3 R112, P1, R92, R4.reuse, RZ ;  /* 0x000000045c707210 */ /* 0x080fe20007f3e0ff */
[----:B------:R-:W3:Y:S04]  /*50ed0*/  LDL.LU.64 R12, [R1+0x1f40] ;  /* 0x001f4000010c7983 */ /* 0x000ee80000300a00 */
[----:B------:R-:W-:Y:S01]  /*50ee0*/  IMAD.X R113, R93, 0x1, R3, P1 ;  /* 0x000000015d717824 */ /* 0x000fe200008e0603 */
[----:B------:R-:W-:-:S05]  /*50ef0*/  IADD3 R110, P1, R90, R4, RZ ;  /* 0x000000045a6e7210 */ /* 0x000fca0007f3e0ff */
[----:B------:R-:W-:Y:S01]  /*50f00*/  IMAD.X R111, R91, 0x1, R3, P1 ;  /* 0x000000015b6f7824 */ /* 0x000fe200008e0603 */
[----:B------:R-:W-:-:S05]  /*50f10*/  IADD3 R108, P1, R10, R4, RZ ;  /* 0x000000040a6c7210 */ /* 0x000fca0007f3e0ff */
[----:B------:R-:W-:Y:S02]  /*50f20*/  IMAD.X R109, R11, 0x1, R3, P1 ;  /* 0x000000010b6d7824 */ /* 0x000fe400008e0603 */
[----:B------:R-:W4:Y:S01]  /*50f30*/  LDL.LU.64 R10, [R1+0x1f20] ;  /* 0x001f2000010a7983 */ /* 0x000f220000300a00 */
[----:B------:R-:W-:-:S05]  /*50f40*/  IADD3 R106, P1, R88, R4, RZ ;  /* 0x00000004586a7210 */ /* 0x000fca0007f3e0ff */
[--C-:B------:R-:W-:Y:S01]  /*50f50*/  IMAD.X R107, R89, 0x1, R3.reuse, P1 ;  /* 0x00000001596b7824 */ /* 0x100fe200008e0603 */
[-C--:B------:R-:W-:Y:S01]  /*50f60*/  IADD3 R104, P1, R86, R4.reuse, RZ ;  /* 0x0000000456687210 */ /* 0x080fe20007f3e0ff */
[----:B------:R-:W4:Y:S04]  /*50f70*/  LDL.LU.64 R88, [R1+0x1f00] ;  /* 0x001f000001587983 */ /* 0x000f280000300a00 */
[--C-:B------:R-:W-:Y:S01]  /*50f80*/  IMAD.X R105, R87, 0x1, R3.reuse, P1 ;  /* 0x0000000157697824 */ /* 0x100fe200008e0603 */
[----:B------:R-:W-:Y:S01]  /*50f90*/  IADD3 R102, P1, R84, R4, RZ ;  /* 0x0000000454667210 */ /* 0x000fe20007f3e0ff */
[----:B------:R-:W4:Y:S04]  /*50fa0*/  LDL.LU.64 R86, [R1+0x1ee0] ;  /* 0x001ee00001567983 */ /* 0x000f280000300a00 */
[----:B------:R-:W-:-:S02]  /*50fb0*/  IMAD.X R103, R85, 0x1, R3, P1 ;  /* 0x0000000155677824 */ /* 0x000fc400008e0603 */
[----:B------:R-:W4:Y:S01]  /*50fc0*/  LDL.LU.64 R84, [R1+0x1ec0] ;  /* 0x001ec00001547983 */ /* 0x000f220000300a00 */
[----:B------:R-:W-:-:S05]  /*50fd0*/  IADD3 R100, P1, R80, R4, RZ ;  /* 0x0000000450647210 */ /* 0x000fca0007f3e0ff */
[----:B------:R-:W-:Y:S02]  /*50fe0*/  IMAD.X R101, R81, 0x1, R3, P1 ;  /* 0x0000000151657824 */ /* 0x000fe400008e0603 */
[----:B------:R-:W4:Y:S01]  /*50ff0*/  LDL.LU.64 R80, [R1+0x1ea0] ;  /* 0x001ea00001507983 */ /* 0x000f220000300a00 */
[----:B------:R-:W-:-:S05]  /*51000*/  IADD3 R98, P1, R78, R4, RZ ;  /* 0x000000044e627210 */ /* 0x000fca0007f3e0ff */
[----:B------:R-:W-:Y:S01]  /*51010*/  IMAD.X R99, R79, 0x1, R3, P1 ;  /* 0x000000014f637824 */ /* 0x000fe200008e0603 */
[----:B--2---:R-:W-:-:S05]  /*51020*/  IADD3 R96, P1, R76, R4, RZ ;  /* 0x000000044c607210 */ /* 0x004fca0007f3e0ff */
[----:B------:R-:W-:Y:S02]  /*51030*/  IMAD.X R97, R77, 0x1, R3, P1 ;  /* 0x000000014d617824 */ /* 0x000fe400008e0603 */
[----:B------:R-:W2:Y:S04]  /*51040*/  LDL.LU.64 R76, [R1+0x1e80] ;  /* 0x001e8000014c7983 */ /* 0x000ea80000300a00 */
[----:B------:R-:W2:Y:S01]  /*51050*/  LDL.LU.64 R78, [R1+0x1e60] ;  /* 0x001e6000014e7983 */ /* 0x000ea20000300a00 */
[----:B---3--:R-:W-:-:S05]  /*51060*/  IADD3 R94, P1, R12, R4, RZ ;  /* 0x000000040c5e7210 */ /* 0x008fca0007f3e0ff */
[----:B------:R-:W-:Y:S02]  /*51070*/  IMAD.X R95, R13, 0x1, R3, P1 ;  /* 0x000000010d5f7824 */ /* 0x000fe400008e0603 */
[----:B------:R-:W1:Y:S01]  /*51080*/  LDL.LU.64 R12, [R1+0x1e40] ;  /* 0x001e4000010c7983 */ /* 0x000e620000300a00 */
[----:B----4-:R-:W-:-:S05]  /*51090*/  IADD3 R92, P1, R10, R4, RZ ;  /* 0x000000040a5c7210 */ /* 0x010fca0007f3e0ff */
[----:B------:R-:W-:Y:S02]  /*510a0*/  IMAD.X R93, R11, 0x1, R3, P1 ;  /* 0x000000010b5d7824 */ /* 0x000fe400008e0603 */
[----:B------:R-:W3:Y:S04]  /*510b0*/  LDL.LU.64 R10, [R1+0x1e20] ;  /* 0x001e2000010a7983 */ /* 0x000ee80000300a00 */
[----:B------:R-:W4:Y:S01]  /*510c0*/  LDL.LU.64 R140, [R1+0x1e00] ;  /* 0x001e0000018c7983 */ /* 0x000f220000300a00 */
[----:B------:R-:W-:-:S05]  /*510d0*/  IADD3 R90, P1, R88, R4, RZ ;  /* 0x00000004585a7210 */ /* 0x000fca0007f3e0ff */
[----:B------:R-:W-:Y:S01]  /*510e0*/  IMAD.X R91, R89, 0x1, R3, P1 ;  /* 0x00000001595b7824 */ /* 0x000fe200008e0603 */
[----:B------:R-:W-:-:S05]  /*510f0*/  IADD3 R88, P1, R86, R4, RZ ;  /* 0x0000000456587210 */ /* 0x000fca0007f3e0ff */
[----:B------:R-:W-:Y:S01]  /*51100*/  IMAD.X R89, R87, 0x1, R3, P1 ;  /* 0x0000000157597824 */ /* 0x000fe200008e0603 */
[----:B------:R-:W-:-:S05]  /*51110*/  IADD3 R86, P1, R84, R4, RZ ;  /* 0x0000000454567210 */ /* 0x000fca0007f3e0ff */
[----:B------:R-:W-:Y:S01]  /*51120*/  IMAD.X R87, R85, 0x1, R3, P1 ;  /* 0x0000000155577824 */ /* 0x000fe200008e0603 */
[----:B------:R-:W-:-:S05]  /*51130*/  IADD3 R84, P1, R80, R4, RZ ;  /* 0x0000000450547210 */ /* 0x000fca0007f3e0ff */
[----:B------:R-:W-:Y:S01]  /*51140*/  IMAD.X R85, R81, 0x1, R3, P1 ;  /* 0x0000000151557824 */ /* 0x000fe200008e0603 */
[----:B--2---:R-:W-:-:S05]  /*51150*/  IADD3 R80, P1, R76, R4, RZ ;  /* 0x000000044c507210 */ /* 0x004fca0007f3e0ff */
[----:B------:R-:W-:Y:S01]  /*51160*/  IMAD.X R81, R77, 0x1, R3, P1 ;  /* 0x000000014d517824 */ /* 0x000fe200008e0603 */
[----:B------:R-:W-:-:S05]  /*51170*/  IADD3 R76, P1, R78, R4, RZ ;  /* 0x000000044e4c7210 */ /* 0x000fca0007f3e0ff */
[----:B------:R-:W-:Y:S01]  /*51180*/  IMAD.X R77, R79, 0x1, R3, P1 ;  /* 0x000000014f4d7824 */ /* 0x000fe200008e0603 */
[----:B-1----:R-:W-:-:S05]  /*51190*/  IADD3 R78, P1, R12, R4, RZ ;  /* 0x000000040c4e7210 */ /* 0x002fca0007f3e0ff */
[----:B------:R-:W-:Y:S01]  /*511a0*/  IMAD.X R79, R13, 0x1, R3, P1 ;  /* 0x000000010d4f7824 */ /* 0x000fe200008e0603 */
[----:B---3--:R-:W-:-:S05]  /*511b0*/  IADD3 R12, P1, R10, R4, RZ ;  /* 0x000000040a0c7210 */ /* 0x008fca0007f3e0ff */
[----:B------:R-:W-:Y:S01]  /*511c0*/  IMAD.X R13, R11, 0x1, R3, P1 ;  /* 0x000000010b0d7824 */ /* 0x000fe200008e0603 */
[----:B----4-:R-:W-:-:S05]  /*511d0*/  IADD3 R10, P1, R140, R4, RZ ;  /* 0x000000048c0a7210 */ /* 0x010fca0007f3e0ff */
[----:B------:R-:W-:Y:S01]  /*511e0*/  IMAD.X R11, R141, 0x1, R3, P1 ;  /* 0x000000018d0b7824 */ /* 0x000fe200008e0603 */
        /* <DEDUP_REMOVED lines=24> */
[-C--:B------:R-:W-:Y:S01]  /*51370*/  IADD3 R14, P1, R20, R4.reuse, RZ ;  /* 0x00000004140e7210 */ /* 0x080fe20007f3e0ff */
[----:B------:R-:W-:Y:S02]  /*51380*/  IMAD.MOV.U32 R140, RZ, RZ, R139 ;  /* 0x000000ffff8c7224 */ /* 0x000fe400078e008b */
[----:B------:R-:W-:Y:S02]  /*51390*/  IMAD.MOV.U32 R141, RZ, RZ, R5 ;  /* 0x000000ffff8d7224 */ /* 0x000fe400078e0005 */
[----:B------:R-:W-:Y:S01]  /*513a0*/  IMAD.X R20, R21, 0x1, R3, P1 ;  /* 0x0000000115147824 */ /* 0x000fe200008e0603 */
[----:B------:R-:W-:Y:S01]  /*513b0*/  IADD3 R83, P1, R83, R4, RZ ;  /* 0x0000000453537210 */ /* 0x000fe20007f3e0ff */
[----:B------:R-:W-:Y:S01]  /*513c0*/  IMAD.MOV.U32 R139, RZ, RZ, R7 ;  /* 0x000000ffff8b7224 */ /* 0x000fe200078e0007 */
[----:B------:R-:W-:Y:S04]  /*513d0*/  LDGSTS.E [R6+0x64400], desc[UR4][R140.64], P0 ;  /* 0x644000008c067fae */ /* 0x000fe80008121844 */
        /* <DEDUP_REMOVED lines=51> */
[----:B------:R1:W-:Y:S04]  /*51710*/  STL.64 [R1+0x1e60], R76 ;  /* 0x001e604c01007387 */ /* 0x0003e80000100a00 */
[----:B------:R-:W-:Y:S01]  /*51720*/  LDGSTS.E [R6+0x71800], desc[UR4][R98.64], P0 ;  /* 0x7180000062067fae */ /* 0x000fe20008121844 */
[----:B------:R-:W-:-:S03]  /*51730*/  IMAD.MOV.U32 R21, RZ, RZ, R20 ;  /* 0x000000ffff157224 */ /* 0x000fc600078e0014 */
[----:B------:R2:W-:Y:S04]  /*51740*/  STL.64 [R1+0x1e40], R78 ;  /* 0x001e404e01007387 */ /* 0x0005e80000100a00 */
[----:B------:R-:W-:Y:S01]  /*51750*/  LDGSTS.E [R6+0x71c00], desc[UR4][R96.64], P0 ;  /* 0x71c0000060067fae */ /* 0x000fe20008121844 */
[----:B------:R-:W-:-:S03]  /*51760*/  IMAD.MOV.U32 R20, RZ, RZ, R14 ;  /* 0x000000ffff147224 */ /* 0x000fc600078e000e */
[----:B------:R3:W-:Y:S04]  /*51770*/  STL.64 [R1+0x1e20], R12 ;  /* 0x001e200c01007387 */ /* 0x0007e80000100a00 */
[----:B------:R-:W-:Y:S04]  /*51780*/  LDGSTS.E [R6+0x72000], desc[UR4][R94.64], P0 ;  /* 0x720000005e067fae */ /* 0x000fe80008121844 */
[----:B------:R4:W-:Y:S04]  /*51790*/  STL.64 [R1+0x1e00], R10 ;  /* 0x001e000a01007387 */ /* 0x0009e80000100a00 */
[----:B------:R-:W-:Y:S04]  /*517a0*/  LDGSTS.E [R6+0x72400], desc[UR4][R92.64], P0 ;  /* 0x724000005c067fae */ /* 0x000fe80008121844 */
[----:B------:R-:W-:Y:S04]  /*517b0*/  LDGSTS.E [R6+0x72800], desc[UR4][R90.64], P0 ;  /* 0x728000005a067fae */ /* 0x000fe80008121844 */
[----:B------:R-:W4:Y:S04]  /*517c0*/  LDL R5, [R1+0x3184] ;  /* 0x0031840001057983 */ /* 0x000f280000100800 */
[----:B------:R-:W-:Y:S04]  /*517d0*/  LDGSTS.E [R6+0x72c00], desc[UR4][R88.64], P0 ;  /* 0x72c0000058067fae */ /* 0x000fe80008121844 */
[----:B------:R-:W4:Y:S04]  /*517e0*/  LDL.LU R7, [R1+0x2a44] ;  /* 0x002a440001077983 */ /* 0x000f280000300800 */
[----:B------:R-:W-:Y:S04]  /*517f0*/  LDGSTS.E [R6+0x73000], desc[UR4][R86.64], P0 ;  /* 0x7300000056067fae */ /* 0x000fe80008121844 */
[----:B------:R-:W4:Y:S04]  /*51800*/  LDL.LU R14, [R1+0x2a68] ;  /* 0x002a6800010e7983 */ /* 0x000f280000300800 */
[----:B------:R-:W-:Y:S04]  /*51810*/  LDGSTS.E [R6+0x73400], desc[UR4][R84.64], P0 ;  /* 0x7340000054067fae */ /* 0x000fe80008121844 */
[----:B------:R-:W-:Y:S04]  /*51820*/  LDGSTS.E [R6+0x73800], desc[UR4][R80.64], P0 ;  /* 0x7380000050067fae */ /* 0x000fe80008121844 */
[----:B------:R-:W-:Y:S04]  /*51830*/  LDGSTS.E [R6+0x73c00], desc[UR4][R76.64], P0 ;  /* 0x73c000004c067fae */ /* 0x000fe80008121844 */
[----:B------:R-:W-:Y:S01]  /*51840*/  LDGSTS.E [R6+0x74000], desc[UR4][R78.64], P0 ;  /* 0x740000004e067fae */ /* 0x000fe20008121844 */
[----:B------:R-:W-:-:S03]  /*51850*/  IMAD.MOV.U32 R157, RZ, RZ, R156 ;  /* 0x000000ffff9d7224 */ /* 0x000fc600078e009c */
[----:B------:R-:W-:Y:S04]  /*51860*/  LDGSTS.E [R6+0x74400], desc[UR4][R12.64], P0 ;  /* 0x744000000c067fae */ /* 0x000fe80008121844 */
[----:B-1----:R-:W4:Y:S04]  /*51870*/  LDL.LU R77, [R1+0x2a88] ;  /* 0x002a8800014d7983 */ /* 0x002f280000300800 */
[----:B--2---:R-:W2:Y:S04]  /*51880*/  LDL.LU R79, [R1+0x2a64] ;  /* 0x002a6400014f7983 */ /* 0x004ea80000300800 */
[----:B------:R-:W2:Y:S04]  /*51890*/  LDL.LU R81, [R1+0x2a84] ;  /* 0x002a840001517983 */ /* 0x000ea80000300800 */
[----:B------:R-:W2:Y:S01]  /*518a0*/  LDL.LU R76, [R1+0x2aa4] ;  /* 0x002aa400014c7983 */ /* 0x000ea20000300800 */
[----:B------:R-:W-:-:S03]  /*518b0*/  IMAD.MOV.U32 R156, RZ, RZ, R82 ;  /* 0x000000ffff9c7224 */ /* 0x000fc600078e0052 */
[----:B---3--:R-:W3:Y:S04]  /*518c0*/  LDL.LU R12, [R1+0x2aa8] ;  /* 0x002aa800010c7983 */ /* 0x008ee80000300800 */
[----:B------:R-:W3:Y:S04]  /*518d0*/  LDL.LU R82, [R1+0x2ac4] ;  /* 0x002ac40001527983 */ /* 0x000ee80000300800 */
[----:B------:R-:W3:Y:S04]  /*518e0*/  LDL.LU R13, [R1+0x2ac8] ;  /* 0x002ac800010d7983 */ /* 0x000ee80000300800 */
[----:B------:R-:W-:Y:S04]  /*518f0*/  LDGSTS.E [R6+0x74800], desc[UR4][R10.64], P0 ;  /* 0x748000000a067fae */ /* 0x000fe80008121844 */
[----:B----4-:R-:W4:Y:S04]  /*51900*/  LDL.LU R10, [R1+0x2ae8] ;  /* 0x002ae800010a7983 */ /* 0x010f280000300800 */
[----:B------:R-:W4:Y:S04]  /*51910*/  LDL.LU R11, [R1+0x2b08] ;  /* 0x002b0800010b7983 */ /* 0x000f280000300800 */
[----:B------:R-:W4:Y:S04]  /*51920*/  LDL.LU R80, [R1+0x2ae4] ;  /* 0x002ae40001507983 */ /* 0x000f280000300800 */
[----:B------:R-:W4:Y:S01]  /*51930*/  LDL.LU R78, [R1+0x2b04] ;  /* 0x002b0400014e7983 */ /* 0x000f220000300800 */
[----:B------:R-:W-:-:S02]  /*51940*/  IMAD.MOV.U32 R245, RZ, RZ, R244 ;  /* 0x000000fffff57224 */ /* 0x000fc400078e00f4 */
[----:B------:R-:W-:Y:S02]  /*51950*/  IMAD.MOV.U32 R244, RZ, RZ, R252 ;  /* 0x000000fffff47224 */ /* 0x000fe400078e00fc */
[----:B------:R-:W-:Y:S02]  /*51960*/  IMAD.MOV.U32 R237, RZ, RZ, R236 ;  /* 0x000000ffffed7224 */ /* 0x000fe400078e00ec */
[----:B------:R-:W-:Y:S01]  /*51970*/  IMAD.MOV.U32 R236, RZ, RZ, R151 ;  /* 0x000000ffffec7224 */ /* 0x000fe200078e0097 */
[----:B------:R-:W-:Y:S01]  /*51980*/  LDGSTS.E [R6+0x74c00], desc[UR4][R244.64], P0 ;  /* 0x74c00000f4067fae */ /* 0x000fe20008121844 */
[----:B------:R-:W-:Y:S02]  /*51990*/  IMAD.MOV.U32 R229, RZ, RZ, R228 ;  /* 0x000000ffffe57224 */ /* 0x000fe400078e00e4 */
[----:B------:R-:W-:Y:S01]  /*519a0*/  IMAD.MOV.U32 R228, RZ, RZ, R150 ;  /* 0x000000ffffe47224 */ /* 0x000fe200078e0096 */
[----:B------:R-:W-:Y:S01]  /*519b0*/  LDGSTS.E [R6+0x75000], desc[UR4][R236.64], P0 ;  /* 0x75000000ec067fae */ /* 0x000fe20008121844 */
[----:B------:R-:W-:-:S02]  /*519c0*/  IMAD.MOV.U32 R221, RZ, RZ, R220 ;  /* 0x000000ffffdd7224 */ /* 0x000fc400078e00dc */
[----:B------:R-:W-:Y:S01]  /*519d0*/  IMAD.MOV.U32 R220, RZ, RZ, R149 ;  /* 0x000000ffffdc7224 */ /* 0x000fe200078e0095 */
[----:B------:R-:W-:Y:S01]  /*519e0*/  LDGSTS.E [R6+0x75400], desc[UR4][R228.64], P0 ;  /* 0x75400000e4067fae */ /* 0x000fe20008121844 */
        /* <DEDUP_REMOVED lines=20> */
[----:B------:R-:W-:Y:S04]  /*51b30*/  LDGSTS.E [R6+0x77000], desc[UR4][R172.64], P0 ;  /* 0x77000000ac067fae */ /* 0x000fe80008121844 */
[----:B------:R-:W-:Y:S04]  /*51b40*/  LDGSTS.E [R6+0x77400], desc[UR4][R164.64], P0 ;  /* 0x77400000a4067fae */ /* 0x000fe80008121844 */
[----:B------:R-:W-:Y:S04]  /*51b50*/  LDGSTS.E [R6+0x77800], desc[UR4][R156.64], P0 ;  /* 0x778000009c067fae */ /* 0x000fe80008121844 */
[----:B------:R1:W-:Y:S02]  /*51b60*/  LDGSTS.E [R6+0x77c00], desc[UR4][R20.64], P0 ;  /* 0x77c0000014067fae */ /* 0x0003e40008121844 */
[----:B-1----:R-:W-:-:S02]  /*51b70*/  IMAD.MOV.U32 R6, RZ, RZ, R83 ;  /* 0x000000ffff067224 */ /* 0x002fc400078e0053 */
[----:B------:R-:W-:Y:S02]  /*51b80*/  VIADD R5, R5, UR13 ;  /* 0x0000000d05057c36 */ /* 0x000fe40008000000 */
[----:B------:R-:W-:Y:S01]  /*51b90*/  IMAD.X R7, R7, 0x1, R3, P1 ;  /* 0x0000000107077824 */ /* 0x000fe200008e0603 */
[----:B------:R-:W-:-:S04]  /*51ba0*/  IADD3 R14, P1, R14, R4, RZ ;  /* 0x000000040e0e7210 */ /* 0x000fc80007f3e0ff */
[----:B------:R1:W-:Y:S04]  /*51bb0*/  STL [R1+0x2a44], R7 ;  /* 0x002a440701007387 */ /* 0x0003e80000100800 */
[----:B------:R1:W-:Y:S04]  /*51bc0*/  LDGSTS.E [R5+0x60100], desc[UR4][R6.64], P0 ;  /* 0x6010000006057fae */ /* 0x0003e80008121844 */
[----:B------:R-:W-:Y:S01]  /*51bd0*/  STL [R1+0x2a68], R14 ;  /* 0x002a680e01007387 */ /* 0x000fe20000100800 */
[----:B-1----:R-:W-:Y:S01]  /*51be0*/  IMAD.MOV.U32 R6, RZ, RZ, R14 ;  /* 0x000000ffff067224 */ /* 0x002fe200078e000e */
[----:B------:R-:W-:Y:S01]  /*51bf0*/  IADD3 R77, P2, R77, R4, RZ ;  /* 0x000000044d4d7210 */ /* 0x000fe20007f5e0ff */
[----:B--2---:R-:W-:-:S04]  /*51c00*/  IMAD.X R79, R79, 0x1, R3, P1 ;  /* 0x000000014f4f7824 */ /* 0x004fc800008e0603 */
[----:B------:R-:W-:Y:S01]  /*51c10*/  IMAD.X R81, R81, 0x1, R3, P2 ;  /* 0x0000000151517824 */ /* 0x000fe200010e0603 */
[----:B------:R1:W-:Y:S01]  /*51c20*/  STL [R1+0x2a64], R79 ;  /* 0x002a644f01007387 */ /* 0x0003e20000100800 */
[----:B------:R-:W-:-:S03]  /*51c30*/  IMAD.MOV.U32 R7, RZ, RZ, R79 ;  /* 0x000000ffff077224 */ /* 0x000fc600078e004f */
[----:B------:R-:W-:Y:S04]  /*51c40*/  STL [R1+0x2a88], R77 ;  /* 0x002a884d01007387 */ /* 0x000fe80000100800 */
[----:B------:R2:W-:Y:S04]  /*51c50*/  LDGSTS.E [R5+0x60500], desc[UR4][R6.64], P0 ;  /* 0x6050000006057fae */ /* 0x0005e80008121844 */
[----:B-1----:R-:W4:Y:S04]  /*51c60*/  LDL.LU R79, [R1+0x2b28] ;  /* 0x002b2800014f7983 */ /* 0x002f280000300800 */
[----:B------:R1:W-:Y:S04]  /*51c70*/  STL [R1+0x2a84], R81 ;  /* 0x002a845101007387 */ /* 0x0003e80000100800 */
[----:B------:R-:W4:Y:S01]  /*51c80*/  LDL.LU R14, [R1+0x2b48] ;  /* 0x002b4800010e7983 */ /* 0x000f220000300800 */
[----:B--2---:R-:W-:Y:S01]  /*51c90*/  IMAD.MOV.U32 R7, RZ, RZ, R81 ;  /* 0x000000ffff077224 */ /* 0x004fe200078e0051 */
[----:B---3--:R-:W-:-:S02]  /*51ca0*/  IADD3 R12, P1, R12, R4, RZ ;  /* 0x000000040c0c7210 */ /* 0x008fc40007f3e0ff */
[----:B-1----:R-:W2:Y:S01]  /*51cb0*/  LDL.LU R81, [R1+0x2b24] ;  /* 0x002b240001517983 */ /* 0x002ea20000300800 */
[----:B------:R-:W-:Y:S01]  /*51cc0*/  IMAD.MOV.U32 R6, RZ, RZ, R77 ;  /* 0x000000ffff067224 */ /* 0x000fe200078e004d */
[----:B------:R-:W-:Y:S01]  /*51cd0*/  IADD3 R13, P2, R13, R4, RZ ;  /* 0x000000040d0d7210 */ /* 0x000fe20007f5e0ff */
[--C-:B------:R-:W-:Y:S01]  /*51ce0*/  IMAD.X R76, R76, 0x1, R3.reuse, P1 ;  /* 0x000000014c4c7824 */ /* 0x100fe200008e0603 */
[----:B------:R-:W3:Y:S03]  /*51cf0*/  LDL.LU R77, [R1+0x2b44] ;  /* 0x002b4400014d7983 */ /* 0x000ee60000300800 */
[----:B------:R-:W-:Y:S01]  /*51d00*/  IMAD.X R82, R82, 0x1, R3, P2 ;  /* 0x0000000152527824 */ /* 0x000fe200010e0603 */
[----:B------:R-:W-:Y:S04]  /*51d10*/  STL [R1+0x2aa8], R12 ;  /* 0x002aa80c01007387 */ /* 0x000fe80000100800 */
[----:B------:R1:W-:Y:S04]  /*51d20*/  LDGSTS.E [R5+0x60900], desc[UR4][R6.64], P0 ;  /* 0x6090000006057fae */ /* 0x0003e80008121844 */
[----:B------:R1:W-:Y:S04]  /*51d30*/  STL [R1+0x2aa4], R76 ;  /* 0x002aa44c01007387 */ /* 0x0003e80000100800 */
[----:B------:R4:W-:Y:S01]  /*51d40*/  STL [R1+0x2ac8], R13 ;  /* 0x002ac80d01007387 */ /* 0x0009e20000100800 */
[----:B-1----:R-:W-:-:S03]  /*51d50*/  IMAD.MOV.U32 R7, RZ, RZ, R76 ;  /* 0x000000ffff077224 */ /* 0x002fc600078e004c */
[----:B------:R-:W3:Y:S01]  /*51d60*/  LDL.LU R76, [R1+0x2b68] ;  /* 0x002b6800014c7983 */ /* 0x000ee20000300800 */
[----:B------:R-:W-:-:S03]  /*51d70*/  IMAD.MOV.U32 R6, RZ, RZ, R12 ;  /* 0x000000ffff067224 */ /* 0x000fc600078e000c */
[----:B------:R1:W-:Y:S04]  /*51d80*/  STL [R1+0x2ac4], R82 ;  /* 0x002ac45201007387 */ /* 0x0003e80000100800 */
[----:B------:R-:W3:Y:S04]  /*51d90*/  LDL.LU R12, [R1+0x2b88] ;  /* 0x002b8800010c7983 */ /* 0x000ee80000300800 */
[----:B------:R-:W3:Y:S04]  /*51da0*/  LDL.LU R84, [R1+0x2b64] ;  /* 0x002b640001547983 */ /* 0x000ee80000300800 */
[----:B------:R1:W-:Y:S01]  /*51db0*/  LDGSTS.E [R5+0x60d00], desc[UR4][R6.64], P0 ;  /* 0x60d0000006057fae */ /* 0x0003e20008121844 */
[----:B----4-:R-:W-:Y:S01]  /*51dc0*/  IADD3 R10, P1, R10, R4, RZ ;  /* 0x000000040a0a7210 */ /* 0x010fe20007f3e0ff */
[----:B-1----:R-:W-:-:S02]  /*51dd0*/  IMAD.MOV.U32 R6, RZ, RZ, R13 ;  /* 0x000000ffff067224 */ /* 0x002fc400078e000d */
[----:B------:R-:W4:Y:S01]  /*51de0*/  LDL.LU R13, [R1+0x2b84] ;  /* 0x002b8400010d7983 */ /* 0x000f220000300800 */
[----:B------:R-:W-:Y:S01]  /*51df0*/  IADD3 R11, P2, R11, R4, RZ ;  /* 0x000000040b0b7210 */ /* 0x000fe20007f5e0ff */
[--C-:B------:R-:W-:Y:S02]  /*51e00*/  IMAD.X R80, R80, 0x1, R3.reuse, P1 ;  /* 0x0000000150507824 */ /* 0x100fe400008e0603 */
[----:B------:R-:W-:Y:S01]  /*51e10*/  IMAD.MOV.U32 R7, RZ, RZ, R82 ;  /* 0x000000ffff077224 */ /* 0x000fe200078e0052 */
[----:B------:R1:W-:Y:S01]  /*51e20*/  STL [R1+0x2ae8], R10 ;  /* 0x002ae80a01007387 */ /* 0x0003e20000100800 */
[----:B------:R-:W-:-:S03]  /*51e30*/  IMAD.X R78, R78, 0x1, R3, P2 ;  /* 0x000000014e4e7824 */ /* 0x000fc600010e0603 */
[----:B------:R-:W-:Y:S04]  /*51e40*/  STL [R1+0x2ae4], R80 ;  /* 0x002ae45001007387 */ /* 0x000fe80000100800 */
[----:B------:R1:W-:Y:S04]  /*51e50*/  STL [R1+0x2b08], R11 ;  /* 0x002b080b01007387 */ /* 0x0003e80000100800 */
[----:B------:R-:W4:Y:S04]  /*51e60*/  LDL.LU R82, [R1+0x2ba8] ;  /* 0x002ba80001527983 */ /* 0x000f280000300800 */
[----:B------:R1:W-:Y:S04]  /*51e70*/  LDGSTS.E [R5+0x61100], desc[UR4][R6.64], P0 ;  /* 0x6110000006057fae */ /* 0x0003e80008121844 */
[----:B------:R1:W-:Y:S02]  /*51e80*/  STL [R1+0x2b04], R78 ;  /* 0x002b044e01007387 */ /* 0x0003e40000100800 */
[----:B-1----:R-:W-:-:S02]  /*51e90*/  IMAD.MOV.U32 R6, RZ, RZ, R10 ;  /* 0x000000ffff067224 */ /* 0x002fc400078e000a */
[----:B------:R-:W4:Y:S01]  /*51ea0*/  LDL.LU R10, [R1+0x2bc8] ;  /* 0x002bc800010a7983 */ /* 0x000f220000300800 */
[----:B------:R-:W-:-:S03]  /*51eb0*/  IMAD.MOV.U32 R7, RZ, RZ, R80 ;  /* 0x000000ffff077224 */ /* 0x000fc600078e0050 */
[----:B------:R-:W4:Y:S04]  /*51ec0*/  LDL.LU R83, [R1+0x2ba4] ;  /* 0x002ba40001537983 */ /* 0x000f280000300800 */
[----:B------:R1:W-:Y:S02]  /*51ed0*/  LDGSTS.E [R5+0x61500], desc[UR4][R6.64], P0 ;  /* 0x6150000006057fae */ /* 0x0003e40008121844 */
[----:B-1----:R-:W-:Y:S02]  /*51ee0*/  IMAD.MOV.U32 R6, RZ, RZ, R11 ;  /* 0x000000ffff067224 */ /* 0x002fe400078e000b */
[----:B------:R-:W4:Y:S01]  /*51ef0*/  LDL.LU R11, [R1+0x2bc4] ;  /* 0x002bc400010b7983 */ /* 0x000f220000300800 */
[----:B------:R-:W-:-:S03]  /*51f00*/  IMAD.MOV.U32 R7, RZ, RZ, R78 ;  /* 0x000000ffff077224 */ /* 0x000fc600078e004e */
[----:B------:R-:W4:Y:S04]  /*51f10*/  LDL.LU R80, [R1+0x2be8] ;  /* 0x002be80001507983 */ /* 0x000f280000300800 */
[----:B------:R-:W4:Y:S04]  /*51f20*/  LDL.LU R78, [R1+0x2c08] ;  /* 0x002c0800014e7983 */ /* 0x000f280000300800 */
[----:B------:R1:W-:Y:S01]  /*51f30*/  LDGSTS.E [R5+0x61900], desc[UR4][R6.64], P0 ;  /* 0x6190000006057fae */ /* 0x0003e20008121844 */
[----:B------:R-:W-:-:S05]  /*51f40*/  IADD3 R79, P1, R79, R4, RZ ;  /* 0x000000044f4f7210 */ /* 0x000fca0007f3e0ff */
[----:B------:R-:W-:Y:S01]  /*51f50*/  STL [R1+0x2b28], R79 ;  /* 0x002b284f01007387 */ /* 0x000fe20000100800 */
[----:B------:R-:W-:Y:S01]  /*51f60*/  IADD3 R14, P2, R14, R4, RZ ;  /* 0x000000040e0e7210 */ /* 0x000fe20007f5e0ff */
[----:B--2---:R-:W-:-:S04]  /*51f70*/  IMAD.X R81, R81, 0x1, R3, P1 ;  /* 0x0000000151517824 */ /* 0x004fc800008e0603 */
[----:B-1----:R-:W-:Y:S01]  /*51f80*/  IMAD.MOV.U32 R7, RZ, RZ, R81 ;  /* 0x000000ffff077224 */ /* 0x002fe200078e0051 */
[----:B------:R1:W-:Y:S01]  /*51f90*/  STL [R1+0x2b24], R81 ;  /* 0x002b245101007387 */ /* 0x0003e20000100800 */
[----:B---3--:R-:W-:-:S03]  /*51fa0*/  IMAD.X R77, R77, 0x1, R3, P2 ;  /* 0x000000014d4d7824 */ /* 0x008fc600010e0603 */
[----:B------:R-:W-:Y:S04]  /*51fb0*/  STL [R1+0x2b48], R14 ;  /* 0x002b480e01007387 */ /* 0x000fe80000100800 */
[----:B-1----:R-:W2:Y:S01]  /*51fc0*/  LDL.LU R81, [R1+0x2be4] ;  /* 0x002be40001517983 */ /* 0x002ea20000300800 */
[----:B------:R-:W-:-:S03]  /*51fd0*/  IMAD.MOV.U32 R6, RZ, RZ, R79 ;  /* 0x000000ffff067224 */ /* 0x000fc600078e004f */
[----:B------:R1:W-:Y:S04]  /*51fe0*/  STL [R1+0x2b44], R77 ;  /* 0x002b444d01007387 */ /* 0x0003e80000100800 */
[----:B------:R-:W3:Y:S01]  /*51ff0*/  LDL.LU R79, [R1+0x2c04] ;  /* 0x002c0400014f7983 */ /* 0x000ee20000300800 */
[----:B------:R-:W-:-:S03]  /*52000*/  IADD3 R76, P1, R76, R4, RZ ;  /* 0x000000044c4c7210 */ /* 0x000fc60007f3e0ff */
[----:B------:R1:W-:Y:S01]  /*52010*/  LDGSTS.E [R5+0x61d00], desc[UR4][R6.64], P0 ;  /* 0x61d0000006057fae */ /* 0x0003e20008121844 */
[----:B------:R-:W-:Y:S01]  /*52020*/  IADD3 R12, P2, R12, R4, RZ ;  /* 0x000000040c0c7210 */ /* 0x000fe20007f5e0ff */
[----:B------:R-:W-:Y:S02]  /*52030*/  IMAD.X R84, R84, 0x1, R3, P1 ;  /* 0x0000000154547824 */ /* 0x000fe400008e0603 */
[----:B-1----:R-:W-:Y:S02]  /*52040*/  IMAD.MOV.U32 R7, RZ, RZ, R77 ;  /* 0x000000ffff077224 */ /* 0x002fe400078e004d */
[----:B------:R-:W-:Y:S01]  /*52050*/  IMAD.MOV.U32 R6, RZ, RZ, R14 ;  /* 0x000000ffff067224 */ /* 0x000fe200078e000e */
[----:B------:R-:W3:Y:S04]  /*52060*/  LDL.LU R77, [R1+0x2c28] ;  /* 0x002c2800014d7983 */ /* 0x000ee80000300800 */
[----:B------:R-:W3:Y:S04]  /*52070*/  LDL.LU R14, [R1+0x2c48] ;  /* 0x002c4800010e7983 */ /* 0x000ee80000300800 */
[----:B------:R1:W-:Y:S04]  /*52080*/  STL [R1+0x2b68], R76 ;  /* 0x002b684c01007387 */ /* 0x0003e80000100800 */
[----:B------:R-:W-:Y:S01]  /*52090*/  STL [R1+0x2b64], R84 ;  /* 0x002b645401007387 */ /* 0x000fe20000100800 */
[----:B----4-:R-:W-:-:S03]  /*520a0*/  IMAD.X R13, R13, 0x1, R3, P2 ;  /* 0x000000010d0d7824 */ /* 0x010fc600010e0603 */
[----:B------:R-:W-:Y:S04]  /*520b0*/  STL [R1+0x2b88], R12 ;  /* 0x002b880c01007387 */ /* 0x000fe80000100800 */
[----:B------:R-:W4:Y:S04]  /*520c0*/  LDL.LU R90, [R1+0x2c24] ;  /* 0x002c2400015a7983 */ /* 0x000f280000300800 */
[----:B------:R1:W-:Y:S04]  /*520d0*/  LDGSTS.E [R5+0x62100], desc[UR4][R6.64], P0 ;  /* 0x6210000006057fae */ /* 0x0003e80008121844 */
[----:B------:R1:W-:Y:S02]  /*520e0*/  STL [R1+0x2b84], R13 ;  /* 0x002b840d01007387 */ /* 0x0003e40000100800 */
[----:B-1----:R-:W-:-:S02]  /*520f0*/  IMAD.MOV.U32 R6, RZ, RZ, R76 ;  /* 0x000000ffff067224 */ /* 0x002fc400078e004c */
[----:B------:R-:W4:Y:S01]  /*52100*/  LDL.LU R76, [R1+0x2c44] ;  /* 0x002c4400014c7983 */ /* 0x000f220000300800 */
[----:B------:R-:W-:Y:S01]  /*52110*/  IMAD.MOV.U32 R7, RZ, RZ, R84 ;  /* 0x000000ffff077224 */ /* 0x000fe200078e0054 */
[----:B------:R-:W-:-:S04]  /*52120*/  IADD3 R82, P1, R82, R4, RZ ;  /* 0x0000000452527210 */ /* 0x000fc80007f3e0ff */
[----:B------:R1:W-:Y:S01]  /*52130*/  LDGSTS.E [R5+0x62500], desc[UR4][R6.64], P0 ;  /* 0x6250000006057fae */ /* 0x0003e20008121844 */
[----:B------:R-:W-:Y:S01]  /*52140*/  IADD3 R10, P2, R10, R4, RZ ;  /* 0x000000040a0a7210 */ /* 0x000fe20007f5e0ff */
[----:B-1----:R-:W-:Y:S02]  /*52150*/  IMAD.MOV.U32 R6, RZ, RZ, R12 ;  /* 0x000000ffff067224 */ /* 0x002fe400078e000c */
[----:B------:R-:W-:Y:S02]  /*52160*/  IMAD.MOV.U32 R7, RZ, RZ, R13 ;  /* 0x000000ffff077224 */ /* 0x000fe400078e000d */
[----:B------:R-:W4:Y:S01]  /*52170*/  LDL.LU.64 R12, [R1+0x2218] ;  /* 0x00221800010c7983 */ /* 0x000f220000300a00 */
[----:B------:R-:W-:-:S03]  /*52180*/  IMAD.X R83, R83, 0x1, R3, P1 ;  /* 0x0000000153537824 */ /* 0x000fc600008e0603 */
[----:B------:R-:W-:Y:S04]  /*52190*/  STL [R1+0x2ba8], R82 ;  /* 0x002ba85201007387 */ /* 0x000fe80000100800 */
[----:B------:R1:W-:Y:S01]  /*521a0*/  LDGSTS.E [R5+0x62900], desc[UR4][R6.64], P0 ;  /* 0x6290000006057fae */ /* 0x0003e20008121844 */
[----:B------:R-:W-:-:S03]  /*521b0*/  IMAD.X R11, R11, 0x1, R3, P2 ;  /* 0x000000010b0b7824 */ /* 0x000fc600010e0603 */
[----:B------:R-:W-:Y:S04]  /*521c0*/  STL [R1+0x2ba4], R83 ;  /* 0x002ba45301007387 */ /* 0x000fe80000100800 */
[----:B------:R-:W-:Y:S01]  /*521d0*/  STL [R1+0x2bc8], R10 ;  /* 0x002bc80a01007387 */ /* 0x000fe20000100800 */
[----:B-1----:R-:W-:-:S03]  /*521e0*/  IMAD.MOV.U32 R6, RZ, RZ, R82 ;  /* 0x000000ffff067224 */ /* 0x002fc600078e0052 */
[----:B------:R-:W4:Y:S01]  /*521f0*/  LDL.LU.64 R88, [R1+0x21f8] ;  /* 0x0021f80001587983 */ /* 0x000f220000300a00 */
[----:B------:R-:W-:-:S03]  /*52200*/  IMAD.MOV.U32 R7, RZ, RZ, R83 ;  /* 0x000000ffff077224 */ /* 0x000fc600078e0053 */
        /* <DEDUP_REMOVED lines=8> */
[----:B------:R-:W-:Y:S04]  /*52290*/  STL [R1+0x2be8], R80 ;  /* 0x002be85001007387 */ /* 0x000fe80000100800 */
[----:B------:R1:W-:Y:S02]  /*522a0*/  LDGSTS.E [R5+0x63100], desc[UR4][R6.64], P0 ;  /* 0x6310000006057fae */ /* 0x0003e40008121844 */
[----:B-1----:R-:W-:-:S02]  /*522b0*/  IMAD.MOV.U32 R6, RZ, RZ, R80 ;  /* 0x000000ffff067224 */ /* 0x002fc400078e0050 */
[----:B--2---:R-:W-:-:S04]  /*522c0*/  IMAD.X R81, R81, 0x1, R3, P1 ;  /* 0x0000000151517824 */ /* 0x004fc800008e0603 */
[----:B------:R-:W-:Y:S01]  /*522d0*/  IMAD.MOV.U32 R7, RZ, RZ, R81 ;  /* 0x000000ffff077224 */ /* 0x000fe200078e0051 */
[----:B------:R1:W-:Y:S01]  /*522e0*/  STL [R1+0x2be4], R81 ;  /* 0x002be45101007387 */ /* 0x0003e20000100800 */
[----:B---3--:R-:W-:-:S03]  /*522f0*/  IMAD.X R79, R79, 0x1, R3, P2 ;  /* 0x000000014f4f7824 */ /* 0x008fc600010e0603 */
[----:B------:R-:W-:Y:S04]  /*52300*/  STL [R1+0x2c08], R78 ;  /* 0x002c084e01007387 */ /* 0x000fe80000100800 */
[----:B------:R2:W-:Y:S04]  /*52310*/  LDGSTS.E [R5+0x63500], desc[UR4][R6.64], P0 ;  /* 0x6350000006057fae */ /* 0x0005e80008121844 */
[----:B-1----:R-:W3:Y:S04]  /*52320*/  LDL.LU.64 R80, [R1+0x2198] ;  /* 0x0021980001507983 */ /* 0x002ee80000300a00 */
[----:B------:R1:W-:Y:S04]  /*52330*/  STL [R1+0x2c04], R79 ;  /* 0x002c044f01007387 */ /* 0x0003e80000100800 */
[----:B------:R-:W3:Y:S01]  /*52340*/  LDL.LU.64 R84, [R1+0x2178] ;  /* 0x0021780001547983 */ /* 0x000ee20000300a00 */
[----:B------:R-:W-:Y:S01]  /*52350*/  IADD3 R77, P1, R77, R4, RZ ;  /* 0x000000044d4d7210 */ /* 0x000fe20007f3e0ff */
[----:B--2---:R-:W-:-:S02]  /*52360*/  IMAD.MOV.U32 R6, RZ, RZ, R78 ;  /* 0x000000ffff067224 */ /* 0x004fc400078e004e */
[----:B------:R-:W2:Y:S01]  /*52370*/  LDL.LU.64 R82, [R1+0x2158] ;  /* 0x0021580001527983 */ /* 0x000ea20000300a00 */
[----:B------:R-:W-:Y:S01]  /*52380*/  IMAD.MOV.U32 R7, RZ, RZ, R79 ;  /* 0x000000ffff077224 */ /* 0x000fe200078e004f */
[----:B------:R-:W-:Y:S02]  /*52390*/  IADD3 R14, P2, R14, R4, RZ ;  /* 0x000000040e0e7210 */ /* 0x000fe40007f5e0ff */
[----:B-1----:R-:W2:Y:S04]  /*523a0*/  LDL.LU.64 R78, [R1+0x2138] ;  /* 0x00213800014e7983 */ /* 0x002ea80000300a00 */
[----:B------:R1:W-:Y:S01]  /*523b0*/  LDGSTS.E [R5+0x63900], desc[UR4][R6.64], P0 ;  /* 0x6390000006057fae */ /* 0x0003e20008121844 */
[----:B----4-:R-:W-:Y:S02]  /*523c0*/  IMAD.X R90, R90, 0x1, R3, P1 ;  /* 0x000000015a5a7824 */ /* 0x010fe400008e0603 */
[----:B-1----:R-:W-:-:S02]  /*523d0*/  IMAD.MOV.U32 R6, RZ, RZ, R77 ;  /* 0x000000ffff067224 */ /* 0x002fc400078e004d */
[----:B------:R-:W-:Y:S01]  /*523e0*/  IMAD.MOV.U32 R7, RZ, RZ, R90 ;  /* 0x000000ffff077224 */ /* 0x000fe200078e005a */
[----:B------:R-:W-:Y:S04]  /*523f0*/  STL [R1+0x2c28], R77 ;  /* 0x002c284d01007387 */ /* 0x000fe80000100800 */
[----:B------:R-:W-:Y:S04]  /*52400*/  STL [R1+0x2c24], R90 ;  /* 0x002c245a01007387 */ /* 0x000fe80000100800 */
[----:B------:R-:W-:Y:S04]  /*52410*/  STL [R1+0x2c48], R14 ;  /* 0x002c480e01007387 */ /* 0x000fe80000100800 */
[----:B------:R1:W-:Y:S01]  /*52420*/  LDGSTS.E [R5+0x63d00], desc[UR4][R6.64], P0 ;  /* 0x63d0000006057fae */ /* 0x0003e20008121844 */
[----:B------:R-:W-:-:S05]  /*52430*/  IMAD.X R76, R76, 0x1, R3, P2 ;  /* 0x000000014c4c7824 */ /* 0x000fca00010e0603 */
[----:B------:R4:W-:Y:S01]  /*52440*/  STL [R1+0x2c44], R76 ;  /* 0x002c444c01007387 */ /* 0x0009e20000100800 */
[----:B-1----:R-:W-:-:S03]  /*52450*/  IMAD.MOV.U32 R7, RZ, RZ, R76 ;  /* 0x000000ffff077224 */ /* 0x002fc600078e004c */
[----:B----4-:R-:W4:Y:S01]  /*52460*/  LDL.LU.64 R76, [R1+0x2118] ;  /* 0x00211800014c7983 */ /* 0x010f220000300a00 */
[----:B------:R-:W-:-:S03]  /*52470*/  IMAD.MOV.U32 R6, RZ, RZ, R14 ;  /* 0x000000ffff067224 */ /* 0x000fc600078e000e */
[----:B------:R-:W4:Y:S01]  /*52480*/  LDL.LU.64 R96, [R1+0x20f8] ;  /* 0x0020f80001607983 */ /* 0x000f220000300a00 */
[----:B------:R-:W-:-:S03]  /*52490*/  IADD3 R133, P1, R12, R4, RZ ;  /* 0x000000040c857210 */ /* 0x000fc60007f3e0ff */
[----:B------:R1:W-:Y:S02]  /*524a0*/  LDGSTS.E [R5+0x64100], desc[UR4][R6.64], P0 ;  /* 0x6410000006057fae */ /* 0x0003e40008121844 */
[----:B-1----:R-:W-:Y:S02]  /*524b0*/  IMAD.X R6, R13, 0x1, R3, P1 ;  /* 0x000000010d067824 */ /* 0x002fe400008e0603 */
[----:B------:R-:W4:Y:S04]  /*524c0*/  LDL.LU.64 R12, [R1+0x20d8] ;  /* 0x0020d800010c7983 */ /* 0x000f280000300a00 */
[----:B------:R-:W4:Y:S01]  /*524d0*/  LDL.LU.64 R94, [R1+0x20b8] ;  /* 0x0020b800015e7983 */ /* 0x000f220000300a00 */
[----:B------:R-:W-:-:S03]  /*524e0*/  IADD3 R132, P1, R88, R4, RZ ;  /* 0x0000000458847210 */ /* 0x000fc60007f3e0ff */
[----:B------:R-:W4:Y:S02]  /*524f0*/  LDL.LU.64 R92, [R1+0x2098] ;  /* 0x00209800015c7983 */ /* 0x000f240000300a00 */
[----:B------:R-:W-:Y:S01]  /*52500*/  IMAD.X R7, R89, 0x1, R3, P1 ;  /* 0x0000000159077824 */ /* 0x000fe200008e0603 */
[----:B------:R-:W-:-:S05]  /*52510*/  IADD3 R130, P1, R10, R4, RZ ;  /* 0x000000040a827210 */ /* 0x000fca0007f3e0ff */
[----:B------:R-:W-:Y:S02]  /*52520*/  IMAD.X R131, R11, 0x1, R3, P1 ;  /* 0x000000010b837824 */ /* 0x000fe400008e0603 */
[----:B------:R-:W4:Y:S01]  /*52530*/  LDL.LU.64 R10, [R1+0x2078] ;  /* 0x00207800010a7983 */ /* 0x000f220000300a00 */
[----:B------:R-:W-:-:S03]  /*52540*/  IADD3 R128, P1, R86, R4, RZ ;  /* 0x0000000456807210 */ /* 0x000fc60007f3e0ff */
[----:B------:R-:W4:Y:S02]  /*52550*/  LDL.LU.64 R90, [R1+0x2058] ;  /* 0x00205800015a7983 */ /* 0x000f240000300a00 */
[----:B------:R-:W-:Y:S02]  /*52560*/  IMAD.X R129, R87, 0x1, R3, P1 ;  /* 0x0000000157817824 */ /* 0x000fe400008e0603 */
[----:B------:R-:W4:Y:S01]  /*52570*/  LDL.LU.64 R88, [R1+0x2038] ;  /* 0x0020380001587983 */ /* 0x000f220000300a00 */
[----:B---3--:R-:W-:-:S05]  /*52580*/  IADD3 R126, P1, R80, R4, RZ ;  /* 0x00000004507e7210 */ /* 0x008fca0007f3e0ff */
[----:B------:R-:W-:Y:S02]  /*52590*/  IMAD.X R127, R81, 0x1, R3, P1 ;  /* 0x00000001517f7824 */ /* 0x000fe400008e0603 */
[----:B------:R-:W3:Y:S01]  /*525a0*/  LDL.LU.64 R80, [R1+0x2018] ;  /* 0x0020180001507983 */ /* 0x000ee20000300a00 */
[----:B------:R-:W-:-:S03]  /*525b0*/  IADD3 R124, P1, R84, R4, RZ ;  /* 0x00000004547c7210 */ /* 0x000fc60007f3e0ff */
[----:B------:R-:W3:Y:S02]  /*525c0*/  LDL.LU.64 R86, [R1+0x1ff8] ;  /* 0x001ff80001567983 */ /* 0x000ee40000300a00 */
[--C-:B------:R-:W-:Y:S01]  /*525d0*/  IMAD.X R125, R85, 0x1, R3.reuse, P1 ;  /* 0x00000001557d7824 */ /* 0x100fe200008e0603 */
[-C--:B--2---:R-:W-:Y:S01]  /*525e0*/  IADD3 R122, P1, R82, R4.reuse, RZ ;  /* 0x00000004527a7210 */ /* 0x084fe20007f3e0ff */
[----:B------:R-:W2:Y:S04]  /*525f0*/  LDL.LU.64 R84, [R1+0x1fd8] ;  /* 0x001fd80001547983 */ /* 0x000ea80000300a00 */
[--C-:B------:R-:W-:Y:S01]  /*52600*/  IMAD.X R123, R83, 0x1, R3.reuse, P1 ;  /* 0x00000001537b7824 */ /* 0x100fe200008e0603 */
[----:B------:R-:W-:Y:S01]  /*52610*/  IADD3 R120, P1, R78, R4, RZ ;  /* 0x000000044e787210 */ /* 0x000fe20007f3e0ff */
[----:B------:R-:W2:Y:S04]  /*52620*/  LDL.LU.64 R82, [R1+0x1fb8] ;  /* 0x001fb80001527983 */ /* 0x000ea80000300a00 */
[----:B------:R-:W-:-:S02]  /*52630*/  IMAD.X R121, R79, 0x1, R3, P1 ;  /* 0x000000014f797824 */ /* 0x000fc400008e0603 */
[----:B------:R-:W2:Y:S01]  /*52640*/  LDL.LU.64 R78, [R1+0x1f98] ;  /* 0x001f9800014e7983 */ /* 0x000ea20000300a00 */
[----:B----4-:R-:W-:-:S05]  /*52650*/  IADD3 R118, P1, R76, R4, RZ ;  /* 0x000000044c767210 */ /* 0x010fca0007f3e0ff */
[--C-:B------:R-:W-:Y:S01]  /*52660*/  IMAD.X R119, R77, 0x1, R3.reuse, P1 ;  /* 0x000000014d777824 */ /* 0x100fe200008e0603 */
[-C--:B------:R-:W-:Y:S01]  /*52670*/  IADD3 R116, P1, R96, R4.reuse, RZ ;  /* 0x0000000460747210 */ /* 0x080fe20007f3e0ff */
[----:B------:R-:W4:Y:S04]  /*52680*/  LDL.LU.64 R76, [R1+0x1f78] ;  /* 0x001f7800014c7983 */ /* 0x000f280000300a00 */
[----:B------:R-:W-:Y:S01]  /*52690*/  IMAD.X R117, R97, 0x1, R3, P1 ;  /* 0x0000000161757824 */ /* 0x000fe200008e0603 */
[----:B------:R-:W-:-:S05]  /*526a0*/  IADD3 R114, P1, R12, R4, RZ ;  /* 0x000000040c727210 */ /* 0x000fca0007f3e0ff */
[--C-:B------:R-:W-:Y:S01]  /*526b0*/  IMAD.X R115, R13, 0x1, R3.reuse, P1 ;  /* 0x000000010d737824 */ /* 0x100fe200008e0603 */
[-C--:B------:R-:W-:Y:S01]  /*526c0*/  IADD3 R112, P1, R94, R4.reuse, RZ ;  /* 0x000000045e707210 */ /* 0x080fe20007f3e0ff */
[----:B------:R-:W4:Y:S04]  /*526d0*/  LDL.LU.64 R12, [R1+0x1f58] ;  /* 0x001f5800010c7983 */ /* 0x000f280000300a00 */
[----:B------:R-:W-:Y:S01]  /*526e0*/  IMAD.X R113, R95, 0x1, R3, P1 ;  /* 0x000000015f717824 */ /* 0x000fe200008e0603 */
[----:B------:R-:W-:-:S05]  /*526f0*/  IADD3 R110, P1, R92, R4, RZ ;  /* 0x000000045c6e7210 */ /* 0x000fca0007f3e0ff */
[----:B------:R-:W-:Y:S01]  /*52700*/  IMAD.X R111, R93, 0x1, R3, P1 ;  /* 0x000000015d6f7824 */ /* 0x000fe200008e0603 */
[----:B------:R-:W-:-:S05]  /*52710*/  IADD3 R108, P1, R10, R4, RZ ;  /* 0x000000040a6c7210 */ /* 0x000fca0007f3e0ff */
[----:B------:R-:W-:Y:S02]  /*52720*/  IMAD.X R109, R11, 0x1, R3, P1 ;  /* 0x000000010b6d7824 */ /* 0x000fe400008e0603 */
[----:B------:R-:W4:Y:S01]  /*52730*/  LDL.LU.64 R10, [R1+0x1f38] ;  /* 0x001f3800010a7983 */ /* 0x000f220000300a00 */
[----:B------:R-:W-:-:S05]  /*52740*/  IADD3 R106, P1, R90, R4, RZ ;  /* 0x000000045a6a7210 */ /* 0x000fca0007f3e0ff */
[----:B------:R-:W-:Y:S01]  /*52750*/  IMAD.X R107, R91, 0x1, R3, P1 ;  /* 0x000000015b6b7824 */ /* 0x000fe200008e0603 */
[----:B------:R-:W-:-:S05]  /*52760*/  IADD3 R104, P1, R88, R4, RZ ;  /* 0x0000000458687210 */ /* 0x000fca0007f3e0ff */
[----:B------:R-:W-:Y:S01]  /*52770*/  IMAD.X R105, R89, 0x1, R3, P1 ;  /* 0x0000000159697824 */ /* 0x000fe200008e0603 */
[----:B---3--:R-:W-:-:S05]  /*52780*/  IADD3 R102, P1, R80, R4, RZ ;  /* 0x0000000450667210 */ /* 0x008fca0007f3e0ff */
[--C-:B------:R-:W-:Y:S01]  /*52790*/  IMAD.X R103, R81, 0x1, R3.reuse, P1 ;  /* 0x0000000151677824 */ /* 0x100fe200008e0603 */
[-C--:B------:R-:W-:Y:S01]  /*527a0*/  IADD3 R100, P1, R86, R4.reuse, RZ ;  /* 0x0000000456647210 */ /* 0x080fe20007f3e0ff */
[----:B------:R-:W3:Y:S04]  /*527b0*/  LDL.LU.64 R80, [R1+0x1f18] ;  /* 0x001f180001507983 */ /* 0x000ee80000300a00 */
[----:B------:R-:W-:Y:S01]  /*527c0*/  IMAD.X R101, R87, 0x1, R3, P1 ;  /* 0x0000000157657824 */ /* 0x000fe200008e0603 */
[----:B------:R-:W3:Y:S01]  /*527d0*/  LDL.LU.64 R136, [R1+0x1ef8] ;  /* 0x001ef80001887983 */ /* 0x000ee20000300a00 */
[----:B--2---:R-:W-:-:S05]  /*527e0*/  IADD3 R98, P1, R84, R4, RZ ;  /* 0x0000000454627210 */ /* 0x004fca0007f3e0ff */
[--C-:B------:R-:W-:Y:S01]  /*527f0*/  IMAD.X R99, R85, 0x1, R3.reuse, P1 ;  /* 0x0000000155637824 */ /* 0x100fe200008e0603 */
[-C--:B------:R-:W-:Y:S01]  /*52800*/  IADD3 R96, P1, R82, R4.reuse, RZ ;  /* 0x0000000452607210 */ /* 0x080fe20007f3e0ff */
[----:B------:R-:W2:Y:S04]  /*52810*/  LDL.LU.64 R84, [R1+0x1ed8] ;  /* 0x001ed80001547983 */ /* 0x000ea80000300a00 */
[--C-:B------:R-:W-:Y:S01]  /*52820*/  IMAD.X R97, R83, 0x1, R3.reuse, P1 ;  /* 0x0000000153617824 */ /* 0x100fe200008e0603 */
[----:B------:R-:W-:Y:S01]  /*52830*/  IADD3 R94, P1, R78, R4, RZ ;  /* 0x000000044e5e7210 */ /* 0x000fe20007f3e0ff */
[----:B------:R-:W2:Y:S04]  /*52840*/  LDL.LU.64 R82, [R1+0x1eb8] ;  /* 0x001eb80001527983 */ /* 0x000ea80000300a00 */
[----:B------:R-:W-:-:S02]  /*52850*/  IMAD.X R95, R79, 0x1, R3, P1 ;  /* 0x000000014f5f7824 */ /* 0x000fc400008e0603 */
[----:B------:R-:W2:Y:S01]  /*52860*/  LDL.LU.64 R78, [R1+0x1e98] ;  /* 0x001e9800014e7983 */ /* 0x000ea20000300a00 */
[----:B----4-:R-:W-:-:S05]  /*52870*/  IADD3 R92, P1, R76, R4, RZ ;  /* 0x000000044c5c7210 */ /* 0x010fca0007f3e0ff */
[----:B------:R-:W-:Y:S02]  /*52880*/  IMAD.X R93, R77, 0x1, R3, P1 ;  /* 0x000000014d5d7824 */ /* 0x000fe400008e0603 */
[----:B------:R-:W4:Y:S01]  /*52890*/  LDL.LU.64 R76, [R1+0x1e78] ;  /* 0x001e7800014c7983 */ /* 0x000f220000300a00 */
[----:B------:R-:W-:-:S05]  /*528a0*/  IADD3 R90, P1, R12, R4, RZ ;  /* 0x000000040c5a7210 */ /* 0x000fca0007f3e0ff */
[----:B------:R-:W-:Y:S02]  /*528b0*/  IMAD.X R91, R13, 0x1, R3, P1 ;  /* 0x000000010d5b7824 */ /* 0x000fe400008e0603 */
[----:B------:R-:W4:Y:S01]  /*528c0*/  LDL.LU.64 R12, [R1+0x1e58] ;  /* 0x001e5800010c7983 */ /* 0x000f220000300a00 */
[----:B------:R-:W-:-:S05]  /*528d0*/  IADD3 R88, P1, R10, R4, RZ ;  /* 0x000000040a587210 */ /* 0x000fca0007f3e0ff */
[----:B------:R-:W-:Y:S02]  /*528e0*/  IMAD.X R89, R11, 0x1, R3, P1 ;  /* 0x000000010b597824 */ /* 0x000fe400008e0603 */
[----:B------:R-:W4:Y:S04]  /*528f0*/  LDL.LU.64 R10, [R1+0x1e38] ;  /* 0x001e3800010a7983 */ /* 0x000f280000300a00 */
[----:B------:R-:W4:Y:S01]  /*52900*/  LDL.LU.64 R134, [R1+0x1e18] ;  /* 0x001e180001867983 */ /* 0x000f220000300a00 */
[----:B---3--:R-:W-:-:S05]  /*52910*/  IADD3 R86, P1, R80, R4, RZ ;  /* 0x0000000450567210 */ /* 0x008fca0007f3e0ff */
[----:B------:R-:W-:Y:S01]  /*52920*/  IMAD.X R87, R81, 0x1, R3, P1 ;  /* 0x0000000151577824 */ /* 0x000fe200008e0603 */
[----:B------:R-:W-:-:S05]  /*52930*/  IADD3 R80, P1, R136, R4, RZ ;  /* 0x0000000488507210 */ /* 0x000fca0007f3e0ff */
[----:B------:R-:W-:Y:S01]  /*52940*/  IMAD.X R81, R137, 0x1, R3, P1 ;  /* 0x0000000189517824 */ /* 0x000fe200008e0603 */
[----:B--2---:R-:W-:-:S05]  /*52950*/  IADD3 R149, P1, R84, R4, RZ ;  /* 0x0000000454957210 */ /* 0x004fca0007f3e0ff */
[----:B------:R-:W-:Y:S01]  /*52960*/  IMAD.X R150, R85, 0x1, R3, P1 ;  /* 0x0000000155967824 */ /* 0x000fe200008e0603 */
[----:B------:R-:W-:-:S05]  /*52970*/  IADD3 R84, P1, R82, R4, RZ ;  /* 0x0000000452547210 */ /* 0x000fca0007f3e0ff */
[----:B------:R-:W-:Y:S01]  /*52980*/  IMAD.X R85, R83, 0x1, R3, P1 ;  /* 0x0000000153557824 */ /* 0x000fe200008e0603 */
[----:B------:R-:W-:-:S05]  /*52990*/  IADD3 R82, P1, R78, R4, RZ ;  /* 0x000000044e527210 */ /* 0x000fca0007f3e0ff */
        /* <DEDUP_REMOVED lines=23> */
[-C--:B------:R-:W-:Y:S01]  /*52b10*/  IADD3 R142, P1, R202, R4.reuse, RZ ;  /* 0x00000004ca8e7210 */ /* 0x080fe20007f3e0ff */
[----:B------:R-:W-:Y:S01]  /*52b20*/  IMAD.MOV.U32 R133, RZ, RZ, R7 ;  /* 0x000000ffff857224 */ /* 0x000fe200078e0007 */
[----:B------:R-:W-:Y:S03]  /*52b30*/  STL.64 [R1+0x2218], R134 ;  /* 0x0022188601007387 */ /* 0x000fe60000100a00 */
[----:B------:R-:W-:Y:S01]  /*52b40*/  IMAD.X R202, R203, 0x1, R3, P1 ;  /* 0x00000001cbca7824 */ /* 0x000fe200008e0603 */
[----:B------:R-:W-:Y:S01]  /*52b50*/  STL.64 [R1+0x21f8], R132 ;  /* 0x0021f88401007387 */ /* 0x000fe20000100a00 */
[----:B------:R-:W-:-:S03]  /*52b60*/  IADD3 R141, P1, R194, R4, RZ ;  /* 0x00000004c28d7210 */ /* 0x000fc60007f3e0ff */
[----:B------:R-:W-:Y:S04]  /*52b70*/  STL.64 [R1+0x21d8], R130 ;  /* 0x0021d88201007387 */ /* 0x000fe80000100a00 */
[----:B------:R-:W-:Y:S01]  /*52b80*/  STL.64 [R1+0x21b8], R128 ;  /* 0x0021b88001007387 */ /* 0x000fe20000100a00 */
[----:B------:R-:W-:-:S03]  /*52b90*/  IMAD.X R194, R195, 0x1, R3, P1 ;  /* 0x00000001c3c27824 */ /* 0x000fc600008e0603 */
[----:B------:R-:W-:Y:S01]  /*52ba0*/  STL.64 [R1+0x2198], R126 ;  /* 0x0021987e01007387 */ /* 0x000fe20000100a00 */
[----:B------:R-:W-:-:S03]  /*52bb0*/  IADD3 R140, P1, R186, R4, RZ ;  /* 0x00000004ba8c7210 */ /* 0x000fc60007f3e0ff */
        /* <DEDUP_REMOVED lines=8> */
[----:B------:R-:W-:Y:S01]  /*52c40*/  LDGSTS.E [R5+0x65100], desc[UR4][R128.64], P0 ;  /* 0x6510000080057fae */ /* 0x000fe20008121844 */
[----:B------:R-:W-:-:S03]  /*52c50*/  IMAD.X R186, R187, 0x1, R3, P1 ;  /* 0x00000001bbba7824 */ /* 0x000fc600008e0603 */
[----:B------:R-:W-:Y:S04]  /*52c60*/  STL.64 [R1+0x20d8], R114 ;  /* 0x0020d87201007387 */ /* 0x000fe80000100a00 */
[----:B------:R-:W-:Y:S01]  /*52c70*/  LDGSTS.E [R5+0x65500], desc[UR4][R126.64], P0 ;  /* 0x655000007e057fae */ /* 0x000fe20008121844 */
[----:B------:R-:W-:-:S03]  /*52c80*/  IADD3 R139, P1, R178, R4, RZ ;  /* 0x00000004b28b7210 */ /* 0x000fc60007f3e0ff */
        /* <DEDUP_REMOVED lines=15> */
[----:B------:R-:W-:Y:S01]  /*52d80*/  LDGSTS.E [R5+0x67100], desc[UR4][R112.64], P0 ;  /* 0x6710000070057fae */ /* 0x000fe20008121844 */
[----:B------:R-:W-:-:S03]  /*52d90*/  IMAD.MOV.U32 R6, RZ, RZ, R149 ;  /* 0x000000ffff067224 */ /* 0x000fc600078e0095 */
[----:B------:R-:W-:Y:S01]  /*52da0*/  STL.64 [R1+0x1fd8], R98 ;  /* 0x001fd86201007387 */ /* 0x000fe20000100a00 */
[----:B------:R-:W-:-:S03]  /*52db0*/  IMAD.MOV.U32 R7, RZ, RZ, R150 ;  /* 0x000000ffff077224 */ /* 0x000fc600078e0096 */
        /* <DEDUP_REMOVED lines=17> */
[----:B------:R1:W-:Y:S04]  /*52ed0*/  STL.64 [R1+0x1ed8], R6 ;  /* 0x001ed80601007387 */ /* 0x0003e80000100a00 */
[----:B------:R-:W-:Y:S04]  /*52ee0*/  LDGSTS.E [R5+0x71500], desc[UR4][R94.64], P0 ;  /* 0x715000005e057fae */ /* 0x000fe80008121844 */
[----:B------:R-:W-:Y:S04]  /*52ef0*/  STL.64 [R1+0x1eb8], R84 ;  /* 0x001eb85401007387 */ /* 0x000fe80000100a00 */
[----:B------:R-:W-:Y:S01]  /*52f00*/  LDGSTS.E [R5+0x71900], desc[UR4][R92.64], P0 ;  /* 0x719000005c057fae */ /* 0x000fe20008121844 */
[----:B------:R-:W-:-:S03]  /*52f10*/  IMAD.X R162, R163, 0x1, R3, P1 ;  /* 0x00000001a3a27824 */ /* 0x000fc600008e0603 */
[----:B------:R2:W-:Y:S04]  /*52f20*/  STL.64 [R1+0x1e98], R82 ;  /* 0x001e985201007387 */ /* 0x0005e80000100a00 */
[----:B------:R-:W-:Y:S01]  /*52f30*/  LDGSTS.E [R5+0x71d00], desc[UR4][R90.64], P0 ;  /* 0x71d000005a057fae */ /* 0x000fe20008121844 */
[----:B------:R-:W-:-:S03]  /*52f40*/  IADD3 R136, P1, R154, R4, RZ ;  /* 0x000000049a887210 */ /* 0x000fc60007f3e0ff */
[----:B------:R-:W-:Y:S04]  /*52f50*/  STL.64 [R1+0x1e78], R78 ;  /* 0x001e784e01007387 */ /* 0x000fe80000100a00 */
[----:B------:R-:W-:Y:S04]  /*52f60*/  LDGSTS.E [R5+0x72100], desc[UR4][R88.64], P0 ;  /* 0x7210000058057fae */ /* 0x000fe80008121844 */
[----:B------:R3:W-:Y:S04]  /*52f70*/  STL.64 [R1+0x1e58], R76 ;  /* 0x001e584c01007387 */ /* 0x0007e80000100a00 */
[----:B------:R-:W-:Y:S04]  /*52f80*/  LDGSTS.E [R5+0x72500], desc[UR4][R86.64], P0 ;  /* 0x7250000056057fae */ /* 0x000fe80008121844 */
[----:B------:R4:W-:Y:S04]  /*52f90*/  STL.64 [R1+0x1e38], R12 ;  /* 0x001e380c01007387 */ /* 0x0009e80000100a00 */
[----:B------:R-:W-:Y:S04]  /*52fa0*/  LDGSTS.E [R5+0x72900], desc[UR4][R80.64], P0 ;  /* 0x7290000050057fae */ /* 0x000fe80008121844 */
[----:B------:R4:W-:Y:S04]  /*52fb0*/  STL.64 [R1+0x1e18], R10 ;  /* 0x001e180a01007387 */ /* 0x0009e80000100a00 */
[----:B------:R4:W-:Y:S01]  /*52fc0*/  LDGSTS.E [R5+0x72d00], desc[UR4][R6.64], P0 ;  /* 0x72d0000006057fae */ /* 0x0009e20008121844 */
[----:B------:R-:W-:Y:S01]  /*52fd0*/  IMAD.X R154, R155, 0x1, R3, P1 ;  /* 0x000000019b9a7824 */ /* 0x000fe200008e0603 */
[----:B------:R-:W-:-:S02]  /*52fe0*/  IADD3 R14, P1, R18, R4, RZ ;  /* 0x00000004120e7210 */ /* 0x000fc40007f3e0ff */
[----:B------:R-:W-:Y:S04]  /*52ff0*/  LDGSTS.E [R5+0x73100], desc[UR4][R84.64], P0 ;  /* 0x7310000054057fae */ /* 0x000fe80008121844 */
[----:B------:R4:W-:Y:S04]  /*53000*/  LDGSTS.E [R5+0x73500], desc[UR4][R82.64], P0 ;  /* 0x7350000052057fae */ /* 0x0009e80008121844 */
[----:B-1----:R-:W4:Y:S04]  /*53010*/  LDL.LU R6, [R1+0x2a50] ;  /* 0x002a500001067983 */ /* 0x002f280000300800 */
[----:B------:R-:W4:Y:S04]  /*53020*/  LDL.LU R81, [R1+0x2a70] ;  /* 0x002a700001517983 */ /* 0x000f280000300800 */
[----:B------:R-:W4:Y:S01]  /*53030*/  LDL.LU R7, [R1+0x2a4c] ;  /* 0x002a4c0001077983 */ /* 0x000f220000300800 */
[----:B------:R-:W-:-:S03]  /*53040*/  IMAD.X R18, R19, 0x1, R3, P1 ;  /* 0x0000000113127824 */ /* 0x000fc600008e0603 */
[----:B--2---:R-:W2:Y:S01]  /*53050*/  LDL.LU R82, [R1+0x2a6c] ;  /* 0x002a6c0001527983 */ /* 0x004ea20000300800 */
[----:B------:R-:W-:Y:S02]  /*53060*/  IMAD.MOV.U32 R19, RZ, RZ, R18 ;  /* 0x000000ffff137224 */ /* 0x000fe400078e0012 */
[----:B------:R-:W-:Y:S01]  /*53070*/  IMAD.MOV.U32 R18, RZ, RZ, R14 ;  /* 0x000000ffff127224 */ /* 0x000fe200078e000e */
[----:B------:R-:W-:Y:S04]  /*53080*/  LDGSTS.E [R5+0x73900], desc[UR4][R78.64], P0 ;  /* 0x739000004e057fae */ /* 0x000fe80008121844 */
[----:B------:R-:W2:Y:S04]  /*53090*/  LDL R14, [R1+0x3180] ;  /* 0x00318000010e7983 */ /* 0x000ea80000100800 */
[----:B------:R-:W-:Y:S04]  /*530a0*/  LDGSTS.E [R5+0x73d00], desc[UR4][R76.64], P0 ;  /* 0x73d000004c057fae */ /* 0x000fe80008121844 */
[----:B------:R-:W2:Y:S04]  /*530b0*/  LDL.LU R80, [R1+0x2a8c] ;  /* 0x002a8c0001507983 */ /* 0x000ea80000300800 */
[----:B------:R-:W-:Y:S04]  /*530c0*/  LDGSTS.E [R5+0x74100], desc[UR4][R12.64], P0 ;  /* 0x741000000c057fae */ /* 0x000fe80008121844 */
        /* <DEDUP_REMOVED lines=45> */
[----:B------:R-:W-:Y:S04]  /*533a0*/  LDGSTS.E [R5+0x77500], desc[UR4][R162.64], P0 ;  /* 0x77500000a2057fae */ /* 0x000fe80008121844 */
[----:B------:R-:W-:Y:S04]  /*533b0*/  LDGSTS.E [R5+0x77900], desc[UR4][R154.64], P0 ;  /* 0x779000009a057fae */ /* 0x000fe80008121844 */
[----:B------:R1:W-:Y:S01]  /*533c0*/  LDGSTS.E [R5+0x77d00], desc[UR4][R18.64], P0 ;  /* 0x77d0000012057fae */ /* 0x0003e20008121844 */
[----:B------:R-:W-:-:S02]  /*533d0*/  IADD3 R6, P1, R6, R4, RZ ;  /* 0x0000000406067210 */ /* 0x000fc40007f3e0ff */
[----:B------:R-:W-:-:S03]  /*533e0*/  IADD3 R81, P2, R81, R4, RZ ;  /* 0x0000000451517210 */ /* 0x000fc60007f5e0ff */
[--C-:B------:R-:W-:Y:S01]  /*533f0*/  IMAD.X R7, R7, 0x1, R3.reuse, P1 ;  /* 0x0000000107077824 */ /* 0x100fe200008e0603 */
[----:B------:R3:W-:Y:S01]  /*53400*/  STL [R1+0x2a50], R6 ;  /* 0x002a500601007387 */ /* 0x0007e20000100800 */
[----:B--2---:R-:W-:-:S03]  /*53410*/  IMAD.X R82, R82, 0x1, R3, P2 ;  /* 0x0000000152527824 */ /* 0x004fc600010e0603 */
[----:B------:R2:W-:Y:S04]  /*53420*/  STL [R1+0x2a4c], R7 ;  /* 0x002a4c0701007387 */ /* 0x0005e80000100800 */
[----:B------:R2:W-:Y:S04]  /*53430*/  STL [R1+0x2a70], R81 ;  /* 0x002a705101007387 */ /* 0x0005e80000100800 */
[----:B------:R-:W-:Y:S01]  /*53440*/  STL [R1+0x2a6c], R82 ;  /* 0x002a6c5201007387 */ /* 0x000fe20000100800 */
[----:B-1----:R-:W-:-:S03]  /*53450*/  VIADD R5, R14, UR13 ;  /* 0x0000000d0e057c36 */ /* 0x002fc60008000000 */
[----:B------:R-:W4:Y:S04]  /*53460*/  LDL.LU R79, [R1+0x2b10] ;  /* 0x002b1000014f7983 */ /* 0x000f280000300800 */
[----:B------:R-:W4:Y:S04]  /*53470*/  LDL.LU R14, [R1+0x2b30] ;  /* 0x002b3000010e7983 */ /* 0x000f280000300800 */
[----:B------:R-:W4:Y:S01]  /*53480*/  LDL.LU R84, [R1+0x2b0c] ;  /* 0x002b0c0001547983 */ /* 0x000f220000300800 */
[----:B---3--:R-:W-:-:S03]  /*53490*/  IADD3 R76, P1, R76, R4, RZ ;  /* 0x000000044c4c7210 */ /* 0x008fc60007f3e0ff */
[----:B------:R1:W-:Y:S02]  /*534a0*/  LDGSTS.E [R5+0x60200], desc[UR4][R6.64], P0 ;  /* 0x6020000006057fae */ /* 0x0003e40008121844 */
[----:B------:R-:W-:Y:S01]  /*534b0*/  IMAD.X R80, R80, 0x1, R3, P1 ;  /* 0x0000000150507824 */ /* 0x000fe200008e0603 */
[----:B------:R-:W-:Y:S01]  /*534c0*/  IADD3 R77, P2, R77, R4, RZ ;  /* 0x000000044d4d7210 */ /* 0x000fe20007f5e0ff */
[----:B-1----:R-:W-:Y:S02]  /*534d0*/  IMAD.MOV.U32 R6, RZ, RZ, R81 ;  /* 0x000000ffff067224 */ /* 0x002fe400078e0051 */
[----:B--2---:R-:W-:Y:S01]  /*534e0*/  IMAD.MOV.U32 R7, RZ, RZ, R82 ;  /* 0x000000ffff077224 */ /* 0x004fe200078e0052 */
[----:B------:R-:W2:Y:S01]  /*534f0*/  LDL.LU R81, [R1+0x2b2c] ;  /* 0x002b2c0001517983 */ /* 0x000ea20000300800 */
[----:B------:R-:W-:-:S03]  /*53500*/  IMAD.X R78, R78, 0x1, R3, P2 ;  /* 0x000000014e4e7824 */ /* 0x000fc600010e0603 */
[----:B------:R-:W-:Y:S04]  /*53510*/  STL [R1+0x2a90], R76 ;  /* 0x002a904c01007387 */ /* 0x000fe80000100800 */
[----:B------:R1:W-:Y:S04]  /*53520*/  LDGSTS.E [R5+0x60600], desc[UR4][R6.64], P0 ;  /* 0x6060000006057fae */ /* 0x0003e80008121844 */
[----:B------:R3:W-:Y:S04]  /*53530*/  STL [R1+0x2a8c], R80 ;  /* 0x002a8c5001007387 */ /* 0x0007e80000100800 */
[----:B------:R4:W-:Y:S01]  /*53540*/  STL [R1+0x2ab0], R77 ;  /* 0x002ab04d01007387 */ /* 0x0009e20000100800 */
[----:B-1----:R-:W-:-:S03]  /*53550*/  IMAD.MOV.U32 R7, RZ, RZ, R80 ;  /* 0x000000ffff077224 */ /* 0x002fc600078e0050 */
[----:B---3--:R-:W3:Y:S01]  /*53560*/  LDL.LU R80, [R1+0x2b50] ;  /* 0x002b500001507983 */ /* 0x008ee20000300800 */
[----:B------:R-:W-:-:S03]  /*53570*/  IMAD.MOV.U32 R6, RZ, RZ, R76 ;  /* 0x000000ffff067224 */ /* 0x000fc600078e004c */
[----:B------:R-:W-:Y:S04]  /*53580*/  STL [R1+0x2aac], R78 ;  /* 0x002aac4e01007387 */ /* 0x000fe80000100800 */
[----:B------:R-:W3:Y:S04]  /*53590*/  LDL.LU R76, [R1+0x2b70] ;  /* 0x002b7000014c7983 */ /* 0x000ee80000300800 */
[----:B------:R-:W3:Y:S04]  /*535a0*/  LDL.LU R82, [R1+0x2b4c] ;  /* 0x002b4c0001527983 */ /* 0x000ee80000300800 */
[----:B------:R1:W-:Y:S01]  /*535b0*/  LDGSTS.E [R5+0x60a00], desc[UR4][R6.64], P0 ;  /* 0x60a0000006057fae */ /* 0x0003e20008121844 */
[----:B----4-:R-:W-:Y:S01]  /*535c0*/  IADD3 R10, P1, R10, R4, RZ ;  /* 0x000000040a0a7210 */ /* 0x010fe20007f3e0ff */
[----:B-1----:R-:W-:-:S02]  /*535d0*/  IMAD.MOV.U32 R6, RZ, RZ, R77 ;  /* 0x000000ffff067224 */ /* 0x002fc400078e004d */
[----:B------:R-:W4:Y:S01]  /*535e0*/  LDL.LU R77, [R1+0x2b6c] ;  /* 0x002b6c00014d7983 */ /* 0x000f220000300800 */
[----:B------:R-:W-:Y:S01]  /*535f0*/  IMAD.MOV.U32 R7, RZ, RZ, R78 ;  /* 0x000000ffff077224 */ /* 0x000fe200078e004e */
[----:B------:R-:W-:Y:S01]  /*53600*/  IADD3 R11, P2, R11, R4, RZ ;  /* 0x000000040b0b7210 */ /* 0x000fe20007f5e0ff */
[--C-:B------:R-:W-:Y:S01]  /*53610*/  IMAD.X R12, R12, 0x1, R3.reuse, P1 ;  /* 0x000000010c0c7824 */ /* 0x100fe200008e0603 */
[----:B------:R-:W-:Y:S03]  /*53620*/  STL [R1+0x2ad0], R10 ;  /* 0x002ad00a01007387 */ /* 0x000fe60000100800 */
[----:B------:R-:W-:Y:S01]  /*53630*/  IMAD.X R13, R13, 0x1, R3, P2 ;  /* 0x000000010d0d7824 */ /* 0x000fe200010e0603 */
[----:B------:R1:W-:Y:S04]  /*53640*/  LDGSTS.E [R5+0x60e00], desc[UR4][R6.64], P0 ;  /* 0x60e0000006057fae */ /* 0x0003e80008121844 */
[----:B------:R1:W-:Y:S04]  /*53650*/  STL [R1+0x2acc], R12 ;  /* 0x002acc0c01007387 */ /* 0x0003e80000100800 */
[----:B------:R-:W-:Y:S01]  /*53660*/  STL [R1+0x2af0], R11 ;  /* 0x002af00b01007387 */ /* 0x000fe20000100800 */
[----:B-1----:R-:W-:-:S02]  /*53670*/  IMAD.MOV.U32 R6, RZ, RZ, R10 ;  /* 0x000000ffff067224 */ /* 0x002fc400078e000a */
[----:B------:R-:W-:Y:S02]  /*53680*/  IMAD.MOV.U32 R7, RZ, RZ, R12 ;  /* 0x000000ffff077224 */ /* 0x000fe400078e000c */
[----:B------:R-:W4:Y:S04]  /*53690*/  LDL.LU R12, [R1+0x2b90] ;  /* 0x002b9000010c7983 */ /* 0x000f280000300800 */
[----:B------:R1:W-:Y:S04]  /*536a0*/  STL [R1+0x2aec], R13 ;  /* 0x002aec0d01007387 */ /* 0x0003e80000100800 */
[----:B------:R1:W-:Y:S04]  /*536b0*/  LDGSTS.E [R5+0x61200], desc[UR4][R6.64], P0 ;  /* 0x6120000006057fae */ /* 0x0003e80008121844 */
[----:B------:R-:W4:Y:S01]  /*536c0*/  LDL.LU R10, [R1+0x2bb0] ;  /* 0x002bb000010a7983 */ /* 0x000f220000300800 */
[----:B-1----:R-:W-:-:S03]  /*536d0*/  IMAD.MOV.U32 R7, RZ, RZ, R13 ;  /* 0x000000ffff077224 */ /* 0x002fc600078e000d */
[----:B------:R-:W4:Y:S01]  /*536e0*/  LDL.LU R13, [R1+0x2b8c] ;  /* 0x002b8c00010d7983 */ /* 0x000f220000300800 */
[----:B------:R-:W-:-:S03]  /*536f0*/  IMAD.MOV.U32 R6, RZ, RZ, R11 ;  /* 0x000000ffff067224 */ /* 0x000fc600078e000b */
[----:B------:R-:W4:Y:S04]  /*53700*/  LDL.LU R11, [R1+0x2bac] ;  /* 0x002bac00010b7983 */ /* 0x000f280000300800 */
[----:B------:R-:W4:Y:S04]  /*53710*/  LDL.LU R83, [R1+0x2bd0] ;  /* 0x002bd00001537983 */ /* 0x000f280000300800 */
[----:B------:R-:W4:Y:S04]  /*53720*/  LDL.LU R78, [R1+0x2bf0] ;  /* 0x002bf000014e7983 */ /* 0x000f280000300800 */
[----:B------:R1:W-:Y:S01]  /*53730*/  LDGSTS.E [R5+0x61600], desc[UR4][R6.64], P0 ;  /* 0x6160000006057fae */ /* 0x0003e20008121844 */
[----:B------:R-:W-:-:S02]  /*53740*/  IADD3 R79, P1, R79, R4, RZ ;  /* 0x000000044f4f7210 */ /* 0x000fc40007f3e0ff */
[----:B------:R-:W-:-:S03]  /*53750*/  IADD3 R14, P2, R14, R4, RZ ;  /* 0x000000040e0e7210 */ /* 0x000fc60007f5e0ff */
[----:B------:R-:W-:Y:S01]  /*53760*/  IMAD.X R84, R84, 0x1, R3, P1 ;  /* 0x0000000154547824 */ /* 0x000fe200008e0603 */
[----:B------:R-:W-:Y:S03]  /*53770*/  STL [R1+0x2b10], R79 ;  /* 0x002b104f01007387 */ /* 0x000fe60000100800 */
[----:B-1----:R-:W-:Y:S01]  /*53780*/  IMAD.MOV.U32 R7, RZ, RZ, R84 ;  /* 0x000000ffff077224 */ /* 0x002fe200078e0054 */
[----:B------:R1:W-:Y:S04]  /*53790*/  STL [R1+0x2b0c], R84 ;  /* 0x002b0c5401007387 */ /* 0x0003e80000100800 */
[----:B------:R-:W-:Y:S01]  /*537a0*/  STL [R1+0x2b30], R14 ;  /* 0x002b300e01007387 */ /* 0x000fe20000100800 */
[----:B------:R-:W-:-:S03]  /*537b0*/  IMAD.MOV.U32 R6, RZ, RZ, R79 ;  /* 0x000000ffff067224 */ /* 0x000fc600078e004f */
[----:B-1----:R-:W4:Y:S01]  /*537c0*/  LDL.LU R84, [R1+0x2bcc] ;  /* 0x002bcc0001547983 */ /* 0x002f220000300800 */
[----:B--2---:R-:W-:-:S03]  /*537d0*/  IMAD.X R81, R81, 0x1, R3, P2 ;  /* 0x0000000151517824 */ /* 0x004fc600010e0603 */
[----:B------:R1:W-:Y:S04]  /*537e0*/  LDGSTS.E [R5+0x61a00], desc[UR4][R6.64], P0 ;  /* 0x61a0000006057fae */ /* 0x0003e80008121844 */
[----:B------:R2:W-:Y:S04]  /*537f0*/  STL [R1+0x2b2c], R81 ;  /* 0x002b2c5101007387 */ /* 0x0005e80000100800 */
[----:B------:R-:W4:Y:S01]  /*53800*/  LDL.LU R79, [R1+0x2bec] ;  /* 0x002bec00014f7983 */ /* 0x000f220000300800 */
[----:B-1----:R-:W-:Y:S02]  /*53810*/  IMAD.MOV.U32 R6, RZ, RZ, R14 ;  /* 0x000000ffff067224 */ /* 0x002fe400078e000e */
[----:B------:R-:W-:-:S02]  /*53820*/  IMAD.MOV.U32 R7, RZ, RZ, R81 ;  /* 0x000000ffff077224 */ /* 0x000fc400078e0051 */
[----:B--2---:R-:W2:Y:S04]  /*53830*/  LDL.LU R81, [R1+0x2c10] ;  /* 0x002c100001517983 */ /* 0x004ea80000300800 */
[----:B------:R-:W2:Y:S01]  /*53840*/  LDL.LU R14, [R1+0x2c30] ;  /* 0x002c3000010e7983 */ /* 0x000ea20000300800 */
[----:B---3--:R-:W-:-:S03]  /*53850*/  IADD3 R80, P1, R80, R4, RZ ;  /* 0x0000000450507210 */ /* 0x008fc60007f3e0ff */
[----:B------:R1:W-:Y:S01]  /*53860*/  LDGSTS.E [R5+0x61e00], desc[UR4][R6.64], P0 ;  /* 0x61e0000006057fae */ /* 0x0003e20008121844 */
[----:B------:R-:W-:Y:S01]  /*53870*/  IADD3 R76, P2, R76, R4, RZ ;  /* 0x000000044c4c7210 */ /* 0x000fe20007f5e0ff */
[--C-:B------:R-:W-:Y:S02]  /*53880*/  IMAD.X R82, R82, 0x1, R3.reuse, P1 ;  /* 0x0000000152527824 */ /* 0x100fe400008e0603 */
[----:B------:R-:W-:Y:S02]  /*53890*/  STL [R1+0x2b50], R80 ;  /* 0x002b505001007387 */ /* 0x000fe40000100800 */
[----:B-1----:R-:W-:Y:S02]  /*538a0*/  IMAD.MOV.U32 R7, RZ, RZ, R82 ;  /* 0x000000ffff077224 */ /* 0x002fe400078e0052 */
[----:B------:R1:W-:Y:S04]  /*538b0*/  STL [R1+0x2b4c], R82 ;  /* 0x002b4c5201007387 */ /* 0x0003e80000100800 */
[----:B------:R-:W-:Y:S04]  /*538c0*/  STL [R1+0x2b70], R76 ;  /* 0x002b704c01007387 */ /* 0x000fe80000100800 */
[----:B-1----:R-:W3:Y:S01]  /*538d0*/  LDL.LU R82, [R1+0x2c0c] ;  /* 0x002c0c0001527983 */ /* 0x002ee20000300800 */
[----:B----4-:R-:W-:-:S02]  /*538e0*/  IMAD.X R77, R77, 0x1, R3, P2 ;  /* 0x000000014d4d7824 */ /* 0x010fc400010e0603 */
[----:B------:R-:W-:-:S03]  /*538f0*/  IMAD.MOV.U32 R6, RZ, RZ, R80 ;  /* 0x000000ffff067224 */ /* 0x000fc600078e0050 */
[----:B------:R1:W-:Y:S04]  /*53900*/  STL [R1+0x2b6c], R77 ;  /* 0x002b6c4d01007387 */ /* 0x0003e80000100800 */
[----:B------:R-:W4:Y:S04]  /*53910*/  LDL.LU R80, [R1+0x2c2c] ;  /* 0x002c2c0001507983 */ /* 0x000f280000300800 */
[----:B------:R1:W-:Y:S01]  /*53920*/  LDGSTS.E [R5+0x62200], desc[UR4][R6.64], P0 ;  /* 0x6220000006057fae */ /* 0x0003e20008121844 */
[----:B------:R-:W-:Y:S01]  /*53930*/  IADD3 R12, P1, R12, R4, RZ ;  /* 0x000000040c0c7210 */ /* 0x000fe20007f3e0ff */
[----:B-1----:R-:W-:-:S02]  /*53940*/  IMAD.MOV.U32 R6, RZ, RZ, R76 ;  /* 0x000000ffff067224 */ /* 0x002fc400078e004c */
[----:B------:R-:W-:Y:S02]  /*53950*/  IMAD.MOV.U32 R7, RZ, RZ, R77 ;  /* 0x000000ffff077224 */ /* 0x000fe400078e004d */
[----:B------:R-:W4:Y:S04]  /*53960*/  LDL.LU.64 R76, [R1+0x2230] ;  /* 0x00223000014c7983 */ /* 0x000f280000300a00 */
[----:B------:R-:W-:Y:S01]  /*53970*/  STL [R1+0x2b90], R12 ;  /* 0x002b900c01007387 */ /* 0x000fe20000100800 */
[----:B------:R-:W-:-:S03]  /*53980*/  IADD3 R10, P2, R10, R4, RZ ;  /* 0x000000040a0a7210 */ /* 0x000fc60007f5e0ff */
[----:B------:R1:W-:Y:S01]  /*53990*/  LDGSTS.E [R5+0x62600], desc[UR4][R6.64], P0 ;  /* 0x6260000006057fae */ /* 0x0003e20008121844 */
[----:B------:R-:W-:Y:S02]  /*539a0*/  IMAD.X R13, R13, 0x1, R3, P1 ;  /* 0x000000010d0d7824 */ /* 0x000fe400008e0603 */
[----:B-1----:R-:W-:-:S03]  /*539b0*/  IMAD.MOV.U32 R6, RZ, RZ, R12 ;  /* 0x000000ffff067224 */ /* 0x002fc600078e000c */
[----:B------:R1:W-:Y:S01]  /*539c0*/  STL [R1+0x2b8c], R13 ;  /* 0x002b8c0d01007387 */ /* 0x0003e20000100800 */
[----:B------:R-:W-:-:S03]  /*539d0*/  IMAD.MOV.U32 R7, RZ, RZ, R13 ;  /* 0x000000ffff077224 */ /* 0x000fc600078e000d */
[----:B------:R-:W-:Y:S01]  /*539e0*/  STL [R1+0x2bb0], R10 ;  /* 0x002bb00a01007387 */ /* 0x000fe20000100800 */
[----:B------:R-:W-:-:S03]  /*539f0*/  IMAD.X R11, R11, 0x1, R3, P2 ;  /* 0x000000010b0b7824 */ /* 0x000fc600010e0603 */
[----:B------:R1:W-:Y:S04]  /*53a00*/  LDGSTS.E [R5+0x62a00], desc[UR4][R6.64], P0 ;  /* 0x62a0000006057fae */ /* 0x0003e80008121844 */
[----:B-1----:R-:W4:Y:S04]  /*53a10*/  LDL.LU.64 R12, [R1+0x2210] ;  /* 0x00221000010c7983 */ /* 0x002f280000300a00 */
[----:B------:R1:W-:Y:S04]  /*53a20*/  STL [R1+0x2bac], R11 ;  /* 0x002bac0b01007387 */ /* 0x0003e80000100800 */
[----:B------:R-:W4:Y:S01]  /*53a30*/  LDL.LU.64 R88, [R1+0x21f0] ;  /* 0x0021f00001587983 */ /* 0x000f220000300a00 */
[----:B------:R-:W-:-:S02]  /*53a40*/  IMAD.MOV.U32 R6, RZ, RZ, R10 ;  /* 0x000000ffff067224 */ /* 0x000fc400078e000a */
[----:B------:R-:W-:Y:S02]  /*53a50*/  IMAD.MOV.U32 R7, RZ, RZ, R11 ;  /* 0x000000ffff077224 */ /* 0x000fe400078e000b */
[----:B-1----:R-:W4:Y:S01]  /*53a60*/  LDL.LU.64 R10, [R1+0x21d0] ;  /* 0x0021d000010a7983 */ /* 0x002f220000300a00 */
[-C--:B------:R-:W-:Y:S02]  /*53a70*/  IADD3 R83, P1, R83, R4.reuse, RZ ;  /* 0x0000000453537210 */ /* 0x080fe40007f3e0ff */
[----:B------:R-:W-:Y:S01]  /*53a80*/  IADD3 R78, P2, R78, R4, RZ ;  /* 0x000000044e4e7210 */ /* 0x000fe20007f5e0ff */
[----:B------:R1:W-:Y:S04]  /*53a90*/  LDGSTS.E [R5+0x62e00], desc[UR4][R6.64], P0 ;  /* 0x62e0000006057fae */ /* 0x0003e80008121844 */
[----:B------:R-:W-:Y:S01]  /*53aa0*/  STL [R1+0x2bd0], R83 ;  /* 0x002bd05301007387 */ /* 0x000fe20000100800 */
[----:B-1----:R-:W-:-:S02]  /*53ab0*/  IMAD.MOV.U32 R6, RZ, RZ, R83 ;  /* 0x000000ffff067224 */ /* 0x002fc400078e0053 */
[----:B------:R-:W-:-:S04]  /*53ac0*/  IMAD.X R84, R84, 0x1, R3, P1 ;  /* 0x0000000154547824 */ /* 0x000fc800008e0603 */
[----:B------:R-:W-:Y:S01]  /*53ad0*/  IMAD.MOV.U32 R7, RZ, RZ, R84 ;  /* 0x000000ffff077224 */ /* 0x000fe200078e0054 */
[----:B------:R-:W-:Y:S04]  /*53ae0*/  STL [R1+0x2bcc], R84 ;  /* 0x002bcc5401007387 */ /* 0x000fe80000100800 */
[----:B------:R-:W-:Y:S01]  /*53af0*/  STL [R1+0x2bf0], R78 ;  /* 0x002bf04e01007387 */ /* 0x000fe20000100800 */
[----:B------:R-:W-:-:S03]  /*53b00*/  IMAD.X R79, R79, 0x1, R3, P2 ;  /* 0x000000014f4f7824 */ /* 0x000fc600010e0603 */
[----:B------:R-:W4:Y:S04]  /*53b10*/  LDL.LU.64 R86, [R1+0x21b0] ;  /* 0x0021b00001567983 */ /* 0x000f280000300a00 */
[----:B------:R1:W-:Y:S01]  /*53b20*/  LDGSTS.E [R5+0x63200], desc[UR4][R6.64], P0 ;  /* 0x6320000006057fae */ /* 0x0003e20008121844 */
[----:B--2---:R-:W-:-:S03]  /*53b30*/  IADD3 R81, P1, R81, R4, RZ ;  /* 0x0000000451517210 */ /* 0x004fc60007f3e0ff */
[----:B------:R2:W-:Y:S01]  /*53b40*/  STL [R1+0x2bec], R79 ;  /* 0x002bec4f01007387 */ /* 0x0005e20000100800 */
[----:B-1----:R-:W-:Y:S02]  /*53b50*/  IMAD.MOV.U32 R6, RZ, RZ, R78 ;  /* 0x000000ffff067224 */ /* 0x002fe400078e004e */
[----:B------:R-:W-:Y:S02]  /*53b60*/  IMAD.MOV.U32 R7, RZ, RZ, R79 ;  /* 0x000000ffff077224 */ /* 0x000fe400078e004f */
[----:B--2---:R-:W2:Y:S01]  /*53b70*/  LDL.LU.64 R78, [R1+0x2190] ;  /* 0x00219000014e7983 */ /* 0x004ea20000300a00 */
[----:B------:R-:W-:-:S03]  /*53b80*/  IADD3 R14, P2, R14, R4, RZ ;  /* 0x000000040e0e7210 */ /* 0x000fc60007f5e0ff */
[----:B------:R-:W2:Y:S04]  /*53b90*/  LDL.LU.64 R84, [R1+0x2170] ;  /* 0x0021700001547983 */ /* 0x000ea80000300a00 */
[----:B------:R-:W-:Y:S04]  /*53ba0*/  STL [R1+0x2c10], R81 ;  /* 0x002c105101007387 */ /* 0x000fe80000100800 */
[----:B------:R1:W-:Y:S01]  /*53bb0*/  LDGSTS.E [R5+0x63600], desc[UR4][R6.64], P0 ;  /* 0x6360000006057fae */ /* 0x0003e20008121844 */
[----:B---3--:R-:W-:-:S05]  /*53bc0*/  IMAD.X R82, R82, 0x1, R3, P1 ;  /* 0x0000000152527824 */ /* 0x008fca00008e0603 */
[----:B------:R3:W-:Y:S01]  /*53bd0*/  STL [R1+0x2c0c], R82 ;  /* 0x002c0c5201007387 */ /* 0x0007e20000100800 */
[----:B-1----:R-:W-:Y:S02]  /*53be0*/  IMAD.MOV.U32 R6, RZ, RZ, R81 ;  /* 0x000000ffff067224 */ /* 0x002fe400078e0051 */
[----:B------:R-:W-:Y:S01]  /*53bf0*/  IMAD.MOV.U32 R7, RZ, RZ, R82 ;  /* 0x000000ffff077224 */ /* 0x000fe200078e0052 */
[----:B------:R-:W-:Y:S01]  /*53c00*/  STL [R1+0x2c30], R14 ;  /* 0x002c300e01007387 */ /* 0x000fe20000100800 */
[----:B----4-:R-:W-:-:S03]  /*53c10*/  IMAD.X R80, R80, 0x1, R3, P2 ;  /* 0x0000000150507824 */ /* 0x010fc600010e0603 */
[----:B------:R1:W-:Y:S04]  /*53c20*/  LDGSTS.E [R5+0x63a00], desc[UR4][R6.64], P0 ;  /* 0x63a0000006057fae */ /* 0x0003e80008121844 */
[----:B---3--:R-:W3:Y:S04]  /*53c30*/  LDL.LU.64 R82, [R1+0x2150] ;  /* 0x0021500001527983 */ /* 0x008ee80000300a00 */
[----:B------:R4:W-:Y:S01]  /*53c40*/  STL [R1+0x2c2c], R80 ;  /* 0x002c2c5001007387 */ /* 0x0009e20000100800 */
[----:B-1----:R-:W-:-:S03]  /*53c50*/  IMAD.MOV.U32 R7, RZ, RZ, R80 ;  /* 0x000000ffff077224 */ /* 0x002fc600078e0050 */
[----:B----4-:R-:W4:Y:S01]  /*53c60*/  LDL.LU.64 R80, [R1+0x2130] ;  /* 0x0021300001507983 */ /* 0x010f220000300a00 */
[----:B------:R-:W-:Y:S01]  /*53c70*/  IMAD.MOV.U32 R6, RZ, RZ, R14 ;  /* 0x000000ffff067224 */ /* 0x000fe200078e000e */
[----:B------:R-:W-:Y:S02]  /*53c80*/  IADD3 R135, P1, R76, R4, RZ ;  /* 0x000000044c877210 */ /* 0x000fe40007f3e0ff */
[----:B------:R-:W4:Y:S04]  /*53c90*/  LDL.LU.64 R96, [R1+0x2110] ;  /* 0x0021100001607983 */ /* 0x000f280000300a00 */
[----:B------:R1:W-:Y:S02]  /*53ca0*/  LDGSTS.E [R5+0x63e00], desc[UR4][R6.64], P0 ;  /* 0x63e0000006057fae */ /* 0x0003e40008121844 */
[----:B-1----:R-:W-:-:S02]  /*53cb0*/  IMAD.X R6, R77, 0x1, R3, P1 ;  /* 0x000000014d067824 */ /* 0x002fc400008e0603 */
[----:B------:R-:W4:Y:S04]  /*53cc0*/  LDL.LU.64 R76, [R1+0x20f0] ;  /* 0x0020f000014c7983 */ /* 0x000f280000300a00 */
        /* <DEDUP_REMOVED lines=10> */
[----:B------:R-:W4:Y:S04]  /*53d70*/  LDL.LU.64 R10, [R1+0x2050] ;  /* 0x00205000010a7983 */ /* 0x000f280000300a00 */
[----:B------:R-:W4:Y:S01]  /*53d80*/  LDL.LU.64 R88, [R1+0x2030] ;  /* 0x0020300001587983 */ /* 0x000f220000300a00 */
[----:B------:R-:W-:-:S05]  /*53d90*/  IADD3 R128, P1, R86, R4, RZ ;  /* 0x0000000456807210 */ /* 0x000fca0007f3e0ff */
[----:B------:R-:W-:Y:S02]  /*53da0*/  IMAD.X R129, R87, 0x1, R3, P1 ;  /* 0x0000000157817824 */ /* 0x000fe400008e0603 */
[----:B------:R-:W4:Y:S01]  /*53db0*/  LDL.LU.64 R86, [R1+0x2010] ;  /* 0x0020100001567983 */ /* 0x000f220000300a00 */
[----:B--2---:R-:W-:-:S05]  /*53dc0*/  IADD3 R126, P1, R78, R4, RZ ;  /* 0x000000044e7e7210 */ /* 0x004fca0007f3e0ff */
[--C-:B------:R-:W-:Y:S01]  /*53dd0*/  IMAD.X R127, R79, 0x1, R3.reuse, P1 ;  /* 0x000000014f7f7824 */ /* 0x100fe200008e0603 */
[-C--:B------:R-:W-:Y:S01]  /*53de0*/  IADD3 R124, P1, R84, R4.reuse, RZ ;  /* 0x00000004547c7210 */ /* 0x080fe20007f3e0ff */
[----:B------:R-:W2:Y:S04]  /*53df0*/  LDL.LU.64 R78, [R1+0x1ff0] ;  /* 0x001ff000014e7983 */ /* 0x000ea80000300a00 */
[----:B------:R-:W-:Y:S02]  /*53e00*/  IMAD.X R125, R85, 0x1, R3, P1 ;  /* 0x00000001557d7824 */ /* 0x000fe400008e0603 */
[----:B------:R-:W2:Y:S01]  /*53e10*/  LDL.LU.64 R84, [R1+0x1fd0] ;  /* 0x001fd00001547983 */ /* 0x000ea20000300a00 */
[----:B---3--:R-:W-:-:S05]  /*53e20*/  IADD3 R122, P1, R82, R4, RZ ;  /* 0x00000004527a7210 */ /* 0x008fca0007f3e0ff */
[----:B------:R-:W-:Y:S02]  /*53e30*/  IMAD.X R123, R83, 0x1, R3, P1 ;  /* 0x00000001537b7824 */ /* 0x000fe400008e0603 */
[----:B------:R-:W3:Y:S01]  /*53e40*/  LDL.LU.64 R82, [R1+0x1fb0] ;  /* 0x001fb00001527983 */ /* 0x000ee20000300a00 */
        /* <DEDUP_REMOVED lines=24> */
[----:B--2---:R-:W-:-:S05]  /*53fd0*/  IADD3 R100, P1, R78, R4, RZ ;  /* 0x000000044e647210 */ /* 0x004fca0007f3e0ff */
[----:B------:R-:W-:Y:S02]  /*53fe0*/  IMAD.X R101, R79, 0x1, R3, P1 ;  /* 0x000000014f657824 */ /* 0x000fe400008e0603 */
[----:B------:R-:W2:Y:S01]  /*53ff0*/  LDL.LU.64 R78, [R1+0x1f10] ;  /* 0x001f1000014e7983 */ /* 0x000ea20000300a00 */
[----:B------:R-:W-:-:S03]  /*54000*/  IADD3 R98, P1, R84, R4, RZ ;  /* 0x0000000454627210 */ /* 0x000fc60007f3e0ff */
[----:B------:R-:W2:Y:S02]  /*54010*/  LDL.LU.64 R138, [R1+0x1ef0] ;  /* 0x001ef000018a7983 */ /* 0x000ea40000300a00 */
[----:B------:R-:W-:Y:S02]  /*54020*/  IMAD.X R99, R85, 0x1, R3, P1 ;  /* 0x0000000155637824 */ /* 0x000fe400008e0603 */
[----:B------:R-:W2:Y:S01]  /*54030*/  LDL.LU.64 R84, [R1+0x1ed0] ;  /* 0x001ed00001547983 */ /* 0x000ea20000300a00 */
[----:B---3--:R-:W-:-:S05]  /*54040*/  IADD3 R96, P1, R82, R4, RZ ;  /* 0x0000000452607210 */ /* 0x008fca0007f3e0ff */
[----:B------:R-:W-:Y:S02]  /*54050*/  IMAD.X R97, R83, 0x1, R3, P1 ;  /* 0x0000000153617824 */ /* 0x000fe400008e0603 */
[----:B------:R-:W3:Y:S01]  /*54060*/  LDL.LU.64 R82, [R1+0x1eb0] ;  /* 0x001eb00001527983 */ /* 0x000ee20000300a00 */
        /* <DEDUP_REMOVED lines=13> */
[----:B--2---:R-:W-:-:S05]  /*54140*/  IADD3 R86, P1, R78, R4, RZ ;  /* 0x000000044e567210 */ /* 0x004fca0007f3e0ff */
[----:B------:R-:W-:Y:S01]  /*54150*/  IMAD.X R87, R79, 0x1, R3, P1 ;  /* 0x000000014f577824 */ /* 0x000fe200008e0603 */
[----:B------:R-:W-:-:S05]  /*54160*/  IADD3 R78, P1, R138, R4, RZ ;  /* 0x000000048a4e7210 */ /* 0x000fca0007f3e0ff */
[----:B------:R-:W-:Y:S01]  /*54170*/  IMAD.X R79, R139, 0x1, R3, P1 ;  /* 0x000000018b4f7824 */ /* 0x000fe200008e0603 */
[----:B------:R-:W-:-:S05]  /*54180*/  IADD3 R151, P1, R84, R4, RZ ;  /* 0x0000000454977210 */ /* 0x000fca0007f3e0ff */
        /* <DEDUP_REMOVED lines=23> */
[----:B------:R-:W-:Y:S01]  /*54300*/  IADD3 R145, P1, R208, R4, RZ ;  /* 0x00000004d0917210 */ /* 0x000fe20007f3e0ff */
[----:B------:R-:W-:-:S04]  /*54310*/  IMAD.MOV.U32 R136, RZ, RZ, R135 ;  /* 0x000000ffff887224 */ /* 0x000fc800078e0087 */
[----:B------:R-:W-:Y:S01]  /*54320*/  IMAD.X R208, R209, 0x1, R3, P1 ;  /* 0x00000001d1d07824 */ /* 0x000fe200008e0603 */
[-C--:B------:R-:W-:Y:S01]  /*54330*/  IADD3 R144, P1, R200, R4.reuse, RZ ;  /* 0x00000004c8907210 */ /* 0x080fe20007f3e0ff */
[----:B------:R-:W-:Y:S02]  /*54340*/  IMAD.MOV.U32 R137, RZ, RZ, R6 ;  /* 0x000000ffff897224 */ /* 0x000fe400078e0006 */
[----:B------:R-:W-:Y:S02]  /*54350*/  IMAD.MOV.U32 R135, RZ, RZ, R7 ;  /* 0x000000ffff877224 */ /* 0x000fe400078e0007 */
[--C-:B------:R-:W-:Y:S01]  /*54360*/  IMAD.X R200, R201, 0x1, R3.reuse, P1 ;  /* 0x00000001c9c87824 */ /* 0x100fe200008e0603 */
[-C--:B------:R-:W-:Y:S01]  /*54370*/  IADD3 R143, P1, R192, R4.reuse, RZ ;  /* 0x00000004c08f7210 */ /* 0x080fe20007f3e0ff */
[----:B------:R-:W-:Y:S04]  /*54380*/  STL.64 [R1+0x2230], R136 ;  /* 0x0022308801007387 */ /* 0x000fe80000100a00 */
[----:B------:R-:W-:Y:S01]  /*54390*/  STL.64 [R1+0x2210], R134 ;  /* 0x0022108601007387 */ /* 0x000fe20000100a00 */
[----:B------:R-:W-:Y:S01]  /*543a0*/  IMAD.X R192, R193, 0x1, R3, P1 ;  /* 0x00000001c1c07824 */ /* 0x000fe200008e0603 */
[----:B------:R-:W-:-:S02]  /*543b0*/  IADD3 R142, P1, R184, R4, RZ ;  /* 0x00000004b88e7210 */ /* 0x000fc40007f3e0ff */
[----:B------:R-:W-:Y:S04]  /*543c0*/  STL.64 [R1+0x21f0], R132 ;  /* 0x0021f08401007387 */ /* 0x000fe80000100a00 */
[----:B------:R-:W-:Y:S04]  /*543d0*/  STL.64 [R1+0x21d0], R130 ;  /* 0x0021d08201007387 */ /* 0x000fe80000100a00 */
[----:B------:R-:W-:Y:S04]  /*543e0*/  STL.64 [R1+0x21b0], R128 ;  /* 0x0021b08001007387 */ /* 0x000fe80000100a00 */
[----:B------:R-:W-:Y:S01]  /*543f0*/  STL.64 [R1+0x2190], R126 ;  /* 0x0021907e01007387 */ /* 0x000fe20000100a00 */
        /* <DEDUP_REMOVED lines=32> */
[----:B------:R-:W-:Y:S01]  /*54600*/  STL.64 [R1+0x1fd0], R98 ;  /* 0x001fd06201007387 */ /* 0x000fe20000100a00 */
[----:B------:R-:W-:-:S03]  /*54610*/  IMAD.MOV.U32 R6, RZ, RZ, R151 ;  /* 0x000000ffff067224 */ /* 0x000fc600078e0097 */
[----:B------:R-:W-:Y:S01]  /*54620*/  LDGSTS.E [R5+0x67600], desc[UR4][R110.64], P0 ;  /* 0x676000006e057fae */ /* 0x000fe20008121844 */
[----:B------:R-:W-:-:S03]  /*54630*/  IMAD.MOV.U32 R7, RZ, RZ, R252 ;  /* 0x000000ffff077224 */ /* 0x000fc600078e00fc */
        /* <DEDUP_REMOVED lines=16> */
[----:B------:R1:W-:Y:S04]  /*54740*/  STL.64 [R1+0x1ed0], R6 ;  /* 0x001ed00601007387 */ /* 0x0003e80000100a00 */
[----:B------:R-:W-:Y:S04]  /*54750*/  LDGSTS.E [R5+0x71600], desc[UR4][R94.64], P0 ;  /* 0x716000005e057fae */ /* 0x000fe80008121844 */
[----:B------:R-:W-:Y:S04]  /*54760*/  STL.64 [R1+0x1eb0], R84 ;  /* 0x001eb05401007387 */ /* 0x000fe80000100a00 */
[----:B------:R-:W-:Y:S04]  /*54770*/  LDGSTS.E [R5+0x71a00], desc[UR4][R92.64], P0 ;  /* 0x71a000005c057fae */ /* 0x000fe80008121844 */
[----:B------:R2:W-:Y:S04]  /*54780*/  STL.64 [R1+0x1e90], R82 ;  /* 0x001e905201007387 */ /* 0x0005e80000100a00 */
[----:B------:R-:W-:Y:S01]  /*54790*/  LDGSTS.E [R5+0x71e00], desc[UR4][R90.64], P0 ;  /* 0x71e000005a057fae */ /* 0x000fe20008121844 */
[----:B------:R-:W-:-:S03]  /*547a0*/  IMAD.X R152, R153, 0x1, R3, P1 ;  /* 0x0000000199987824 */ /* 0x000fc600008e0603 */
[----:B------:R-:W-:Y:S04]  /*547b0*/  STL.64 [R1+0x1e70], R80 ;  /* 0x001e705001007387 */ /* 0x000fe80000100a00 */
[----:B------:R-:W-:Y:S01]  /*547c0*/  LDGSTS.E [R5+0x72200], desc[UR4][R88.64], P0 ;  /* 0x7220000058057fae */ /* 0x000fe20008121844 */
[----:B------:R-:W-:-:S03]  /*547d0*/  IADD3 R14, P1, R16, R4, RZ ;  /* 0x00000004100e7210 */ /* 0x000fc60007f3e0ff */
[----:B------:R-:W-:Y:S04]  /*547e0*/  STL.64 [R1+0x1e50], R76 ;  /* 0x001e504c01007387 */ /* 0x000fe80000100a00 */
[----:B------:R-:W-:Y:S04]  /*547f0*/  LDGSTS.E [R5+0x72600], desc[UR4][R86.64], P0 ;  /* 0x7260000056057fae */ /* 0x000fe80008121844 */
[----:B------:R3:W-:Y:S04]  /*54800*/  STL.64 [R1+0x1e30], R12 ;  /* 0x001e300c01007387 */ /* 0x0007e80000100a00 */
[----:B------:R-:W-:Y:S04]  /*54810*/  LDGSTS.E [R5+0x72a00], desc[UR4][R78.64], P0 ;  /* 0x72a000004e057fae */ /* 0x000fe80008121844 */
[----:B------:R4:W-:Y:S04]  /*54820*/  STL.64 [R1+0x1e10], R10 ;  /* 0x001e100a01007387 */ /* 0x0009e80000100a00 */
[----:B------:R4:W-:Y:S01]  /*54830*/  LDGSTS.E [R5+0x72e00], desc[UR4][R6.64], P0 ;  /* 0x72e0000006057fae */ /* 0x0009e20008121844 */
[----:B------:R-:W-:-:S03]  /*54840*/  IMAD.X R16, R17, 0x1, R3, P1 ;  /* 0x0000000111107824 */ /* 0x000fc600008e0603 */
[----:B------:R-:W-:Y:S04]  /*54850*/  LDGSTS.E [R5+0x73200], desc[UR4][R84.64], P0 ;  /* 0x7320000054057fae */ /* 0x000fe80008121844 */
[----:B-1----:R-:W4:Y:S04]  /*54860*/  LDL.LU R6, [R1+0x2a58] ;  /* 0x002a580001067983 */ /* 0x002f280000300800 */
[----:B------:R-:W4:Y:S04]  /*54870*/  LDL.LU R79, [R1+0x2a78] ;  /* 0x002a7800014f7983 */ /* 0x000f280000300800 */
[----:B------:R-:W4:Y:S01]  /*54880*/  LDL.LU R7, [R1+0x2a54] ;  /* 0x002a540001077983 */ /* 0x000f220000300800 */
[----:B------:R-:W-:-:S03]  /*54890*/  IMAD.MOV.U32 R17, RZ, RZ, R16 ;  /* 0x000000ffff117224 */ /* 0x000fc600078e0010 */
[----:B------:R1:W-:Y:S01]  /*548a0*/  LDGSTS.E [R5+0x73600], desc[UR4][R82.64], P0 ;  /* 0x7360000052057fae */ /* 0x0003e20008121844 */
[----:B------:R-:W-:-:S03]  /*548b0*/  IMAD.MOV.U32 R16, RZ, RZ, R14 ;  /* 0x000000ffff107224 */ /* 0x000fc600078e000e */
[----:B------:R-:W-:Y:S04]  /*548c0*/  LDGSTS.E [R5+0x73a00], desc[UR4][R80.64], P0 ;  /* 0x73a0000050057fae */ /* 0x000fe80008121844 */
[----:B------:R-:W-:Y:S04]  /*548d0*/  LDGSTS.E [R5+0x73e00], desc[UR4][R76.64], P0 ;  /* 0x73e000004c057fae */ /* 0x000fe80008121844 */
[----:B--2---:R-:W1:Y:S04]  /*548e0*/  LDL.LU R82, [R1+0x2a74] ;  /* 0x002a740001527983 */ /* 0x004e680000300800 */
[----:B------:R-:W2:Y:S04]  /*548f0*/  LDL R14, [R1+0x317c] ;  /* 0x00317c00010e7983 */ /* 0x000ea80000100800 */
[----:B------:R-:W-:Y:S04]  /*54900*/  LDGSTS.E [R5+0x74200], desc[UR4][R12.64], P0 ;  /* 0x742000000c057fae */ /* 0x000fe80008121844 */
[----:B------:R-:W2:Y:S04]  /*54910*/  LDL.LU R78, [R1+0x2a94] ;  /* 0x002a9400014e7983 */ /* 0x000ea80000300800 */
[----:B------:R-:W-:Y:S04]  /*54920*/  LDGSTS.E [R5+0x74600], desc[UR4][R10.64], P0 ;  /* 0x746000000a057fae */ /* 0x000fe80008121844 */
[----:B---3--:R-:W3:Y:S04]  /*54930*/  LDL.LU R12, [R1+0x2a98] ;  /* 0x002a9800010c7983 */ /* 0x008ee80000300800 */
[----:B------:R-:W3:Y:S04]  /*54940*/  LDL.LU R80, [R1+0x2ab4] ;  /* 0x002ab40001507983 */ /* 0x000ee80000300800 */
[----:B------:R-:W3:Y:S04]  /*54950*/  LDL.LU R13, [R1+0x2ab8] ;  /* 0x002ab800010d7983 */ /* 0x000ee80000300800 */
[----:B------:R-:W3:Y:S04]  /*54960*/  LDL.LU R81, [R1+0x2ad4] ;  /* 0x002ad40001517983 */ /* 0x000ee80000300800 */
[----:B----4-:R-:W4:Y:S01]  /*54970*/  LDL.LU R10, [R1+0x2ad8] ;  /* 0x002ad800010a7983 */ /* 0x010f220000300800 */
[----:B------:R-:W-:-:S03]  /*54980*/  IMAD.MOV.U32 R249, RZ, RZ, R248 ;  /* 0x000000fffff97224 */ /* 0x000fc600078e00f8 */
[----:B------:R-:W4:Y:S01]  /*54990*/  LDL.LU R76, [R1+0x2af4] ;  /* 0x002af400014c7983 */ /* 0x000f220000300800 */
[----:B------:R-:W-:-:S03]  /*549a0*/  IMAD.MOV.U32 R248, RZ, RZ, R150 ;  /* 0x000000fffff87224 */ /* 0x000fc600078e0096 */
[----:B------:R-:W4:Y:S01]  /*549b0*/  LDL.LU R11, [R1+0x2af8] ;  /* 0x002af800010b7983 */ /* 0x000f220000300800 */
[----:B------:R-:W-:Y:S02]  /*549c0*/  IMAD.MOV.U32 R241, RZ, RZ, R240 ;  /* 0x000000fffff17224 */ /* 0x000fe400078e00f0 */
        /* <DEDUP_REMOVED lines=34> */
[----:B------:R-:W-:Y:S04]  /*54bf0*/  LDGSTS.E [R5+0x77600], desc[UR4][R160.64], P0 ;  /* 0x77600000a0057fae */ /* 0x000fe80008121844 */
[----:B------:R-:W-:Y:S04]  /*54c00*/  LDGSTS.E [R5+0x77a00], desc[UR4][R152.64], P0 ;  /* 0x77a0000098057fae */ /* 0x000fe80008121844 */
[----:B------:R2:W-:Y:S01]  /*54c10*/  LDGSTS.E [R5+0x77e00], desc[UR4][R16.64], P0 ;  /* 0x77e0000010057fae */ /* 0x0005e20008121844 */
[----:B------:R-:W-:-:S02]  /*54c20*/  IADD3 R6, P1, R6, R4, RZ ;  /* 0x0000000406067210 */ /* 0x000fc40007f3e0ff */
[----:B------:R-:W-:-:S03]  /*54c30*/  IADD3 R79, P2, R79, R4, RZ ;  /* 0x000000044f4f7210 */ /* 0x000fc60007f5e0ff */
[--C-:B------:R-:W-:Y:S01]  /*54c40*/  IMAD.X R7, R7, 0x1, R3.reuse, P1 ;  /* 0x0000000107077824 */ /* 0x100fe200008e0603 */
[----:B------:R-:W-:Y:S04]  /*54c50*/  STL [R1+0x2a58], R6 ;  /* 0x002a580601007387 */ /* 0x000fe80000100800 */
[----:B------:R2:W-:Y:S04]  /*54c60*/  STL [R1+0x2a54], R7 ;  /* 0x002a540701007387 */ /* 0x0005e80000100800 */
[----:B------:R-:W-:Y:S01]  /*54c70*/  STL [R1+0x2a78], R79 ;  /* 0x002a784f01007387 */ /* 0x000fe20000100800 */
[----:B-1----:R-:W-:-:S02]  /*54c80*/  IMAD.X R82, R82, 0x1, R3, P2 ;  /* 0x0000000152527824 */ /* 0x002fc400010e0603 */
[----:B--2---:R-:W-:-:S03]  /*54c90*/  VIADD R5, R14, UR13 ;  /* 0x0000000d0e057c36 */ /* 0x004fc60008000000 */
[----:B------:R1:W-:Y:S04]  /*54ca0*/  STL [R1+0x2a74], R82 ;  /* 0x002a745201007387 */ /* 0x0003e80000100800 */
[----:B------:R-:W2:Y:S04]  /*54cb0*/  LDL.LU R77, [R1+0x2b18] ;  /* 0x002b1800014d7983 */ /* 0x000ea80000300800 */
[----:B------:R1:W-:Y:S04]  /*54cc0*/  LDGSTS.E [R5+0x60300], desc[UR4][R6.64], P0 ;  /* 0x6030000006057fae */ /* 0x0003e80008121844 */
[----:B------:R-:W2:Y:S01]  /*54cd0*/  LDL.LU R14, [R1+0x2b38] ;  /* 0x002b3800010e7983 */ /* 0x000ea20000300800 */
[----:B-1----:R-:W-:-:S03]  /*54ce0*/  IMAD.MOV.U32 R7, RZ, RZ, R82 ;  /* 0x000000ffff077224 */ /* 0x002fc600078e0052 */
[----:B------:R-:W2:Y:S01]  /*54cf0*/  LDL.LU R82, [R1+0x2b14] ;  /* 0x002b140001527983 */ /* 0x000ea20000300800 */
[-C--:B---3--:R-:W-:Y:S01]  /*54d00*/  IADD3 R12, P1, R12, R4.reuse, RZ ;  /* 0x000000040c0c7210 */ /* 0x088fe20007f3e0ff */
[----:B------:R-:W-:Y:S01]  /*54d10*/  IMAD.MOV.U32 R6, RZ, RZ, R79 ;  /* 0x000000ffff067224 */ /* 0x000fe200078e004f */
[----:B------:R-:W-:Y:S01]  /*54d20*/  IADD3 R13, P2, R13, R4, RZ ;  /* 0x000000040d0d7210 */ /* 0x000fe20007f5e0ff */
[----:B------:R-:W3:Y:S02]  /*54d30*/  LDL.LU R79, [R1+0x2b34] ;  /* 0x002b3400014f7983 */ /* 0x000ee40000300800 */
[--C-:B------:R-:W-:Y:S02]  /*54d40*/  IMAD.X R78, R78, 0x1, R3.reuse, P1 ;  /* 0x000000014e4e7824 */ /* 0x100fe400008e0603 */
[----:B------:R1:W-:Y:S01]  /*54d50*/  LDGSTS.E [R5+0x60700], desc[UR4][R6.64], P0 ;  /* 0x6070000006057fae */ /* 0x0003e20008121844 */
[----:B------:R-:W-:-:S03]  /*54d60*/  IMAD.X R80, R80, 0x1, R3, P2 ;  /* 0x0000000150507824 */ /* 0x000fc600010e0603 */
[----:B------:R-:W-:Y:S04]  /*54d70*/  STL [R1+0x2a98], R12 ;  /* 0x002a980c01007387 */ /* 0x000fe80000100800 */
[----:B------:R4:W-:Y:S01]  /*54d80*/  STL [R1+0x2a94], R78 ;  /* 0x002a944e01007387 */ /* 0x0009e20000100800 */
[----:B-1----:R-:W-:-:S03]  /*54d90*/  IMAD.MOV.U32 R6, RZ, RZ, R12 ;  /* 0x000000ffff067224 */ /* 0x002fc600078e000c */
[----:B------:R-:W-:Y:S01]  /*54da0*/  STL [R1+0x2ab8], R13 ;  /* 0x002ab80d01007387 */ /* 0x000fe20000100800 */
[----:B------:R-:W-:-:S03]  /*54db0*/  IMAD.MOV.U32 R7, RZ, RZ, R78 ;  /* 0x000000ffff077224 */ /* 0x000fc600078e004e */
[----:B----4-:R-:W4:Y:S04]  /*54dc0*/  LDL.LU R78, [R1+0x2b58] ;  /* 0x002b5800014e7983 */ /* 0x010f280000300800 */
[----:B------:R1:W-:Y:S04]  /*54dd0*/  STL [R1+0x2ab4], R80 ;  /* 0x002ab45001007387 */ /* 0x0003e80000100800 */
[----:B------:R1:W-:Y:S04]  /*54de0*/  LDGSTS.E [R5+0x60b00], desc[UR4][R6.64], P0 ;  /* 0x60b0000006057fae */ /* 0x0003e80008121844 */
[----:B------:R-:W4:Y:S01]  /*54df0*/  LDL.LU R12, [R1+0x2b78] ;  /* 0x002b7800010c7983 */ /* 0x000f220000300800 */
[----:B-1----:R-:W-:-:S03]  /*54e00*/  IMAD.MOV.U32 R7, RZ, RZ, R80 ;  /* 0x000000ffff077224 */ /* 0x002fc600078e0050 */
[----:B------:R-:W4:Y:S01]  /*54e10*/  LDL.LU R80, [R1+0x2b54] ;  /* 0x002b540001507983 */ /* 0x000f220000300800 */
[----:B------:R-:W-:-:S03]  /*54e20*/  IMAD.MOV.U32 R6, RZ, RZ, R13 ;  /* 0x000000ffff067224 */ /* 0x000fc600078e000d */
[----:B------:R-:W4:Y:S01]  /*54e30*/  LDL.LU R13, [R1+0x2b74] ;  /* 0x002b7400010d7983 */ /* 0x000f220000300800 */
[-C--:B------:R-:W-:Y:S02]  /*54e40*/  IADD3 R10, P1, R10, R4.reuse, RZ ;  /* 0x000000040a0a7210 */ /* 0x080fe40007f3e0ff */
[----:B------:R-:W-:Y:S01]  /*54e50*/  IADD3 R11, P2, R11, R4, RZ ;  /* 0x000000040b0b7210 */ /* 0x000fe20007f5e0ff */
[----:B------:R1:W-:Y:S02]  /*54e60*/  LDGSTS.E [R5+0x60f00], desc[UR4][R6.64], P0 ;  /* 0x60f0000006057fae */ /* 0x0003e40008121844 */
[--C-:B------:R-:W-:Y:S02]  /*54e70*/  IMAD.X R81, R81, 0x1, R3.reuse, P1 ;  /* 0x0000000151517824 */ /* 0x100fe400008e0603 */
[----:B------:R1:W-:Y:S01]  /*54e80*/  STL [R1+0x2ad8], R10 ;  /* 0x002ad80a01007387 */ /* 0x0003e20000100800 */
[----:B------:R-:W-:-:S03]  /*54e90*/  IMAD.X R76, R76, 0x1, R3, P2 ;  /* 0x000000014c4c7824 */ /* 0x000fc600010e0603 */
[----:B------:R-:W-:Y:S04]  /*54ea0*/  STL [R1+0x2ad4], R81 ;  /* 0x002ad45101007387 */ /* 0x000fe80000100800 */
[----:B------:R1:W-:Y:S02]  /*54eb0*/  STL [R1+0x2af8], R11 ;  /* 0x002af80b01007387 */ /* 0x0003e40000100800 */
[----:B-1----:R-:W-:Y:S02]  /*54ec0*/  IMAD.MOV.U32 R6, RZ, RZ, R10 ;  /* 0x000000ffff067224 */ /* 0x002fe400078e000a */
[----:B------:R-:W4:Y:S01]  /*54ed0*/  LDL.LU R83, [R1+0x2b98] ;  /* 0x002b980001537983 */ /* 0x000f220000300800 */
[----:B------:R-:W-:-:S03]  /*54ee0*/  IMAD.MOV.U32 R7, RZ, RZ, R81 ;  /* 0x000000ffff077224 */ /* 0x000fc600078e0051 */
[----:B------:R1:W-:Y:S04]  /*54ef0*/  STL [R1+0x2af4], R76 ;  /* 0x002af44c01007387 */ /* 0x0003e80000100800 */
[----:B------:R-:W4:Y:S04]  /*54f00*/  LDL.LU R10, [R1+0x2bb8] ;  /* 0x002bb800010a7983 */ /* 0x000f280000300800 */
[----:B------:R-:W4:Y:S04]  /*54f10*/  LDL.LU R84, [R1+0x2b94] ;  /* 0x002b940001547983 */ /* 0x000f280000300800 */
[----:B------:R1:W-:Y:S02]  /*54f20*/  LDGSTS.E [R5+0x61300], desc[UR4][R6.64], P0 ;  /* 0x6130000006057fae */ /* 0x0003e40008121844 */
[----:B-1----:R-:W-:-:S02]  /*54f30*/  IMAD.MOV.U32 R6, RZ, RZ, R11 ;  /* 0x000000ffff067224 */ /* 0x002fc400078e000b */
[----:B------:R-:W4:Y:S01]  /*54f40*/  LDL.LU R11, [R1+0x2bb4] ;  /* 0x002bb400010b7983 */ /* 0x000f220000300800 */
[----:B------:R-:W-:-:S03]  /*54f50*/  IMAD.MOV.U32 R7, RZ, RZ, R76 ;  /* 0x000000ffff077224 */ /* 0x000fc600078e004c */
[----:B------:R-:W4:Y:S04]  /*54f60*/  LDL.LU R76, [R1+0x2bd8] ;  /* 0x002bd800014c7983 */ /* 0x000f280000300800 */
[----:B------:R-:W4:Y:S04]  /*54f70*/  LDL.LU R81, [R1+0x2bf8] ;  /* 0x002bf80001517983 */ /* 0x000f280000300800 */
[----:B------:R1:W-:Y:S01]  /*54f80*/  LDGSTS.E [R5+0x61700], desc[UR4][R6.64], P0 ;  /* 0x6170000006057fae */ /* 0x0003e20008121844 */
[----:B--2---:R-:W-:-:S05]  /*54f90*/  IADD3 R77, P1, R77, R4, RZ ;  /* 0x000000044d4d7210 */ /* 0x004fca0007f3e0ff */
[----:B------:R2:W-:Y:S01]  /*54fa0*/  STL [R1+0x2b18], R77 ;  /* 0x002b184d01007387 */ /* 0x0005e20000100800 */
[----:B------:R-:W-:Y:S01]  /*54fb0*/  IADD3 R14, P2, R14, R4, RZ ;  /* 0x000000040e0e7210 */ /* 0x000fe20007f5e0ff */
[----:B-1----:R-:W-:Y:S02]  /*54fc0*/  IMAD.MOV.U32 R6, RZ, RZ, R77 ;  /* 0x000000ffff067224 */ /* 0x002fe400078e004d */
[----:B------:R-:W-:-:S05]  /*54fd0*/  IMAD.X R82, R82, 0x1, R3, P1 ;  /* 0x0000000152527824 */ /* 0x000fca00008e0603 */
[----:B------:R1:W-:Y:S04]  /*54fe0*/  STL [R1+0x2b14], R82 ;  /* 0x002b145201007387 */ /* 0x0003e80000100800 */
[----:B------:R-:W-:Y:S04]  /*54ff0*/  STL [R1+0x2b38], R14 ;  /* 0x002b380e01007387 */ /* 0x000fe80000100800 */
[----:B--2---:R-:W2:Y:S01]  /*55000*/  LDL.LU R77, [R1+0x2bd4] ;  /* 0x002bd400014d7983 */ /* 0x004ea20000300800 */
[----:B---3--:R-:W-:Y:S02]  /*55010*/  IMAD.X R79, R79, 0x1, R3, P2 ;  /* 0x000000014f4f7824 */ /* 0x008fe400010e0603 */
[----:B------:R-:W-:-:S03]  /*55020*/  IMAD.MOV.U32 R7, RZ, RZ, R82 ;  /* 0x000000ffff077224 */ /* 0x000fc600078e0052 */
[----:B------:R3:W-:Y:S04]  /*55030*/  STL [R1+0x2b34], R79 ;  /* 0x002b344f01007387 */ /* 0x0007e80000100800 */
[----:B-1----:R-:W2:Y:S01]  /*55040*/  LDL.LU R82, [R1+0x2bf4] ;  /* 0x002bf40001527983 */ /* 0x002ea20000300800 */
[----:B----4-:R-:W-:-:S03]  /*55050*/  IADD3 R78, P1, R78, R4, RZ ;  /* 0x000000044e4e7210 */ /* 0x010fc60007f3e0ff */
[----:B------:R1:W-:Y:S01]  /*55060*/  LDGSTS.E [R5+0x61b00], desc[UR4][R6.64], P0 ;  /* 0x61b0000006057fae */ /* 0x0003e20008121844 */
[----:B------:R-:W-:Y:S01]  /*55070*/  IADD3 R12, P2, R12, R4, RZ ;  /* 0x000000040c0c7210 */ /* 0x000fe20007f5e0ff */
[----:B-1----:R-:W-:Y:S02]  /*55080*/  IMAD.MOV.U32 R6, RZ, RZ, R14 ;  /* 0x000000ffff067224 */ /* 0x002fe400078e000e */
[----:B------:R-:W-:Y:S02]  /*55090*/  IMAD.MOV.U32 R7, RZ, RZ, R79 ;  /* 0x000000ffff077224 */ /* 0x000fe400078e004f */
[----:B---3--:R-:W3:Y:S04]  /*550a0*/  LDL.LU R79, [R1+0x2c18] ;  /* 0x002c1800014f7983 */ /* 0x008ee80000300800 */
[----:B------:R-:W4:Y:S01]  /*550b0*/  LDL.LU R14, [R1+0x2c38] ;  /* 0x002c3800010e7983 */ /* 0x000f220000300800 */
[----:B------:R-:W-:-:S03]  /*550c0*/  IMAD.X R80, R80, 0x1, R3, P1 ;  /* 0x0000000150507824 */ /* 0x000fc600008e0603 */
[----:B------:R-:W-:Y:S01]  /*550d0*/  STL [R1+0x2b58], R78 ;  /* 0x002b584e01007387 */ /* 0x000fe20000100800 */
        /* <DEDUP_REMOVED lines=8> */
[----:B------:R-:W4:Y:S01]  /*55160*/  LDL.LU R78, [R1+0x2c34] ;  /* 0x002c3400014e7983 */ /* 0x000f220000300800 */
[----:B------:R-:W-:-:S03]  /*55170*/  IADD3 R83, P1, R83, R4, RZ ;  /* 0x0000000453537210 */ /* 0x000fc60007f3e0ff */
[----:B------:R1:W-:Y:S01]  /*55180*/  LDGSTS.E [R5+0x62300], desc[UR4][R6.64], P0 ;  /* 0x6230000006057fae */ /* 0x0003e20008121844 */
[----:B------:R-:W-:Y:S01]  /*55190*/  IADD3 R10, P2, R10, R4, RZ ;  /* 0x000000040a0a7210 */ /* 0x000fe20007f5e0ff */
[----:B------:R-:W-:Y:S02]  /*551a0*/  IMAD.X R84, R84, 0x1, R3, P1 ;  /* 0x0000000154547824 */ /* 0x000fe400008e0603 */
[----:B-1----:R-:W-:Y:S02]  /*551b0*/  IMAD.MOV.U32 R6, RZ, RZ, R12 ;  /* 0x000000ffff067224 */ /* 0x002fe400078e000c */
[----:B------:R-:W-:Y:S02]  /*551c0*/  IMAD.MOV.U32 R7, RZ, RZ, R13 ;  /* 0x000000ffff077224 */ /* 0x000fe400078e000d */
[----:B------:R-:W4:Y:S04]  /*551d0*/  LDL.LU.64 R12, [R1+0x2228] ;  /* 0x00222800010c7983 */ /* 0x000f280000300a00 */
[----:B------:R-:W-:Y:S01]  /*551e0*/  STL [R1+0x2b98], R83 ;  /* 0x002b985301007387 */ /* 0x000fe20000100800 */
[----:B------:R-:W-:-:S03]  /*551f0*/  IMAD.X R11, R11, 0x1, R3, P2 ;  /* 0x000000010b0b7824 */ /* 0x000fc600010e0603 */
[----:B------:R1:W-:Y:S04]  /*55200*/  LDGSTS.E [R5+0x62700], desc[UR4][R6.64], P0 ;  /* 0x6270000006057fae */ /* 0x0003e80008121844 */
[----:B------:R-:W-:Y:S04]  /*55210*/  STL [R1+0x2b94], R84 ;  /* 0x002b945401007387 */ /* 0x000fe80000100800 */
[----:B------:R-:W-:Y:S01]  /*55220*/  STL [R1+0x2bb8], R10 ;  /* 0x002bb80a01007387 */ /* 0x000fe20000100800 */
[----:B-1----:R-:W-:-:S03]  /*55230*/  IMAD.MOV.U32 R6, RZ, RZ, R83 ;  /* 0x000000ffff067224 */ /* 0x002fc600078e0053 */
[----:B------:R-:W4:Y:S01]  /*55240*/  LDL.LU.64 R88, [R1+0x2208] ;  /* 0x0022080001587983 */ /* 0x000f220000300a00 */
[----:B------:R-:W-:-:S03]  /*55250*/  IMAD.MOV.U32 R7, RZ, RZ, R84 ;  /* 0x000000ffff077224 */ /* 0x000fc600078e0054 */
[----:B------:R1:W-:Y:S04]  /*55260*/  STL [R1+0x2bb4], R11 ;  /* 0x002bb40b01007387 */ /* 0x0003e80000100800 */
[----:B------:R1:W-:Y:S01]  /*55270*/  LDGSTS.E [R5+0x62b00], desc[UR4][R6.64], P0 ;  /* 0x62b0000006057fae */ /* 0x0003e20008121844 */
[-C--:B------:R-:W-:Y:S01]  /*55280*/  IADD3 R76, P1, R76, R4.reuse, RZ ;  /* 0x000000044c4c7210 */ /* 0x080fe20007f3e0ff */
[----:B-1----:R-:W-:Y:S02]  /*55290*/  IMAD.MOV.U32 R6, RZ, RZ, R10 ;  /* 0x000000ffff067224 */ /* 0x002fe400078e000a */
[----:B------:R-:W-:Y:S02]  /*552a0*/  IMAD.MOV.U32 R7, RZ, RZ, R11 ;  /* 0x000000ffff077224 */ /* 0x000fe400078e000b */
[----:B------:R-:W4:Y:S01]  /*552b0*/  LDL.LU.64 R10, [R1+0x21e8] ;  /* 0x0021e800010a7983 */ /* 0x000f220000300a00 */
[----:B------:R-:W-:-:S03]  /*552c0*/  IADD3 R81, P2, R81, R4, RZ ;  /* 0x0000000451517210 */ /* 0x000fc60007f5e0ff */
[----:B------:R-:W4:Y:S04]  /*552d0*/  LDL.LU.64 R86, [R1+0x21c8] ;  /* 0x0021c80001567983 */ /* 0x000f280000300a00 */
[----:B------:R-:W-:Y:S04]  /*552e0*/  STL [R1+0x2bd8], R76 ;  /* 0x002bd84c01007387 */ /* 0x000fe80000100800 */
[----:B------:R1:W-:Y:S02]  /*552f0*/  LDGSTS.E [R5+0x62f00], desc[UR4][R6.64], P0 ;  /* 0x62f0000006057fae */ /* 0x0003e40008121844 */
[----:B-1----:R-:W-:-:S02]  /*55300*/  IMAD.MOV.U32 R6, RZ, RZ, R76 ;  /* 0x000000ffff067224 */ /* 0x002fc400078e004c */
[----:B--2---:R-:W-:-:S04]  /*55310*/  IMAD.X R77, R77, 0x1, R3, P1 ;  /* 0x000000014d4d7824 */ /* 0x004fc800008e0603 */
[----:B------:R-:W-:Y:S01]  /*55320*/  IMAD.MOV.U32 R7, RZ, RZ, R77 ;  /* 0x000000ffff077224 */ /* 0x000fe200078e004d */
[----:B------:R1:W-:Y:S04]  /*55330*/  STL [R1+0x2bd4], R77 ;  /* 0x002bd44d01007387 */ /* 0x0003e80000100800 */
[----:B------:R-:W-:Y:S01]  /*55340*/  STL [R1+0x2bf8], R81 ;  /* 0x002bf85101007387 */ /* 0x000fe20000100800 */
[----:B------:R-:W-:-:S03]  /*55350*/  IMAD.X R82, R82, 0x1, R3, P2 ;  /* 0x0000000152527824 */ /* 0x000fc600010e0603 */
[----:B------:R2:W-:Y:S04]  /*55360*/  LDGSTS.E [R5+0x63300], desc[UR4][R6.64], P0 ;  /* 0x6330000006057fae */ /* 0x0005e80008121844 */
[----:B-1----:R-:W4:Y:S04]  /*55370*/  LDL.LU.64 R76, [R1+0x21a8] ;  /* 0x0021a800014c7983 */ /* 0x002f280000300a00 */
[----:B------:R1:W-:Y:S04]  /*55380*/  STL [R1+0x2bf4], R82 ;  /* 0x002bf45201007387 */ /* 0x0003e80000100800 */
[----:B------:R-:W4:Y:S01]  /*55390*/  LDL.LU.64 R84, [R1+0x2188] ;  /* 0x0021880001547983 */ /* 0x000f220000300a00 */
[----:B---3--:R-:W-:Y:S01]  /*553a0*/  IADD3 R79, P1, R79, R4, RZ ;  /* 0x000000044f4f7210 */ /* 0x008fe20007f3e0ff */
[----:B--2---:R-:W-:-:S02]  /*553b0*/  IMAD.MOV.U32 R6, RZ, RZ, R81 ;  /* 0x000000ffff067224 */ /* 0x004fc400078e0051 */
[----:B------:R-:W-:Y:S01]  /*553c0*/  IMAD.MOV.U32 R7, RZ, RZ, R82 ;  /* 0x000000ffff077224 */ /* 0x000fe200078e0052 */
[----:B----4-:R-:W-:Y:S01]  /*553d0*/  IADD3 R14, P2, R14, R4, RZ ;  /* 0x000000040e0e7210 */ /* 0x010fe20007f5e0ff */
[----:B-1----:R-:W2:Y:S04]  /*553e0*/  LDL.LU.64 R82, [R1+0x2168] ;  /* 0x0021680001527983 */ /* 0x002ea80000300a00 */
[----:B------:R-:W-:Y:S04]  /*553f0*/  STL [R1+0x2c18], R79 ;  /* 0x002c184f01007387 */ /* 0x000fe80000100800 */
[----:B------:R1:W-:Y:S01]  /*55400*/  LDGSTS.E [R5+0x63700], desc[UR4][R6.64], P0 ;  /* 0x6370000006057fae */ /* 0x0003e20008121844 */
[----:B------:R-:W-:-:S02]  /*55410*/  IMAD.X R80, R80, 0x1, R3, P1 ;  /* 0x0000000150507824 */ /* 0x000fc400008e0603 */
[----:B-1----:R-:W-:Y:S02]  /*55420*/  IMAD.MOV.U32 R6, RZ, RZ, R79 ;  /* 0x000000ffff067224 */ /* 0x002fe400078e004f */
[----:B------:R-:W-:Y:S01]  /*55430*/  IMAD.MOV.U32 R7, RZ, RZ, R80 ;  /* 0x000000ffff077224 */ /* 0x000fe200078e0050 */
[----:B------:R1:W-:Y:S01]  /*55440*/  STL [R1+0x2c14], R80 ;  /* 0x002c145001007387 */ /* 0x0003e20000100800 */
[----:B------:R-:W-:-:S03]  /*55450*/  IMAD.X R78, R78, 0x1, R3, P2 ;  /* 0x000000014e4e7824 */ /* 0x000fc600010e0603 */
[----:B------:R-:W-:Y:S04]  /*55460*/  STL [R1+0x2c38], R14 ;  /* 0x002c380e01007387 */ /* 0x000fe80000100800 */
[----:B------:R3:W-:Y:S04]  /*55470*/  LDGSTS.E [R5+0x63b00], desc[UR4][R6.64], P0 ;  /* 0x63b0000006057fae */ /* 0x0007e80008121844 */
[----:B-1----:R-:W4:Y:S04]  /*55480*/  LDL.LU.64 R80, [R1+0x2148] ;  /* 0x0021480001507983 */ /* 0x002f280000300a00 */
[----:B------:R1:W-:Y:S01]  /*55490*/  STL [R1+0x2c34], R78 ;  /* 0x002c344e01007387 */ /* 0x0003e20000100800 */
[----:B---3--:R-:W-:-:S03]  /*554a0*/  IMAD.MOV.U32 R7, RZ, RZ, R78 ;  /* 0x000000ffff077224 */ /* 0x008fc600078e004e */
[----:B-1----:R-:W3:Y:S01]  /*554b0*/  LDL.LU.64 R78, [R1+0x2128] ;  /* 0x00212800014e7983 */ /* 0x002ee20000300a00 */
[----:B------:R-:W-:Y:S01]  /*554c0*/  IMAD.MOV.U32 R6, RZ, RZ, R14 ;  /* 0x000000ffff067224 */ /* 0x000fe200078e000e */
[----:B------:R-:W-:Y:S02]  /*554d0*/  IADD3 R90, P1, R12, R4, RZ ;  /* 0x000000040c5a7210 */ /* 0x000fe40007f3e0ff */
[----:B------:R-:W3:Y:S04]  /*554e0*/  LDL.LU.64 R110, [R1+0x2108] ;  /* 0x00210800016e7983 */ /* 0x000ee80000300a00 */
[----:B------:R1:W-:Y:S02]  /*554f0*/  LDGSTS.E [R5+0x63f00], desc[UR4][R6.64], P0 ;  /* 0x63f0000006057fae */ /* 0x0003e40008121844 */
[----:B-1----:R-:W-:-:S02]  /*55500*/  IMAD.X R6, R13, 0x1, R3, P1 ;  /* 0x000000010d067824 */ /* 0x002fc400008e0603 */
[----:B------:R-:W3:Y:S01]  /*55510*/  LDL.LU.64 R12, [R1+0x20e8] ;  /* 0x0020e800010c7983 */ /* 0x000ee20000300a00 */
[----:B------:R-:W-:-:S03]  /*55520*/  IADD3 R92, P1, R88, R4, RZ ;  /* 0x00000004585c7210 */ /* 0x000fc60007f3e0ff */
[----:B------:R-:W3:Y:S02]  /*55530*/  LDL.LU.64 R114, [R1+0x20c8] ;  /* 0x0020c80001727983 */ /* 0x000ee40000300a00 */
[----:B------:R-:W-:Y:S02]  /*55540*/  IMAD.X R7, R89, 0x1, R3, P1 ;  /* 0x0000000159077824 */ /* 0x000fe400008e0603 */
[----:B------:R-:W3:Y:S01]  /*55550*/  LDL.LU.64 R116, [R1+0x20a8] ;  /* 0x0020a80001747983 */ /* 0x000ee20000300a00 */
[----:B------:R-:W-:-:S05]  /*55560*/  IADD3 R94, P1, R10, R4, RZ ;  /* 0x000000040a5e7210 */ /* 0x000fca0007f3e0ff */
[----:B------:R-:W-:Y:S02]  /*55570*/  IMAD.X R95, R11, 0x1, R3, P1 ;  /* 0x000000010b5f7824 */ /* 0x000fe400008e0603 */
        /* <DEDUP_REMOVED lines=12> */
[----:B--2---:R-:W-:-:S05]  /*55640*/  IADD3 R102, P1, R82, R4, RZ ;  /* 0x0000000452667210 */ /* 0x004fca0007f3e0ff */
[----:B------:R-:W-:Y:S02]  /*55650*/  IMAD.X R103, R83, 0x1, R3, P1 ;  /* 0x0000000153677824 */ /* 0x000fe400008e0603 */
[----:B------:R-:W2:Y:S01]  /*55660*/  LDL.LU.64 R82, [R1+0x1fc8] ;  /* 0x001fc80001527983 */ /* 0x000ea20000300a00 */
[----:B----4-:R-:W-:-:S05]  /*55670*/  IADD3 R104, P1, R80, R4, RZ ;  /* 0x0000000450687210 */ /* 0x010fca0007f3e0ff */
[----:B------:R-:W-:Y:S02]  /*55680*/  IMAD.X R105, R81, 0x1, R3, P1 ;  /* 0x0000000151697824 */ /* 0x000fe400008e0603 */
[----:B------:R-:W4:Y:S01]  /*55690*/  LDL.LU.64 R80, [R1+0x1fa8] ;  /* 0x001fa80001507983 */ /* 0x000f220000300a00 */
[----:B---3--:R-:W-:-:S05]  /*556a0*/  IADD3 R106, P1, R78, R4, RZ ;  /* 0x000000044e6a7210 */ /* 0x008fca0007f3e0ff */
[--C-:B------:R-:W-:Y:S01]  /*556b0*/  IMAD.X R107, R79, 0x1, R3.reuse, P1 ;  /* 0x000000014f6b7824 */ /* 0x100fe200008e0603 */
[-C--:B------:R-:W-:Y:S01]  /*556c0*/  IADD3 R108, P1, R110, R4.reuse, RZ ;  /* 0x000000046e6c7210 */ /* 0x080fe20007f3e0ff */
[----:B------:R-:W3:Y:S04]  /*556d0*/  LDL.LU.64 R78, [R1+0x1f88] ;  /* 0x001f8800014e7983 */ /* 0x000ee80000300a00 */
[----:B------:R-:W-:Y:S01]  /*556e0*/  IMAD.X R109, R111, 0x1, R3, P1 ;  /* 0x000000016f6d7824 */ /* 0x000fe200008e0603 */
[----:B------:R-:W-:-:S05]  /*556f0*/  IADD3 R110, P1, R12, R4, RZ ;  /* 0x000000040c6e7210 */ /* 0x000fca0007f3e0ff */
[--C-:B------:R-:W-:Y:S01]  /*55700*/  IMAD.X R111, R13, 0x1, R3.reuse, P1 ;  /* 0x000000010d6f7824 */ /* 0x100fe200008e0603 */
[-C--:B------:R-:W-:Y:S01]  /*55710*/  IADD3 R112, P1, R114, R4.reuse, RZ ;  /* 0x0000000472707210 */ /* 0x080fe20007f3e0ff */
[----:B------:R-:W3:Y:S04]  /*55720*/  LDL.LU.64 R12, [R1+0x1f68] ;  /* 0x001f6800010c7983 */ /* 0x000ee80000300a00 */
[----:B------:R-:W-:Y:S01]  /*55730*/  IMAD.X R113, R115, 0x1, R3, P1 ;  /* 0x0000000173717824 */ /* 0x000fe200008e0603 */
[----:B------:R-:W-:-:S05]  /*55740*/  IADD3 R114, P1, R116, R4, RZ ;  /* 0x0000000474727210 */ /* 0x000fca0007f3e0ff */
        /* <DEDUP_REMOVED lines=10> */
[----:B------:R-:W3:Y:S01]  /*557f0*/  LDL.LU.64 R76, [R1+0x1f28] ;  /* 0x001f2800014c7983 */ /* 0x000ee20000300a00 */
[----:B------:R-:W-:-:S03]  /*55800*/  IADD3 R124, P1, R86, R4, RZ ;  /* 0x00000004567c7210 */ /* 0x000fc60007f3e0ff */
[----:B------:R-:W3:Y:S02]  /*55810*/  LDL.LU.64 R88, [R1+0x1f08] ;  /* 0x001f080001587983 */ /* 0x000ee40000300a00 */
[--C-:B------:R-:W-:Y:S01]  /*55820*/  IMAD.X R125, R87, 0x1, R3.reuse, P1 ;  /* 0x00000001577d7824 */ /* 0x100fe200008e0603 */
[-C--:B------:R-:W-:Y:S01]  /*55830*/  IADD3 R126, P1, R84, R4.reuse, RZ ;  /* 0x00000004547e7210 */ /* 0x080fe20007f3e0ff */
[----:B------:R-:W3:Y:S04]  /*55840*/  LDL.LU.64 R86, [R1+0x1ee8] ;  /* 0x001ee80001567983 */ /* 0x000ee80000300a00 */
[--C-:B------:R-:W-:Y:S01]  /*55850*/  IMAD.X R127, R85, 0x1, R3.reuse, P1 ;  /* 0x00000001557f7824 */ /* 0x100fe200008e0603 */
[----:B--2---:R-:W-:Y:S01]  /*55860*/  IADD3 R128, P1, R82, R4, RZ ;  /* 0x0000000452807210 */ /* 0x004fe20007f3e0ff */
[----:B------:R-:W2:Y:S04]  /*55870*/  LDL.LU.64 R84, [R1+0x1ec8] ;  /* 0x001ec80001547983 */ /* 0x000ea80000300a00 */
[----:B------:R-:W-:-:S02]  /*55880*/  IMAD.X R129, R83, 0x1, R3, P1 ;  /* 0x0000000153817824 */ /* 0x000fc400008e0603 */
[----:B------:R-:W2:Y:S01]  /*55890*/  LDL.LU.64 R82, [R1+0x1ea8] ;  /* 0x001ea80001527983 */ /* 0x000ea20000300a00 */
[----:B----4-:R-:W-:-:S05]  /*558a0*/  IADD3 R130, P1, R80, R4, RZ ;  /* 0x0000000450827210 */ /* 0x010fca0007f3e0ff */
[----:B------:R-:W-:Y:S02]  /*558b0*/  IMAD.X R131, R81, 0x1, R3, P1 ;  /* 0x0000000151837824 */ /* 0x000fe400008e0603 */
[----:B------:R-:W4:Y:S01]  /*558c0*/  LDL.LU.64 R80, [R1+0x1e88] ;  /* 0x001e880001507983 */ /* 0x000f220000300a00 */
[----:B---3--:R-:W-:-:S05]  /*558d0*/  IADD3 R132, P1, R78, R4, RZ ;  /* 0x000000044e847210 */ /* 0x008fca0007f3e0ff */
[----:B------:R-:W-:Y:S01]  /*558e0*/  IMAD.X R133, R79, 0x1, R3, P1 ;  /* 0x000000014f857824 */ /* 0x000fe200008e0603 */
[----:B------:R-:W-:-:S05]  /*558f0*/  IADD3 R134, P1, R12, R4, RZ ;  /* 0x000000040c867210 */ /* 0x000fca0007f3e0ff */
[----:B------:R-:W-:Y:S02]  /*55900*/  IMAD.X R135, R13, 0x1, R3, P1 ;  /* 0x000000010d877824 */ /* 0x000fe400008e0603 */
[----:B------:R-:W3:Y:S01]  /*55910*/  LDL.LU.64 R12, [R1+0x1e68] ;  /* 0x001e6800010c7983 */ /* 0x000ee20000300a00 */
[----:B------:R-:W-:-:S05]  /*55920*/  IADD3 R136, P1, R10, R4, RZ ;  /* 0x000000040a887210 */ /* 0x000fca0007f3e0ff */
[----:B------:R-:W-:Y:S02]  /*55930*/  IMAD.X R137, R11, 0x1, R3, P1 ;  /* 0x000000010b897824 */ /* 0x000fe400008e0603 */
[----:B------:R-:W3:Y:S01]  /*55940*/  LDL.LU.64 R10, [R1+0x1e48] ;  /* 0x001e4800010a7983 */ /* 0x000ee20000300a00 */
[----:B------:R-:W-:-:S05]  /*55950*/  IADD3 R138, P1, R76, R4, RZ ;  /* 0x000000044c8a7210 */ /* 0x000fca0007f3e0ff */
[----:B------:R-:W-:Y:S02]  /*55960*/  IMAD.X R139, R77, 0x1, R3, P1 ;  /* 0x000000014d8b7824 */ /* 0x000fe400008e0603 */
[----:B------:R-:W3:Y:S04]  /*55970*/  LDL.LU.64 R76, [R1+0x1e28] ;  /* 0x001e2800014c7983 */ /* 0x000ee80000300a00 */
[----:B------:R-:W3:Y:S01]  /*55980*/  LDL.LU.64 R78, [R1+0x1e08] ;  /* 0x001e0800014e7983 */ /* 0x000ee20000300a00 */
        /* <DEDUP_REMOVED lines=8> */
[----:B----4-:R-:W-:-:S05]  /*55a10*/  IADD3 R148, P1, R80, R4, RZ ;  /* 0x0000000450947210 */ /* 0x010fca0007f3e0ff */
[----:B------:R-:W-:Y:S01]  /*55a20*/  IMAD.X R149, R81, 0x1, R3, P1 ;  /* 0x0000000151957824 */ /* 0x000fe200008e0603 */
[----:B---3--:R-:W-:-:S05]  /*55a30*/  IADD3 R150, P1, R12, R4, RZ ;  /* 0x000000040c967210 */ /* 0x008fca0007f3e0ff */
[----:B------:R-:W-:Y:S01]  /*55a40*/  IMAD.X R151, R13, 0x1, R3, P1 ;  /* 0x000000010d977824 */ /* 0x000fe200008e0603 */
[----:B------:R-:W-:-:S05]  /*55a50*/  IADD3 R12, P1, R10, R4, RZ ;  /* 0x000000040a0c7210 */ /* 0x000fca0007f3e0ff */
[----:B------:R-:W-:Y:S02]  /*55a60*/  IMAD.X R13, R11, 0x1, R3, P1 ;  /* 0x000000010b0d7824 */ /* 0x000fe400008e0603 */
[----:B------:R-:W-:Y:S02]  /*55a70*/  IMAD.MOV.U32 R91, RZ, RZ, R6 ;  /* 0x000000ffff5b7224 */ /* 0x000fe400078e0006 */
[----:B------:R-:W-:-:S03]  /*55a80*/  IMAD.MOV.U32 R93, RZ, RZ, R7 ;  /* 0x000000ffff5d7224 */ /* 0x000fc600078e0007 */
        /* <DEDUP_REMOVED lines=24> */
[----:B------:R4:W-:Y:S01]  /*55c10*/  STL.64 [R1+0x1f28], R138 ;  /* 0x001f288a01007387 */ /* 0x0009e20000100a00 */
[----:B------:R-:W-:-:S03]  /*55c20*/  IADD3 R10, P1, R76, R4, RZ ;  /* 0x000000044c0a7210 */ /* 0x000fc60007f3e0ff */
[----:B------:R1:W-:Y:S02]  /*55c30*/  LDGSTS.E [R5+0x64300], desc[UR4][R90.64], P0 ;  /* 0x643000005a057fae */ /* 0x0003e40008121844 */
[--C-:B------:R-:W-:Y:S01]  /*55c40*/  IMAD.X R11, R77, 0x1, R3.reuse, P1 ;  /* 0x000000014d0b7824 */ /* 0x100fe200008e0603 */
[-C--:B------:R-:W-:Y:S01]  /*55c50*/  IADD3 R77, P1, R78, R4.reuse, RZ ;  /* 0x000000044e4d7210 */ /* 0x080fe20007f3e0ff */
[----:B------:R4:W-:Y:S04]  /*55c60*/  STL.64 [R1+0x1f08], R140 ;  /* 0x001f088c01007387 */ /* 0x0009e80000100a00 */
[--C-:B------:R-:W-:Y:S01]  /*55c70*/  IMAD.X R76, R79, 0x1, R3.reuse, P1 ;  /* 0x000000014f4c7824 */ /* 0x100fe200008e0603 */
[-C--:B------:R-:W-:Y:S01]  /*55c80*/  IADD3 R78, P1, R246, R4.reuse, RZ ;  /* 0x00000004f64e7210 */ /* 0x080fe20007f3e0ff */
[----:B------:R1:W-:Y:S04]  /*55c90*/  LDGSTS.E [R5+0x64700], desc[UR4][R92.64], P0 ;  /* 0x647000005c057fae */ /* 0x0003e80008121844 */
[--C-:B------:R-:W-:Y:S01]  /*55ca0*/  IMAD.X R246, R247, 0x1, R3.reuse, P1 ;  /* 0x00000001f7f67824 */ /* 0x100fe200008e0603 */
[-C--:B------:R-:W-:Y:S01]  /*55cb0*/  IADD3 R79, P1, R238, R4.reuse, RZ ;  /* 0x00000004ee4f7210 */ /* 0x080fe20007f3e0ff */
[----:B------:R4:W-:Y:S04]  /*55cc0*/  STL.64 [R1+0x1ee8], R142 ;  /* 0x001ee88e01007387 */ /* 0x0009e80000100a00 */
[--C-:B------:R-:W-:Y:S01]  /*55cd0*/  IMAD.X R238, R239, 0x1, R3.reuse, P1 ;  /* 0x00000001efee7824 */ /* 0x100fe200008e0603 */
[-C--:B------:R-:W-:Y:S01]  /*55ce0*/  IADD3 R80, P1, R230, R4.reuse, RZ ;  /* 0x00000004e6507210 */ /* 0x080fe20007f3e0ff */
[----:B------:R-:W-:Y:S01]  /*55cf0*/  IMAD.MOV.U32 R7, RZ, RZ, R76 ;  /* 0x000000ffff077224 */ /* 0x000fe200078e004c */
[----:B------:R1:W-:Y:S03]  /*55d00*/  LDGSTS.E [R5+0x64b00], desc[UR4][R94.64], P0 ;  /* 0x64b000005e057fae */ /* 0x0003e60008121844 */
[--C-:B------:R-:W-:Y:S01]  /*55d10*/  IMAD.X R230, R231, 0x1, R3.reuse, P1 ;  /* 0x00000001e7e67824 */ /* 0x100fe200008e0603 */
[-C--:B------:R-:W-:Y:S01]  /*55d20*/  IADD3 R81, P1, R222, R4.reuse, RZ ;  /* 0x00000004de517210 */ /* 0x080fe20007f3e0ff */
[----:B------:R4:W-:Y:S04]  /*55d30*/  STL.64 [R1+0x1ec8], R144 ;  /* 0x001ec89001007387 */ /* 0x0009e80000100a00 */
[----:B------:R-:W-:Y:S01]  /*55d40*/  IMAD.X R222, R223, 0x1, R3, P1 ;  /* 0x00000001dfde7824 */ /* 0x000fe200008e0603 */
[-C--:B------:R-:W-:Y:S01]  /*55d50*/  IADD3 R82, P1, R214, R4.reuse, RZ ;  /* 0x00000004d6527210 */ /* 0x080fe20007f3e0ff */
[----:B------:R-:W-:Y:S01]  /*55d60*/  IMAD.MOV.U32 R6, RZ, RZ, R77 ;  /* 0x000000ffff067224 */ /* 0x000fe200078e004d */
[----:B------:R1:W-:Y:S03]  /*55d70*/  LDGSTS.E [R5+0x64f00], desc[UR4][R96.64], P0 ;  /* 0x64f0000060057fae */ /* 0x0003e60008121844 */
        /* <DEDUP_REMOVED lines=12> */
[----:B------:R1:W5:Y:S04]  /*55e40*/  LDL.LU R76, [R1+0x32e4] ;  /* 0x0032e400014c7983 */ /* 0x0003680000300800 */
[--C-:B------:R-:W-:Y:S01]  /*55e50*/  IMAD.X R182, R183, 0x1, R3.reuse, P1 ;  /* 0x00000001b7b67824 */ /* 0x100fe200008e0603 */
[-C--:B------:R-:W-:Y:S01]  /*55e60*/  IADD3 R87, P1, R174, R4.reuse, RZ ;  /* 0x00000004ae577210 */ /* 0x080fe20007f3e0ff */
[----:B------:R1:W5:Y:S04]  /*55e70*/  LDL.LU R77, [R1+0x32e0] ;  /* 0x0032e000014d7983 */ /* 0x0003680000300800 */
[--C-:B------:R-:W-:Y:S01]  /*55e80*/  IMAD.X R174, R175, 0x1, R3.reuse, P1 ;  /* 0x00000001afae7824 */ /* 0x100fe200008e0603 */
[-C--:B------:R-:W-:Y:S01]  /*55e90*/  IADD3 R88, P1, R166, R4.reuse, RZ ;  /* 0x00000004a6587210 */ /* 0x080fe20007f3e0ff */
[----:B------:R-:W-:Y:S01]  /*55ea0*/  IMAD.MOV.U32 R246, RZ, RZ, R78 ;  /* 0x000000fffff67224 */ /* 0x000fe200078e004e */
[----:B------:R1:W-:Y:S03]  /*55eb0*/  LDGSTS.E [R5+0x65700], desc[UR4][R100.64], P0 ;  /* 0x6570000064057fae */ /* 0x0003e60008121844 */
[----:B------:R-:W-:Y:S01]  /*55ec0*/  IMAD.X R166, R167, 0x1, R3, P1 ;  /* 0x00000001a7a67824 */ /* 0x000fe200008e0603 */
[----:B------:R-:W-:Y:S01]  /*55ed0*/  IADD3 R89, P1, R158, R4, RZ ;  /* 0x000000049e597210 */ /* 0x000fe20007f3e0ff */
[----:B------:R4:W-:Y:S01]  /*55ee0*/  STL.64 [R1+0x1e68], R150 ;  /* 0x001e689601007387 */ /* 0x0009e20000100a00 */
[----:B------:R-:W-:-:S03]  /*55ef0*/  IMAD.MOV.U32 R239, RZ, RZ, R238 ;  /* 0x000000ffffef7224 */ /* 0x000fc600078e00ee */
[----:B------:R-:W-:Y:S01]  /*55f00*/  IMAD.X R158, R159, 0x1, R3, P1 ;  /* 0x000000019f9e7824 */ /* 0x000fe200008e0603 */
[----:B------:R-:W-:Y:S01]  /*55f10*/  IADD3 R252, P1, R22, R4, RZ ;  /* 0x0000000416fc7210 */ /* 0x000fe20007f3e0ff */
[----:B------:R1:W5:Y:S01]  /*55f20*/  LDL.LU R78, [R1+0x32dc] ;  /* 0x0032dc00014e7983 */ /* 0x0003620000300800 */
[----:B------:R-:W-:Y:S02]  /*55f30*/  IMAD.MOV.U32 R238, RZ, RZ, R79 ;  /* 0x000000ffffee7224 */ /* 0x000fe400078e004f */
[----:B------:R-:W-:Y:S01]  /*55f40*/  IMAD.MOV.U32 R231, RZ, RZ, R230 ;  /* 0x000000ffffe77224 */ /* 0x000fe200078e00e6 */
[----:B------:R4:W-:Y:S01]  /*55f50*/  STL.64 [R1+0x1e48], R12 ;  /* 0x001e480c01007387 */ /* 0x0009e20000100a00 */
[----:B------:R-:W-:-:S03]  /*55f60*/  IMAD.MOV.U32 R230, RZ, RZ, R80 ;  /* 0x000000ffffe67224 */ /* 0x000fc600078e0050 */
[----:B------:R1:W5:Y:S01]  /*55f70*/  LDL.LU R79, [R1+0x32d8] ;  /* 0x0032d800014f7983 */ /* 0x0003620000300800 */
[----:B------:R-:W-:Y:S01]  /*55f80*/  IMAD.X R22, R23, 0x1, R3, P1 ;  /* 0x0000000117167824 */ /* 0x000fe200008e0603 */
[----:B------:R-:W-:Y:S01]  /*55f90*/  IADD3 R14, P1, R8, R4, RZ ;  /* 0x00000004080e7210 */ /* 0x000fe20007f3e0ff */
[----:B------:R-:W-:Y:S01]  /*55fa0*/  IMAD.MOV.U32 R223, RZ, RZ, R222 ;  /* 0x000000ffffdf7224 */ /* 0x000fe200078e00de */
[----:B------:R4:W-:Y:S01]  /*55fb0*/  STL.64 [R1+0x1e28], R10 ;  /* 0x001e280a01007387 */ /* 0x0009e20000100a00 */
[----:B------:R-:W-:Y:S02]  /*55fc0*/  IMAD.MOV.U32 R222, RZ, RZ, R81 ;  /* 0x000000ffffde7224 */ /* 0x000fe400078e0051 */
[----:B------:R-:W-:Y:S01]  /*55fd0*/  IMAD.MOV.U32 R215, RZ, RZ, R214 ;  /* 0x000000ffffd77224 */ /* 0x000fe200078e00d6 */
[----:B------:R1:W5:Y:S01]  /*55fe0*/  LDL.LU R80, [R1+0x32d4] ;  /* 0x0032d40001507983 */ /* 0x0003620000300800 */
[----:B------:R-:W-:Y:S02]  /*55ff0*/  IMAD.MOV.U32 R214, RZ, RZ, R82 ;  /* 0x000000ffffd67224 */ /* 0x000fe400078e0052 */
[----:B------:R-:W-:Y:S01]  /*56000*/  IMAD.MOV.U32 R207, RZ, RZ, R206 ;  /* 0x000000ffffcf7224 */ /* 0x000fe200078e00ce */
[----:B------:R1:W-:Y:S01]  /*56010*/  STL.64 [R1+0x1e08], R6 ;  /* 0x001e080601007387 */ /* 0x0003e20000100a00 */
[----:B------:R-:W-:-:S02]  /*56020*/  IMAD.MOV.U32 R206, RZ, RZ, R83 ;  /* 0x000000ffffce7224 */ /* 0x000fc400078e0053 */
[----:B------:R-:W-:Y:S01]  /*56030*/  IMAD.MOV.U32 R199, RZ, RZ, R198 ;  /* 0x000000ffffc77224 */ /* 0x000fe200078e00c6 */
[----:B------:R1:W5:Y:S01]  /*56040*/  LDL.LU R81, [R1+0x32d0] ;  /* 0x0032d00001517983 */ /* 0x0003620000300800 */
[----:B------:R-:W-:Y:S02]  /*56050*/  IMAD.MOV.U32 R198, RZ, RZ, R84 ;  /* 0x000000ffffc67224 */ /* 0x000fe400078e0054 */
[----:B------:R-:W-:Y:S01]  /*56060*/  IMAD.MOV.U32 R191, RZ, RZ, R190 ;  /* 0x000000ffffbf7224 */ /* 0x000fe200078e00be */
[----:B------:R1:W5:Y:S01]  /*56070*/  LDL.LU R82, [R1+0x32cc] ;  /* 0x0032cc0001527983 */ /* 0x0003620000300800 */
[----:B------:R-:W-:Y:S02]  /*56080*/  IMAD.MOV.U32 R190, RZ, RZ, R85 ;  /* 0x000000ffffbe7224 */ /* 0x000fe400078e0055 */
[----:B------:R-:W-:Y:S01]  /*56090*/  IMAD.MOV.U32 R183, RZ, RZ, R182 ;  /* 0x000000ffffb77224 */ /* 0x000fe200078e00b6 */
[----:B------:R1:W5:Y:S01]  /*560a0*/  LDL.LU R83, [R1+0x32c8] ;  /* 0x0032c80001537983 */ /* 0x0003620000300800 */
[----:B------:R-:W-:-:S02]  /*560b0*/  IMAD.X R8, R9, 0x1, R3, P1 ;  /* 0x0000000109087824 */ /* 0x000fc400008e0603 */
        /* <DEDUP_REMOVED lines=16> */
[----:B------:R1:W5:Y:S04]  /*561c0*/  LDL.LU R89, [R1+0x32b0] ;  /* 0x0032b00001597983 */ /* 0x0003680000300800 */
[----:B------:R1:W5:Y:S04]  /*561d0*/  LDL.LU R252, [R1+0x32ac] ;  /* 0x0032ac0001fc7983 */ /* 0x0003680000300800 */
[----:B------:R2:W5:Y:S04]  /*561e0*/  LDL.LU R14, [R1+0x32a8] ;  /* 0x0032a800010e7983 */ /* 0x0005680000300800 */
[----:B-1----:R1:W5:Y:S04]  /*561f0*/  LDL.LU.64 R90, [R1+0x32a0] ;  /* 0x0032a000015a7983 */ /* 0x0023680000300a00 */
[----:B--2---:R1:W5:Y:S04]  /*56200*/  LDL.LU.64 R92, [R1+0x3298] ;  /* 0x00329800015c7983 */ /* 0x0043680000300a00 */
[----:B---3--:R1:W5:Y:S04]  /*56210*/  LDL.LU.64 R94, [R1+0x3290] ;  /* 0x00329000015e7983 */ /* 0x0083680000300a00 */
[----:B----4-:R1:W5:Y:S04]  /*56220*/  LDL.LU.64 R96, [R1+0x3288] ;  /* 0x0032880001607983 */ /* 0x0103680000300a00 */
[----:B------:R1:W5:Y:S04]  /*56230*/  LDL.LU.64 R98, [R1+0x3280] ;  /* 0x0032800001627983 */ /* 0x0003680000300a00 */
[----:B------:R1:W5:Y:S04]  /*56240*/  LDL.LU.64 R100, [R1+0x3278] ;  /* 0x0032780001647983 */ /* 0x0003680000300a00 */
[----:B------:R1:W-:Y:S04]  /*56250*/  LDGSTS.E [R5+0x65b00], desc[UR4][R102.64], P0 ;  /* 0x65b0000066057fae */ /* 0x0003e80008121844 */
[----:B------:R1:W-:Y:S04]  /*56260*/  LDGSTS.E [R5+0x65f00], desc[UR4][R104.64], P0 ;  /* 0x65f0000068057fae */ /* 0x0003e80008121844 */
[----:B------:R1:W-:Y:S04]  /*56270*/  LDGSTS.E [R5+0x66300], desc[UR4][R106.64], P0 ;  /* 0x663000006a057fae */ /* 0x0003e80008121844 */
[----:B------:R1:W5:Y:S04]  /*56280*/  LDL.LU.64 R102, [R1+0x3270] ;  /* 0x0032700001667983 */ /* 0x0003680000300a00 */
        /* <DEDUP_REMOVED lines=51> */
[----:B------:R1:W-:Y:S01]  /*565c0*/  LDGSTS.E [R5+0x74b00], desc[UR4][R246.64], P0 ;  /* 0x74b00000f6057fae */ /* 0x0003e20008121844 */
[----:B------:R-:W-:-:S03]  /*565d0*/  UIADD3 UR6, UR6, 0x1, URZ ;  /* 0x0000000106067890 */ /* 0x000fc6000fffe03f */
[----:B------:R1:W-:Y:S04]  /*565e0*/  LDGSTS.E [R5+0x74f00], desc[UR4][R238.64], P0 ;  /* 0x74f00000ee057fae */ /* 0x0003e80008121844 */
[----:B------:R1:W-:Y:S04]  /*565f0*/  LDGSTS.E [R5+0x75300], desc[UR4][R230.64], P0 ;  /* 0x75300000e6057fae */ /* 0x0003e80008121844 */
[----:B------:R1:W-:Y:S04]  /*56600*/  LDGSTS.E [R5+0x75700], desc[UR4][R222.64], P0 ;  /* 0x75700000de057fae */ /* 0x0003e80008121844 */
[----:B------:R1:W-:Y:S01]  /*56610*/  LDGSTS.E [R5+0x75b00], desc[UR4][R214.64], P0 ;  /* 0x75b00000d6057fae */ /* 0x0003e20008121844 */
[----:B------:R-:W-:-:S03]  /*56620*/  UISETP.NE.U32.AND UP0, UPT, UR6, UR14, UPT ;  /* 0x0000000e0600728c */ /* 0x000fc6000bf05070 */
[----:B------:R1:W-:Y:S04]  /*56630*/  LDGSTS.E [R5+0x75f00], desc[UR4][R206.64], P0 ;  /* 0x75f00000ce057fae */ /* 0x0003e80008121844 */
[----:B------:R1:W-:Y:S04]  /*56640*/  LDGSTS.E [R5+0x76300], desc[UR4][R198.64], P0 ;  /* 0x76300000c6057fae */ /* 0x0003e80008121844 */
[----:B------:R1:W-:Y:S04]  /*56650*/  LDGSTS.E [R5+0x76700], desc[UR4][R190.64], P0 ;  /* 0x76700000be057fae */ /* 0x0003e80008121844 */
[----:B------:R1:W-:Y:S04]  /*56660*/  LDGSTS.E [R5+0x76b00], desc[UR4][R182.64], P0 ;  /* 0x76b00000b6057fae */ /* 0x0003e80008121844 */
[----:B------:R1:W-:Y:S04]  /*56670*/  LDGSTS.E [R5+0x76f00], desc[UR4][R174.64], P0 ;  /* 0x76f00000ae057fae */ /* 0x0003e80008121844 */
[----:B------:R1:W-:Y:S04]  /*56680*/  LDGSTS.E [R5+0x77300], desc[UR4][R166.64], P0 ;  /* 0x77300000a6057fae */ /* 0x0003e80008121844 */
[----:B------:R1:W-:Y:S04]  /*56690*/  LDGSTS.E [R5+0x77700], desc[UR4][R158.64], P0 ;  /* 0x777000009e057fae */ /* 0x0003e80008121844 */
[----:B------:R1:W-:Y:S04]  /*566a0*/  LDGSTS.E [R5+0x77b00], desc[UR4][R22.64], P0 ;  /* 0x77b0000016057fae */ /* 0x0003e80008121844 */
[----:B------:R1:W-:Y:S01]  /*566b0*/  LDGSTS.E [R5+0x77f00], desc[UR4][R8.64], P0 ;  /* 0x77f0000008057fae */ /* 0x0003e20008121844 */
[----:B------:R-:W-:-:S03]  /*566c0*/  PLOP3.LUT P0, PT, PT, PT, UP0, 0x80, 0x0 ;  /* 0x000000000000781c */ /* 0x000fc60003f0f008 */
[----:B------:R-:W0:Y:S10]  /*566d0*/  LDGDEPBAR ;  /* 0x00000000000079af */ /* 0x000e340000000000 */
[----:B-1----:R-:W-:Y:S05]  /*566e0*/  @P0 BRA `(.L_x_1) ;  /* 0xfffffe0400f40947 */ /* 0x002fea000383ffff */
.L_x_0:
[----:B-----5:R1:W-:Y:S01]  /*566f0*/  STL [R1+0x3290], R84 ;  /* 0x0032905401007387 */ /* 0x0203e20000100800 */
[----:B------:R-:W-:-:S04]  /*56700*/  DEPBAR.LE SB0, 0x0 ;  /* 0x000080000000791a */ /* 0x000fc80000000000 */
[----:B------:R2:W-:Y:S01]  /*56710*/  STL [R1+0x328c], R83 ;  /* 0x00328c5301007387 */ /* 0x0005e20000100800 */
[----:B------:R-:W-:Y:S01]  /*56720*/  VIADD R2, R10, 0x180 ;  /* 0x000001800a027836 */ /* 0x000fe20000000000 */
[----:B------:R-:W-:Y:S01]  /*56730*/  ULDC.64 UR36, c[0x0][0x228] ;  /* 0x00008a0000247ab9 */ /* 0x000fe20000000a00 */
[----:B------:R-:W-:Y:S01]  /*56740*/  ULDC UR6, c[0x0][0x248] ;  /* 0x0000920000067ab9 */ /* 0x000fe20000000800 */
[----:B------:R3:W-:Y:S01]  /*56750*/  STL [R1+0x3288], R82 ;  /* 0x0032885201007387 */ /* 0x0007e20000100800 */
[----:B------:R-:W-:Y:S01]  /*56760*/  ULDC UR7, c[0x0][0x248] ;  /* 0x0000920000077ab9 */ /* 0x000fe20000000800 */
[----:B------:R-:W-:Y:S01]  /*56770*/  ISETP.GE.AND P0, PT, R2, UR37, PT ;  /* 0x0000002502007c0c */ /* 0x000fe2000bf06270 */
[----:B------:R-:W-:Y:S01]  /*56780*/  ULDC UR8, c[0x0][0x248] ;  /* 0x0000920000087ab9 */ /* 0x000fe20000000800 */
[----:B------:R-:W-:Y:S01]  /*56790*/  STL [R1+0x3284], R81 ;  /* 0x0032845101007387 */ /* 0x000fe20000100800 */
[----:B------:R-:W4:Y:S01]  /*567a0*/  S2R R7, SR_TID.X ;  /* 0x0000000000077919 */ /* 0x000f220000002100 */
[C---:B------:R-:W-:Y:S01]  /*567b0*/  IMAD R2, R10.reuse, UR6, RZ ;  /* 0x000000060a027c24 */ /* 0x040fe2000f8e02ff */
[----:B------:R-:W-:Y:S01]  /*567c0*/  ULDC UR6, c[0x0][0x248] ;  /* 0x0000920000067ab9 */ /* 0x000fe20000000800 */
[----:B------:R-:W-:Y:S01]  /*567d0*/  VIADD R3, R10, 0x181 ;  /* 0x000001810a037836 */ /* 0x000fe20000000000 */
[----:B------:R-:W-:Y:S01]  /*567e0*/  STL [R1+0x3280], R80 ;  /* 0x0032805001007387 */ /* 0x000fe20000100800 */
[----:B------:R-:W-:Y:S01]  /*567f0*/  ULDC.64 UR38, c[0x0][0x228] ;  /* 0x00008a0000267ab9 */ /* 0x000fe20000000a00 */
[----:B------:R-:W3:Y:S01]  /*56800*/  LDC R8, c[0x0][0x244] ;  /* 0x00009100ff087b82 */ /* 0x000ee20000000800 */
[----:B------:R-:W-:Y:S01]  /*56810*/  ULDC UR9, c[0x0][0x248] ;  /* 0x0000920000097ab9 */ /* 0x000fe20000000800 */
[----:B------:R-:W-:Y:S01]  /*56820*/  STL [R1+0x327c], R79 ;  /* 0x00327c4f01007387 */ /* 0x000fe20000100800 */
[----:B------:R-:W-:Y:S01]  /*56830*/  ISETP.GE.AND P1, PT, R3, UR39, PT ;  /* 0x0000002703007c0c */ /* 0x000fe2000bf26270 */
[----:B------:R-:W-:Y:S01]  /*56840*/  ULDC UR10, c[0x0][0x248] ;  /* 0x00009200000a7ab9 */ /* 0x000fe20000000800 */
[----:B------:R-:W3:Y:S01]  /*56850*/  S2R R9, SR_TID.X ;  /* 0x0000000000097919 */ /* 0x000ee20000002100 */
[----:B------:R-:W-:Y:S01]  /*56860*/  LOP3.LUT R157, R157, 0xffffdfff, RZ, 0xc0, !PT ;  /* 0xffffdfff9d9d7812 */ /* 0x000fe200078ec0ff */
[----:B------:R-:W-:Y:S01]  /*56870*/  ULDC UR11, c[0x0][0x228] ;  /* 0x00008a00000b7ab9 */ /* 0x000fe20000000800 */
[----:B------:R-:W-:Y:S01]  /*56880*/  ULDC UR17, c[0x0][0x248] ;  /* 0x0000920000117ab9 */ /* 0x000fe20000000800 */
[----:B------:R-:W-:Y:S01]  /*56890*/  STL [R1+0x3278], R78 ;  /* 0x0032784e01007387 */ /* 0x000fe20000100800 */
[----:B------:R-:W-:Y:S01]  /*568a0*/  ULDC UR16, c[0x0][0x228] ;  /* 0x00008a0000107ab9 */ /* 0x000fe20000000800 */
[----:B------:R-:W-:Y:S01]  /*568b0*/  ULDC.64 UR34, c[0x0][0x228] ;  /* 0x00008a0000227ab9 */ /* 0x000fe20000000a00 */
        /* <DEDUP_REMOVED lines=14> */
[----:B----4-:R-:W-:Y:S01]  /*569a0*/  IMAD.SHL.U32 R6, R7, 0x10, RZ ;  /* 0x0000001007067824 */ /* 0x010fe200078e00ff */
[----:B------:R-:W-:Y:S01]  /*569b0*/  LOP3.LUT R175, R175, 0x7fffffff, RZ, 0xc0, !PT ;  /* 0x7fffffffafaf7812 */ /* 0x000fe200078ec0ff */
[C---:B------:R-:W-:Y:S01]  /*569c0*/  IMAD.SHL.U32 R5, R7.reuse, 0x40, RZ ;  /* 0x0000004007057824 */ /* 0x040fe200078e00ff */
[----:B------:R-:W-:Y:S01]  /*569d0*/  STL [R1+0x3264], R73 ;  /* 0x0032644901007387 */ /* 0x000fe20000100800 */
[----:B------:R-:W-:Y:S01]  /*569e0*/  IMAD.SHL.U32 R7, R7, 0x8, RZ ;  /* 0x0000000807077824 */ /* 0x000fe200078e00ff */
[----:B------:R-:W-:Y:S01]  /*569f0*/  LOP3.LUT R6, R6, 0xf0, RZ, 0xc0, !PT ;  /* 0x000000f006067812 */ /* 0x000fe200078ec0ff */
[----:B------:R-:W-:Y:S01]  /*56a00*/  ULDC UR54, c[0x0][0x228] ;  /* 0x00008a0000367ab9 */ /* 0x000fe20000000800 */
[----:B------:R-:W-:Y:S01]  /*56a10*/  STL [R1+0x3260], R72 ;  /* 0x0032604801007387 */ /* 0x000fe20000100800 */
[----:B------:R-:W-:Y:S01]  /*56a20*/  LOP3.LUT R5, R5, 0x400, RZ, 0xc0, !PT ;  /* 0x0000040005057812 */ /* 0x000fe200078ec0ff */
[----:B------:R-:W-:Y:S01]  /*56a30*/  ULDC UR53, c[0x0][0x228] ;  /* 0x00008a0000357ab9 */ /* 0x000fe20000000800 */
[----:B------:R-:W-:Y:S01]  /*56a40*/  LOP3.LUT R4, R7, 0x300, RZ, 0xc0, !PT ;  /* 0x0000030007047812 */ /* 0x000fe200078ec0ff */
[----:B------:R-:W-:Y:S01]  /*56a50*/  STL [R1+0x325c], R71 ;  /* 0x00325c4701007387 */ /* 0x000fe20000100800 */
[----:B------:R-:W-:Y:S01]  /*56a60*/  IADD3 R0, R5, UR61, R6 ;  /* 0x0000003d05007c10 */ /* 0x000fe2000fffe006 */
[----:B------:R-:W-:Y:S01]  /*56a70*/  ULDC UR52, c[0x0][0x228] ;  /* 0x00008a0000347ab9 */ /* 0x000fe20000000800 */
[----:B------:R-:W-:Y:S01]  /*56a80*/  ULDC UR44, c[0x0][0x228] ;  /* 0x00008a00002c7ab9 */ /* 0x000fe20000000800 */
[----:B------:R-:W-:Y:S01]  /*56a90*/  STL [R1+0x3258], R70 ;  /* 0x0032584601007387 */ /* 0x000fe20000100800 */
[----:B------:R-:W-:Y:S01]  /*56aa0*/  ULDC UR43, c[0x0][0x228] ;  /* 0x00008a00002b7ab9 */ /* 0x000fe20000000800 */
[----:B------:R-:W-:Y:S01]  /*56ab0*/  IMAD.IADD R0, R0, 0x1, R4 ;  /* 0x0000000100007824 */ /* 0x000fe200078e0204 */
        /* <DEDUP_REMOVED lines=35> */
[----:B------:R-:W-:Y:S01]  /*56cf0*/  BAR.SYNC.DEFER_BLOCKING 0x0 ;  /* 0x0000000000007b1d */ /* 0x000fe20000010000 */
[----:B-1----:R-:W-:-:S02]  /*56d00*/  VIADD R84, R10, 0x17f ;  /* 0x0000017f0a547836 */ /* 0x002fc40000000000 */
[C---:B--2---:R-:W-:Y:S02]  /*56d10*/  VIADD R83, R10.reuse, 0x17e ;  /* 0x0000017e0a537836 */ /* 0x044fe40000000000 */
[----:B---3--:R-:W-:Y:S01]  /*56d20*/  VIADD R82, R10, 0x17d ;  /* 0x0000017d0a527836 */ /* 0x008fe20000000000 */
[----:B------:R-:W-:Y:S01]  /*56d30*/  ULDC UR39, c[0x0][0x228] ;  /* 0x00008a0000277ab9 */ /* 0x000fe20000000800 */
[----:B------:R-:W-:Y:S01]  /*56d40*/  ULDC UR37, c[0x0][0x228] ;  /* 0x00008a0000257ab9 */ /* 0x000fe20000000800 */
[----:B------:R-:W-:Y:S04]  /*56d50*/  STL [R1+0x3230], R60 ;  /* 0x0032303c01007387 */ /* 0x000fe80000100800 */
        /* <DEDUP_REMOVED lines=36> */
[----:B------:R-:W2:Y:S04]  /*56fa0*/  LDL.LU R4, [R1+0x1c00] ;  /* 0x001c000001047983 */ /* 0x000ea80000300800 */
[----:B------:R-:W2:Y:S04]  /*56fb0*/  LDL.LU R5, [R1+0x1c08] ;  /* 0x001c080001057983 */ /* 0x000ea80000300800 */
[----:B------:R-:W2:Y:S04]  /*56fc0*/  LDL.LU R6, [R1+0x1800] ;  /* 0x0018000001067983 */ /* 0x000ea80000300800 */
[----:B------:R-:W2:Y:S01]  /*56fd0*/  LDL.LU R7, [R1+0x1808] ;  /* 0x0018080001077983 */ /* 0x000ea20000300800 */
[----:B------:R-:W-:-:S03]  /*56fe0*/  LOP3.LUT R9, R9, 0x7f, RZ, 0xc0, !PT ;  /* 0x0000007f09097812 */ /* 0x000fc600078ec0ff */
[----:B------:R1:W-:Y:S01]  /*56ff0*/  STL [R1+0x2878], R2 ;  /* 0x0028780201007387 */ /* 0x0003e20000100800 */
[----:B------:R-:W-:Y:S02]  /*57000*/  LEA R15, R9, UR61, 0x4 ;  /* 0x0000003d090f7c11 */ /* 0x000fe4000f8e20ff */
[----:B------:R-:W3:Y:S01]  /*57010*/  LDC R9, c[0x0][0x244] ;  /* 0x00009100ff097b82 */ /* 0x000ee20000000800 */
[----:B-1----:R-:W-:Y:S01]  /*57020*/  VIADD R2, R2, UR6 ;  /* 0x0000000602027c36 */ /* 0x002fe20008000000 */
[----:B------:R-:W-:Y:S01]  /*57030*/  ULDC UR6, c[0x0][0x248] ;  /* 0x0000920000067ab9 */ /* 0x000fe20000000800 */
[----:B--2---:R1:W-:Y:S05]  /*57040*/  STSM.16.M88.4 [R0], R4 ;  /* 0x0000000400007844 */ /* 0x0043ea0000000200 */
[----:B------:R-:W-:Y:S06]  /*57050*/  BAR.SYNC.DEFER_BLOCKING 0x0 ;  /* 0x0000000000007b1d */ /* 0x000fec0000010000 */
[----:B-1----:R-:W2:Y:S04]  /*57060*/  LDL.LU R4, [R1+0x1400] ;  /* 0x0014000001047983 */ /* 0x002ea80000300800 */
[----:B------:R-:W2:Y:S04]  /*57070*/  LDL.LU R5, [R1+0x1408] ;  /* 0x0014080001057983 */ /* 0x000ea80000300800 */
[----:B------:R1:W-:Y:S04]  /*57080*/  STL [R1+0x2874], R2 ;  /* 0x0028740201007387 */ /* 0x0003e80000100800 */
[----:B------:R-:W2:Y:S04]  /*57090*/  LDL.LU R6, [R1+0x1000] ;  /* 0x0010000001067983 */ /* 0x000ea80000300800 */
[----:B------:R-:W2:Y:S01]  /*570a0*/  LDL.LU R7, [R1+0x1008] ;  /* 0x0010080001077983 */ /* 0x000ea20000300800 */
[----:B-1----:R-:W-:Y:S01]  /*570b0*/  VIADD R2, R2, UR7 ;  /* 0x0000000702027c36 */ /* 0x002fe20008000000 */
[----:B------:R-:W-:-:S02]  /*570c0*/  ULDC UR7, c[0x0][0x248] ;  /* 0x0000920000077ab9 */ /* 0x000fc40000000800 */
[----:B------:R-:W1:Y:S01]  /*570d0*/  LDS.128 R16, [R15] ;  /* 0x000000000f107984 */ /* 0x000e620000000c00 */
[----:B------:R-:W-:Y:S06]  /*570e0*/  BAR.SYNC.DEFER_BLOCKING 0x0 ;  /* 0x0000000000007b1d */ /* 0x000fec0000010000 */
[----:B------:R4:W-:Y:S02]  /*570f0*/  STL [R1+0x286c], R2 ;  /* 0x00286c0201007387 */ /* 0x0009e40000100800 */
[----:B----4-:R-:W-:Y:S01]  /*57100*/  VIADD R2, R2, UR8 ;  /* 0x0000000802027c36 */ /* 0x010fe20008000000 */
[----:B------:R-:W-:Y:S01]  /*57110*/  ULDC UR8, c[0x0][0x248] ;  /* 0x0000920000087ab9 */ /* 0x000fe20000000800 */
[----:B-1----:R-:W-:Y:S04]  /*57120*/  STL.64 [R1+0x1e20], R16 ;  /* 0x001e201001007387 */ /* 0x002fe80000100a00 */
[----:B------:R-:W-:Y:S04]  /*57130*/  STL.64 [R1+0x1e28], R18 ;  /* 0x001e281201007387 */ /* 0x000fe80000100a00 */
[----:B------:R1:W-:Y:S02]  /*57140*/  STL [R1+0x2548], R2 ;  /* 0x0025480201007387 */ /* 0x0003e40000100800 */
[----:B-1----:R-:W-:Y:S01]  /*57150*/  VIADD R2, R2, UR6 ;  /* 0x0000000602027c36 */ /* 0x002fe20008000000 */
[----:B------:R-:W-:-:S04]  /*57160*/  ULDC UR6, c[0x0][0x248] ;  /* 0x0000920000067ab9 */ /* 0x000fc80000000800 */
[----:B------:R-:W-:Y:S04]  /*57170*/  STL [R1+0x2280], R2 ;  /* 0x0022800201007387 */ /* 0x000fe80000100800 */
[----:B--2---:R1:W-:Y:S01]  /*57180*/  STSM.16.M88.4 [R0], R4 ;  /* 0x0000000400007844 */ /* 0x0043e20000000200 */
[----:B------:R-:W-:Y:S06]  /*57190*/  BAR.SYNC.DEFER_BLOCKING 0x0 ;  /* 0x0000000000007b1d */ /* 0x000fec0000010000 */
[----:B-1----:R-:W2:Y:S04]  /*571a0*/  LDL.LU R4, [R1+0xc00] ;  /* 0x000c000001047983 */ /* 0x002ea80000300800 */
[----:B------:R-:W2:Y:S04]  /*571b0*/  LDL.LU R5, [R1+0xc08] ;  /* 0x000c080001057983 */ /* 0x000ea80000300800 */
[----:B------:R-:W2:Y:S04]  /*571c0*/  LDL.LU R6, [R1+0x800] ;  /* 0x0008000001067983 */ /* 0x000ea80000300800 */
[----:B------:R-:W2:Y:S04]  /*571d0*/  LDL.LU R7, [R1+0x808] ;  /* 0x0008080001077983 */ /* 0x000ea80000300800 */
[----:B------:R-:W1:Y:S01]  /*571e0*/  LDS.128 R16, [R15] ;  /* 0x000000000f107984 */ /* 0x000e620000000c00 */
[----:B------:R-:W-:Y:S01]  /*571f0*/  VIADD R252, R2, UR6 ;  /* 0x0000000602fc7c36 */ /* 0x000fe20008000000 */
[----:B------:R-:W-:Y:S01]  /*57200*/  ULDC UR6, c[0x0][0x248] ;  /* 0x0000920000067ab9 */ /* 0x000fe20000000800 */
[----:B------:R-:W-:Y:S02]  /*57210*/  BAR.SYNC.DEFER_BLOCKING 0x0 ;  /* 0x0000000000007b1d */ /* 0x000fe40000010000 */
[----:B------:R-:W-:-:S04]  /*57220*/  VIADD R2, R252, UR7 ;  /* 0x00000007fc027c36 */ /* 0x000fc80008000000 */
[----:B------:R-:W-:Y:S01]  /*57230*/  ULDC UR7, c[0x0][0x248] ;  /* 0x0000920000077ab9 */ /* 0x000fe20000000800 */
        /* <DEDUP_REMOVED lines=8> */
[----:B------:R1:W-:Y:S02]  /*572c0*/  STL [R1+0x2088], R2 ;  /* 0x0020880201007387 */ /* 0x0003e40000100800 */
[----:B-1----:R-:W-:Y:S01]  /*572d0*/  VIADD R2, R2, UR6 ;  /* 0x0000000602027c36 */ /* 0x002fe20008000000 */
[----:B------:R-:W-:Y:S01]  /*572e0*/  ULDC UR6, c[0x0][0x248] ;  /* 0x0000920000067ab9 */ /* 0x000fe20000000800 */
[----:B--2---:R1:W-:Y:S01]  /*572f0*/  STSM.16.M88.4 [R0], R4 ;  /* 0x0000000400007844 */ /* 0x0043e20000000200 */
[----:B------:R-:W-:Y:S06]  /*57300*/  BAR.SYNC.DEFER_BLOCKING 0x0 ;  /* 0x0000000000007b1d */ /* 0x000fec0000010000 */
[----:B-1----:R-:W2:Y:S04]  /*57310*/  LDL.LU R4, [R1+0x400] ;  /* 0x0004000001047983 */ /* 0x002ea80000300800 */
[----:B------:R-:W2:Y:S04]  /*57320*/  LDL.LU R5, [R1+0x408] ;  /* 0x0004080001057983 */ /* 0x000ea80000300800 */
[----:B------:R1:W-:Y:S04]  /*57330*/  STL [R1+0x208c], R2 ;  /* 0x00208c0201007387 */ /* 0x0003e80000100800 */
[----:B------:R-:W2:Y:S04]  /*57340*/  LDL.LU R6, [R1] ;  /* 0x0000000001067983 */ /* 0x000ea80000300800 */
[----:B------:R-:W2:Y:S04]  /*57350*/  LDL.LU R7, [R1+0x8] ;  /* 0x0000080001077983 */ /* 0x000ea80000300800 */
[----:B------:R-:W4:Y:S01]  /*57360*/  LDS.128 R16, [R15] ;  /* 0x000000000f107984 */ /* 0x000f220000000c00 */
[----:B------:R-:W-:Y:S01]  /*57370*/  BAR.SYNC.DEFER_BLOCKING 0x0 ;  /* 0x0000000000007b1d */ /* 0x000fe20000010000 */
[----:B-1----:R-:W-:-:S05]  /*57380*/  VIADD R2, R2, UR7 ;  /* 0x0000000702027c36 */ /* 0x002fca0008000000 */
[----:B------:R-:W-:Y:S01]  /*57390*/  ULDC UR7, c[0x0][0x248] ;  /* 0x0000920000077ab9 */ /* 0x000fe20000000800 */
[----:B------:R1:W-:Y:S02]  /*573a0*/  STL [R1+0x2090], R2 ;  /* 0x0020900201007387 */ /* 0x0003e40000100800 */
[----:B-1----:R-:W-:Y:S01]  /*573b0*/  VIADD R2, R2, UR8 ;  /* 0x0000000802027c36 */ /* 0x002fe20008000000 */
[----:B------:R-:W-:Y:S01]  /*573c0*/  ULDC UR8, c[0x0][0x248] ;  /* 0x0000920000087ab9 */ /* 0x000fe20000000800 */
[----:B----4-:R-:W-:Y:S04]  /*573d0*/  STL.64 [R1+0x1e00], R16 ;  /* 0x001e001001007387 */ /* 0x010fe80000100a00 */
        /* <DEDUP_REMOVED lines=12> */
[----:B------:R-:W2:Y:S04]  /*574a0*/  LDL.LU R6, [R1+0x1804] ;  /* 0x0018040001067983 */ /* 0x000ea80000300800 */
        /* <DEDUP_REMOVED lines=67> */
[----:B------:R-:W-:Y:S01]  /*578e0*/  LDS.128 R248, [R15] ;  /* 0x000000000ff87984 */ /* 0x000fe20000000c00 */
[----:B------:R-:W-:Y:S01]  /*578f0*/  BAR.SYNC.DEFER_BLOCKING 0x0 ;  /* 0x0000000000007b1d */ /* 0x000fe20000010000 */
[----:B-1----:R-:W-:-:S05]  /*57900*/  VIADD R2, R2, UR7 ;  /* 0x0000000702027c36 */ /* 0x002fca0008000000 */
[----:B------:R-:W-:Y:S01]  /*57910*/  ULDC UR7, c[0x0][0x248] ;  /* 0x0000920000077ab9 */ /* 0x000fe20000000800 */
[----:B------:R1:W-:Y:S02]  /*57920*/  STL [R1+0x20dc], R2 ;  /* 0x0020dc0201007387 */ /* 0x0003e40000100800 */
[----:B-1----:R-:W-:Y:S01]  /*57930*/  VIADD R2, R2, UR8 ;  /* 0x0000000802027c36 */ /* 0x002fe20008000000 */
[----:B------:R-:W-:-:S04]  /*57940*/  ULDC UR8, c[0x0][0x248] ;  /* 0x0000920000087ab9 */ /* 0x000fc80000000800 */
        /* <DEDUP_REMOVED lines=194> */
[----:B----4-:R-:W-:Y:S04]  /*58570*/  STL.64 [R1], R16 ;  /* 0x0000001001007387 */ /* 0x010fe80000100a00 */
        /* <DEDUP_REMOVED lines=157> */
[----:B------:R-:W-:Y:S01]  /*58f50*/  ULDC UR6, c[0x0][0x248] ;  /* 0x0000920000067ab9 */ /* 0x000fe20000000800 */
[----:B--2---:R1:W-:Y:S01]  /*58f60*/  STSM.16.M88.4 [R0], R4 ;  /* 0x0000000400007844 */ /* 0x0043e20000000200 */
[----:B------:R-:W-:Y:S06]  /*58f70*/  BAR.SYNC.DEFER_BLOCKING 0x0 ;  /* 0x0000000000007b1d */ /* 0x000fec0000010000 */
[----:B-1----:R-:W2:Y:S04]  /*58f80*/  LDL.LU R4, [R1+0x1c30] ;  /* 0x001c300001047983 */ /* 0x002ea80000300800 */
[----:B------:R1:W-:Y:S04]  /*58f90*/  STL [R1+0x21e8], R2 ;  /* 0x0021e80201007387 */ /* 0x0003e80000100800 */
[----:B------:R-:W2:Y:S04]  /*58fa0*/  LDL.LU R5, [R1+0x1c38] ;  /* 0x001c380001057983 */ /* 0x000ea80000300800 */
        /* <DEDUP_REMOVED lines=11> */
[----:B------:R-:W-:Y:S01]  /*59060*/  ULDC UR6, c[0x0][0x248] ;  /* 0x0000920000067ab9 */ /* 0x000fe20000000800 */
[----:B----4-:R-:W-:Y:S04]  /*59070*/  STL.64 [R1+0x410], R16 ;  /* 0x0004101001007387 */ /* 0x010fe80000100a00 */
[----:B------:R-:W-:Y:S04]  /*59080*/  STL.64 [R1+0x418], R18 ;  /* 0x0004181201007387 */ /* 0x000fe80000100a00 */
        /* <DEDUP_REMOVED lines=869> */
[----:B------:R-:W-:Y:S04]  /*5c6e0*/  STL [R1+0x1fb0], R2 ;  /* 0x001fb00201007387 */ /* 0x000fe80000100800 */
[----:B----4-:R-:W-:Y:S04]  /*5c6f0*/  STL.64 [R1+0x880], R16 ;  /* 0x0008801001007387 */ /* 0x010fe80000100a00 */
[----:B------:R-:W-:Y:S04]  /*5c700*/  STL.64 [R1+0x888], R18 ;  /* 0x0008881201007387 */ /* 0x000fe80000100a00 */
[----:B--2---:R1:W-:Y:S01]  /*5c710*/  STSM.16.M88.4 [R0], R4 ;  /* 0x0000000400007844 */ /* 0x0043e20000000200 */
[----:B------:R-:W-:Y:S06]  /*5c720*/  BAR.SYNC.DEFER_BLOCKING 0x0 ;  /* 0x0000000000007b1d */ /* 0x000fec0000010000 */
[----:B-1----:R-:W2:Y:S04]  /*5c730*/  LDL.LU R4, [R1+0x484] ;  /* 0x0004840001047983 */ /* 0x002ea80000300800 */
[----:B------:R-:W2:Y:S04]  /*5c740*/  LDL.LU R5, [R1+0x48c] ;  /* 0x00048c0001057983 */ /* 0x000ea80000300800 */
[----:B------:R-:W2:Y:S04]  /*5c750*/  LDL.LU R6, [R1+0x84] ;  /* 0x0000840001067983 */ /* 0x000ea80000300800 */
[----:B------:R-:W2:Y:S04]  /*5c760*/  LDL.LU R7, [R1+0x8c] ;  /* 0x00008c0001077983 */ /* 0x000ea80000300800 */
[----:B------:R-:W1:Y:S01]  /*5c770*/  LDS.128 R16, [R15] ;  /* 0x000000000f107984 */ /* 0x000e620000000c00 */
[----:B------:R-:W-:Y:S01]  /*5c780*/  BAR.SYNC.DEFER_BLOCKING 0x0 ;  /* 0x0000000000007b1d */ /* 0x000fe20000010000 */
[----:B------:R-:W-:-:S04]  /*5c790*/  VIADD R2, R2, UR6 ;  /* 0x0000000602027c36 */ /* 0x000fc80008000000 */
[----:B------:R-:W-:Y:S01]  /*5c7a0*/  VIADD R3, R2, UR7 ;  /* 0x0000000702037c36 */ /* 0x000fe20008000000 */
[----:B------:R-:W-:Y:S01]  /*5c7b0*/  ULDC UR6, c[0x0][0x248] ;  /* 0x0000920000067ab9 */ /* 0x000fe20000000800 */
[----:B------:R-:W-:Y:S02]  /*5c7c0*/  ULDC UR7, c[0x0][0x248] ;  /* 0x0000920000077ab9 */ /* 0x000fe40000000800 */
[----:B------:R-:W-:Y:S01]  /*5c7d0*/  VIADD R2, R3, UR6 ;  /* 0x0000000603027c36 */ /* 0x000fe20008000000 */
[----:B------:R-:W-:Y:S01]  /*5c7e0*/  STL [R1+0x2414], R3 ;  /* 0x0024140301007387 */ /* 0x000fe20000100800 */
[----:B------:R-:W-:-:S03]  /*5c7f0*/  ULDC UR6, c[0x0][0x248] ;  /* 0x0000920000067ab9 */ /* 0x000fc60000000800 */
[----:B------:R4:W-:Y:S02]  /*5c800*/  STL [R1+0x2418], R2 ;  /* 0x0024180201007387 */ /* 0x0009e40000100800 */
[----:B----4-:R-:W-:Y:S01]  /*5c810*/  VIADD R2, R2, UR8 ;  /* 0x0000000802027c36 */ /* 0x010fe20008000000 */
[----:B------:R-:W-:Y:S01]  /*5c820*/  ULDC UR8, c[0x0][0x248] ;  /* 0x0000920000087ab9 */ /* 0x000fe20000000800 */
[----:B-1----:R-:W-:Y:S04]  /*5c830*/  STL.64 [R1+0x480], R16 ;  /* 0x0004801001007387 */ /* 0x002fe80000100a00 */
        /* <DEDUP_REMOVED lines=104> */
[----:B-1----:R-:W-:Y:S01]  /*5cec0*/  VIADD R2, R2, UR7 ;  /* 0x0000000702027c36 */ /* 0x002fe20008000000 */
[----:B------:R-:W-:Y:S01]  /*5ced0*/  ULDC UR7, c[0x0][0x248] ;  /* 0x0000920000077ab9 */ /* 0x000fe20000000800 */
[----:B------:R-:W-:Y:S06]  /*5cee0*/  BAR.SYNC.DEFER_BLOCKING 0x0 ;  /* 0x0000000000007b1d */ /* 0x000fec0000010000 */
[----:B------:R1:W-:Y:S02]  /*5cef0*/  STL [R1+0x245c], R2 ;  /* 0x00245c0201007387 */ /* 0x0003e40000100800 */
[----:B-1----:R-:W-:Y:S01]  /*5cf00*/  VIADD R2, R2, UR6 ;  /* 0x0000000602027c36 */ /* 0x002fe20008000000 */
[----:B------:R-:W-:-:S04]  /*5cf10*/  ULDC UR6, c[0x0][0x248] ;  /* 0x0000920000067ab9 */ /* 0x000fc80000000800 */
[----:B------:R1:W-:Y:S02]  /*5cf20*/  STL [R1+0x2460], R2 ;  /* 0x0024600201007387 */ /* 0x0003e40000100800 */
[----:B-1----:R-:W-:Y:S01]  /*5cf30*/  VIADD R2, R2, UR8 ;  /* 0x0000000802027c36 */ /* 0x002fe20008000000 */
[----:B------:R-:W-:Y:S01]  /*5cf40*/  ULDC UR8, c[0x0][0x248] ;  /* 0x0000920000087ab9 */ /* 0x000fe20000000800 */
[----:B----4-:R1:W-:Y:S04]  /*5cf50*/  STL.64 [R1+0x1080], R16 ;  /* 0x0010801001007387 */ /* 0x0103e80000100a00 */
[----:B------:R-:W-:Y:S04]  /*5cf60*/  STL.64 [R1+0x1088], R18 ;  /* 0x0010881201007387 */ /* 0x000fe80000100a00 */
[----:B------:R4:W-:Y:S01]  /*5cf70*/  STL [R1+0x2464], R2 ;  /* 0x0024640201007387 */ /* 0x0009e20000100800 */
[----:B-1----:R-:W1:Y:S01]  /*5cf80*/  LDC R16, c[0x0][0x244] ;  /* 0x00009100ff107b82 */ /* 0x002e620000000800 */
[----:B----4-:R-:W-:Y:S01]  /*5cf90*/  VIADD R2, R2, UR6 ;  /* 0x0000000602027c36 */ /* 0x010fe20008000000 */
[----:B------:R-:W-:-:S04]  /*5cfa0*/  ULDC UR6, c[0x0][0x244] ;  /* 0x0000910000067ab9 */ /* 0x000fc80000000800 */
[----:B------:R4:W-:Y:S02]  /*5cfb0*/  STL [R1+0x2468], R2 ;  /* 0x0024680201007387 */ /* 0x0009e40000100800 */
[----:B----4-:R-:W-:Y:S01]  /*5cfc0*/  VIADD R2, R2, UR7 ;  /* 0x0000000702027c36 */ /* 0x010fe20008000000 */
[----:B------:R-:W-:-:S04]  /*5cfd0*/  ULDC UR7, c[0x0][0x248] ;  /* 0x0000920000077ab9 */ /* 0x000fc80000000800 */
[----:B------:R4:W-:Y:S02]  /*5cfe0*/  STL [R1+0x246c], R2 ;  /* 0x00246c0201007387 */ /* 0x0009e40000100800 */
[----:B----4-:R-:W-:Y:S01]  /*5cff0*/  VIADD R2, R2, UR7 ;  /* 0x0000000702027c36 */ /* 0x010fe20008000000 */
[----:B------:R-:W-:Y:S01]  /*5d000*/  ULDC UR7, c[0x0][0x248] ;  /* 0x0000920000077ab9 */ /* 0x000fe20000000800 */
[----:B--2---:R2:W-:Y:S01]  /*5d010*/  STSM.16.M88.4 [R0], R4 ;  /* 0x0000000400007844 */ /* 0x0045e20000000200 */
[----:B------:R-:W-:Y:S06]  /*5d020*/  BAR.SYNC.DEFER_BLOCKING 0x0 ;  /* 0x0000000000007b1d */ /* 0x000fec0000010000 */
[----:B--2---:R-:W2:Y:S04]  /*5d030*/  LDL.LU R4, [R1+0xc94] ;  /* 0x000c940001047983 */ /* 0x004ea80000300800 */
[----:B------:R-:W2:Y:S04]  /*5d040*/  LDL.LU R5, [R1+0xc9c] ;  /* 0x000c9c0001057983 */ /* 0x000ea80000300800 */
[----:B------:R4:W-:Y:S04]  /*5d050*/  STL [R1+0x2470], R2 ;  /* 0x0024700201007387 */ /* 0x0009e80000100800 */
[----:B------:R-:W2:Y:S04]  /*5d060*/  LDL.LU R6, [R1+0x894] ;  /* 0x0008940001067983 */ /* 0x000ea80000300800 */
[----:B------:R-:W2:Y:S04]  /*5d070*/  LDL.LU R7, [R1+0x89c] ;  /* 0x00089c0001077983 */ /* 0x000ea80000300800 */
[----:B------:R-:W3:Y:S01]  /*5d080*/  LDS.128 R20, [R15] ;  /* 0x000000000f147984 */ /* 0x000ee20000000c00 */
[----:B------:R-:W-:Y:S01]  /*5d090*/  BAR.SYNC.DEFER_BLOCKING 0x0 ;  /* 0x0000000000007b1d */ /* 0x000fe20000010000 */
[----:B----4-:R-:W-:-:S02]  /*5d0a0*/  VIADD R2, R2, UR8 ;  /* 0x0000000802027c36 */ /* 0x010fc40008000000 */
[----:B------:R-:W-:-:S03]  /*5d0b0*/  IMAD R3, R11, UR6, RZ ;  /* 0x000000060b037c24 */ /* 0x000fc6000f8e02ff */
[----:B------:R-:W-:Y:S01]  /*5d0c0*/  ULDC UR8, c[0x0][0x248] ;  /* 0x0000920000087ab9 */ /* 0x000fe20000000800 */
[----:B------:R4:W-:Y:S02]  /*5d0d0*/  STL [R1+0x2474], R2 ;  /* 0x0024740201007387 */ /* 0x0009e40000100800 */
[----:B----4-:R-:W-:-:S04]  /*5d0e0*/  VIADD R2, R2, UR9 ;  /* 0x0000000902027c36 */ /* 0x010fc80008000000 */
[----:B------:R-:W-:Y:S01]  /*5d0f0*/  VIADD R17, R2, UR7 ;  /* 0x0000000702117c36 */ /* 0x000fe20008000000 */
[----:B------:R4:W-:Y:S01]  /*5d100*/  STL [R1+0x2478], R2 ;  /* 0x0024780201007387 */ /* 0x0009e20000100800 */
[----:B------:R-:W-:Y:S02]  /*5d110*/  ULDC.64 UR6, c[0x0][0x220] ;  /* 0x0000880000067ab9 */ /* 0x000fe40000000a00 */
[----:B----4-:R-:W-:Y:S01]  /*5d120*/  LEA R2, P2, R3, UR6, 0x2 ;  /* 0x0000000603027c11 */ /* 0x010fe2000f8410ff */
[----:B------:R-:W-:Y:S01]  /*5d130*/  ULDC UR6, c[0x0][0x248] ;  /* 0x0000920000067ab9 */ /* 0x000fe20000000800 */
[----:B---3--:R-:W-:Y:S04]  /*5d140*/  STL.64 [R1+0xc80], R20 ;  /* 0x000c801401007387 */ /* 0x008fe80000100a00 */
[----:B------:R-:W-:Y:S04]  /*5d150*/  STL.64 [R1+0xc88], R22 ;  /* 0x000c881601007387 */ /* 0x000fe80000100a00 */
[----:B------:R-:W-:Y:S04]  /*5d160*/  STL [R1+0x247c], R17 ;  /* 0x00247c1101007387 */ /* 0x000fe80000100800 */
[----:B--2---:R2:W-:Y:S02]  /*5d170*/  STSM.16.M88.4 [R0], R4 ;  /* 0x0000000400007844 */ /* 0x0045e40000000200 */
[----:B--2---:R-:W-:Y:S01]  /*5d180*/  VIADD R5, R17, UR8 ;  /* 0x0000000811057c36 */ /* 0x004fe20008000000 */
[----:B------:R-:W-:Y:S01]  /*5d190*/  ULDC UR8, c[0x0][0x248] ;  /* 0x0000920000087ab9 */ /* 0x000fe20000000800 */
[----:B------:R-:W-:-:S03]  /*5d1a0*/  IMAD R4, R8, 0x80, R3 ;  /* 0x0000008008047824 */ /* 0x000fc600078e0203 */
[----:B------:R2:W-:Y:S01]  /*5d1b0*/  STL [R1+0x2480], R5 ;  /* 0x0024800501007387 */ /* 0x0005e20000100800 */
[----:B------:R-:W-:Y:S01]  /*5d1c0*/  LEA.HI.X.SX32 R3, R3, UR7, 0x2, P2 ;  /* 0x0000000703037c11 */ /* 0x000fe200090f16ff */
[----:B--2---:R-:W-:Y:S01]  /*5d1d0*/  VIADD R5, R5, UR6 ;  /* 0x0000000605057c36 */ /* 0x004fe20008000000 */
[----:B------:R-:W-:-:S03]  /*5d1e0*/  ULDC.64 UR6, c[0x0][0x220] ;  /* 0x0000880000067ab9 */ /* 0x000fc60000000a00 */
[----:B------:R-:W-:Y:S01]  /*5d1f0*/  VIADD R6, R5, UR8 ;  /* 0x0000000805067c36 */ /* 0x000fe20008000000 */
[----:B------:R-:W-:Y:S01]  /*5d200*/  LEA R8, P2, R4, UR6, 0x2 ;  /* 0x0000000604087c11 */ /* 0x000fe2000f8410ff */
[----:B------:R-:W-:Y:S01]  /*5d210*/  STL [R1+0x2484], R5 ;  /* 0x0024840501007387 */ /* 0x000fe20000100800 */
[----:B------:R-:W-:Y:S01]  /*5d220*/  ULDC UR6, c[0x0][0x248] ;  /* 0x0000920000067ab9 */ /* 0x000fe20000000800 */
[----:B------:R-:W-:Y:S02]  /*5d230*/  ULDC UR8, c[0x0][0x248] ;  /* 0x0000920000087ab9 */ /* 0x000fe40000000800 */
[----:B------:R2:W-:Y:S02]  /*5d240*/  STL [R1+0x2488], R6 ;  /* 0x0024880601007387 */ /* 0x0005e40000100800 */
[----:B--2---:R-:W-:Y:S02]  /*5d250*/  VIADD R6, R6, UR6 ;  /* 0x0000000606067c36 */ /* 0x004fe40008000000 */
[----:B------:R-:W-:-:S03]  /*5d260*/  IMAD R5, R9, 0x80, R4 ;  /* 0x0000008009057824 */ /* 0x000fc600078e0204 */
[----:B------:R2:W-:Y:S01]  /*5d270*/  STL [R1+0x248c], R6 ;  /* 0x00248c0601007387 */ /* 0x0005e20000100800 */
[----:B------:R-:W-:Y:S01]  /*5d280*/  LEA.HI.X.SX32 R9, R4, UR7, 0x2, P2 ;  /* 0x0000000704097c11 */ /* 0x000fe200090f16ff */
[----:B------:R-:W-:Y:S02]  /*5d290*/  ULDC.64 UR6, c[0x0][0x220] ;  /* 0x0000880000067ab9 */ /* 0x000fe40000000a00 */
[----:B------:R-:W-:Y:S01]  /*5d2a0*/  LEA R4, P2, R5, UR6, 0x2 ;  /* 0x0000000605047c11 */ /* 0x000fe2000f8410ff */
[----:B------:R-:W-:Y:S01]  /*5d2b0*/  ULDC UR6, c[0x0][0x248] ;  /* 0x0000920000067ab9 */ /* 0x000fe20000000800 */
[----:B--2---:R-:W-:Y:S01]  /*5d2c0*/  VIADD R6, R6, UR8 ;  /* 0x0000000806067c36 */ /* 0x004fe20008000000 */
[----:B------:R-:W-:-:S03]  /*5d2d0*/  ULDC.64 UR8, c[0x0][0x220] ;  /* 0x0000880000087ab9 */ /* 0x000fc60000000a00 */
[----:B------:R-:W-:Y:S02]  /*5d2e0*/  VIADD R17, R6, UR10 ;  /* 0x0000000a06117c36 */ /* 0x000fe40008000000 */
[----:B-1----:R-:W-:Y:S01]  /*5d2f0*/  IMAD R7, R16, 0x80, R5 ;  /* 0x0000008010077824 */ /* 0x002fe200078e0205 */
[----:B------:R-:W-:Y:S01]  /*5d300*/  STL [R1+0x2490], R6 ;  /* 0x0024900601007387 */ /* 0x000fe20000100800 */
[----:B------:R-:W-:Y:S01]  /*5d310*/  VIADD R16, R17, UR6 ;  /* 0x0000000611107c36 */ /* 0x000fe20008000000 */
[----:B------:R-:W-:Y:S01]  /*5d320*/  ULDC UR6, c[0x0][0x248] ;  /* 0x0000920000067ab9 */ /* 0x000fe20000000800 */
[----:B------:R-:W-:Y:S01]  /*5d330*/  ULDC UR10, c[0x0][0x228] ;  /* 0x00008a00000a7ab9 */ /* 0x000fe20000000800 */
[----:B------:R-:W-:Y:S04]  /*5d340*/  STL [R1+0x2494], R17 ;  /* 0x0024941101007387 */ /* 0x000fe80000100800 */
        /* <DEDUP_REMOVED lines=209> */
[----:B------:R-:W-:-:S03]  /*5e060*/  ULDC UR6, c[0x0][0x248] ;  /* 0x0000920000067ab9 */ /* 0x000fc60000000800 */
[----:B------:R-:W-:Y:S01]  /*5e070*/  VIADD R24, R16, UR6 ;  /* 0x0000000610187c36 */ /* 0x000fe20008000000 */
[----:B------:R-:W-:Y:S01]  /*5e080*/  STL [R1+0x25b4], R16 ;  /* 0x0025b41001007387 */ /* 0x000fe20000100800 */
[----:B------:R-:W-:-:S03]  /*5e090*/  ULDC UR6, c[0x0][0x248] ;  /* 0x0000920000067ab9 */ /* 0x000fc60000000800 */
[----:B------:R1:W-:Y:S01]  /*5e0a0*/  STL [R1+0x25b8], R24 ;  /* 0x0025b81801007387 */ /* 0x0003e20000100800 */
[----:B------:R-:W-:Y:S01]  /*5e0b0*/  LEA R6, P3, R7, UR8, 0x2 ;  /* 0x0000000807067c11 */ /* 0x000fe2000f8610ff */
[----:B------:R-:W-:Y:S01]  /*5e0c0*/  ULDC UR8, c[0x0][0x248] ;  /* 0x0000920000087ab9 */ /* 0x000fe20000000800 */
[----:B-1----:R-:W-:Y:S01]  /*5e0d0*/  VIADD R24, R24, UR6 ;  /* 0x0000000618187c36 */ /* 0x002fe20008000000 */
[----:B------:R-:W-:-:S04]  /*5e0e0*/  ULDC UR6, c[0x0][0x248] ;  /* 0x0000920000067ab9 */ /* 0x000fc80000000800 */
[----:B------:R1:W-:Y:S02]  /*5e0f0*/  STL [R1+0x25bc], R24 ;  /* 0x0025bc1801007387 */ /* 0x0003e40000100800 */
[----:B-1----:R-:W-:Y:S01]  /*5e100*/  VIADD R24, R24, UR6 ;  /* 0x0000000618187c36 */ /* 0x002fe20008000000 */
[----:B------:R-:W-:Y:S01]  /*5e110*/  LEA.HI.X.SX32 R7, R7, UR9, 0x2, P3 ;  /* 0x0000000907077c11 */ /* 0x000fe200098f16ff */
[----:B------:R-:W-:-:S03]  /*5e120*/  ULDC UR6, c[0x0][0x228] ;  /* 0x00008a0000067ab9 */ /* 0x000fc60000000800 */
        /* <DEDUP_REMOVED lines=63> */
[----:B------:R1:W-:Y:S01]  /*5e520*/  STL [R1+0x2614], R24 ;  /* 0x0026141801007387 */ /* 0x0003e20000100800 */
[----:B------:R-:W-:Y:S01]  /*5e530*/  LEA.HI.X.SX32 R5, R5, UR7, 0x2, P2 ;  /* 0x0000000705057c11 */ /* 0x000fe200090f16ff */
[----:B------:R-:W-:Y:S01]  /*5e540*/  ULDC UR7, c[0x0][0x228] ;  /* 0x00008a0000077ab9 */ /* 0x000fe20000000800 */
[----:B-1----:R-:W-:Y:S01]  /*5e550*/  VIADD R24, R24, UR8 ;  /* 0x0000000818187c36 */ /* 0x002fe20008000000 */
[----:B------:R-:W-:-:S04]  /*5e560*/  ULDC UR8, c[0x0][0x248] ;  /* 0x0000920000087ab9 */ /* 0x000fc80000000800 */
[----:B------:R1:W-:Y:S02]  /*5e570*/  STL [R1+0x2618], R24 ;  /* 0x0026181801007387 */ /* 0x0003e40000100800 */
[----:B-1----:R-:W-:Y:S01]  /*5e580*/  VIADD R24, R24, UR8 ;  /* 0x0000000818187c36 */ /* 0x002fe20008000000 */
[----:B------:R-:W-:Y:S02]  /*5e590*/  ULDC.64 UR8, c[0x0][0x228] ;  /* 0x00008a0000087ab9 */ /* 0x000fe40000000a00 */
[----:B------:R-:W-:Y:S01]  /*5e5a0*/  ISETP.LT.AND P2, PT, R14, UR8, !P1 ;  /* 0x000000080e007c0c */ /* 0x000fe2000cf41270 */
[----:B------:R-:W-:Y:S01]  /*5e5b0*/  ULDC UR8, c[0x0][0x248] ;  /* 0x0000920000087ab9 */ /* 0x000fe20000000800 */
[----:B------:R-:W-:-:S11]  /*5e5c0*/  ISETP.LT.AND P3, PT, R13, UR10, !P1 ;  /* 0x0000000a0d007c0c */ /* 0x000fd6000cf61270 */
[----:B------:R-:W-:Y:S02]  /*5e5d0*/  @P2 LOP3.LUT R157, R157, 0x2000, RZ, 0xfc, !PT ;  /* 0x000020009d9d2812 */ /* 0x000fe400078efcff */
[----:B------:R-:W-:Y:S01]  /*5e5e0*/  ISETP.LT.AND P2, PT, R12, UR11, !P1 ;  /* 0x0000000b0c007c0c */ /* 0x000fe2000cf41270 */
[----:B------:R-:W-:Y:S01]  /*5e5f0*/  ULDC.64 UR10, c[0x0][0x228] ;  /* 0x00008a00000a7ab9 */ /* 0x000fe20000000a00 */
[----:B------:R-:W-:-:S04]  /*5e600*/  LOP3.LUT R157, R157, 0xffffefff, RZ, 0xc0, !PT ;  /* 0xffffefff9d9d7812 */ /* 0x000fc800078ec0ff */
[----:B------:R-:W-:Y:S02]  /*5e610*/  @P3 LOP3.LUT R157, R157, 0x1000, RZ, 0xfc, !PT ;  /* 0x000010009d9d3812 */ /* 0x000fe400078efcff */
[----:B------:R-:W-:Y:S02]  /*5e620*/  ISETP.LT.AND P1, PT, R11, UR10, !P1 ;  /* 0x0000000a0b007c0c */ /* 0x000fe4000cf21270 */
[----:B------:R-:W-:-:S04]  /*5e630*/  LOP3.LUT R157, R157, 0xfffff7ff, RZ, 0xc0, !PT ;  /* 0xfffff7ff9d9d7812 */ /* 0x000fc800078ec0ff */
[----:B------:R-:W-:-:S04]  /*5e640*/  @P2 LOP3.LUT R157, R157, 0x800, RZ, 0xfc, !PT ;  /* 0x000008009d9d2812 */ /* 0x000fc800078efcff */
[----:B------:R-:W-:Y:S01]  /*5e650*/  LOP3.LUT R157, R157, 0xfffffbff, RZ, 0xc0, !PT ;  /* 0xfffffbff9d9d7812 */ /* 0x000fe200078ec0ff */
[----:B------:R1:W-:Y:S03]  /*5e660*/  STL [R1+0x261c], R24 ;  /* 0x00261c1801007387 */ /* 0x0003e60000100800 */
[----:B------:R-:W-:Y:S02]  /*5e670*/  @P1 LOP3.LUT R157, R157, 0x400, RZ, 0xfc, !PT ;  /* 0x000004009d9d1812 */ /* 0x000fe400078efcff */
[----:B------:R-:W-:Y:S01]  /*5e680*/  ISETP.LT.AND P1, PT, R14, UR7, !P0 ;  /* 0x000000070e007c0c */ /* 0x000fe2000c721270 */
[----:B------:R-:W-:Y:S01]  /*5e690*/  ULDC UR7, c[0x0][0x248] ;  /* 0x0000920000077ab9 */ /* 0x000fe20000000800 */
[----:B-1----:R-:W-:Y:S01]  /*5e6a0*/  VIADD R24, R24, UR17 ;  /* 0x0000001118187c36 */ /* 0x002fe20008000000 */
[----:B------:R-:W-:Y:S01]  /*5e6b0*/  ULDC UR17, c[0x0][0x248] ;  /* 0x0000920000117ab9 */ /* 0x000fe20000000800 */
[----:B------:R-:W-:-:S03]  /*5e6c0*/  LOP3.LUT R157, R157, 0xfffffdff, RZ, 0xc0, !PT ;  /* 0xfffffdff9d9d7812 */ /* 0x000fc600078ec0ff */
[----:B------:R1:W-:Y:S06]  /*5e6d0*/  STL [R1+0x2620], R24 ;  /* 0x0026201801007387 */ /* 0x0003ec0000100800 */
[----:B------:R-:W-:Y:S02]  /*5e6e0*/  @P1 LOP3.LUT R157, R157, 0x200, RZ, 0xfc, !PT ;  /* 0x000002009d9d1812 */ /* 0x000fe400078efcff */
[----:B------:R-:W-:Y:S01]  /*5e6f0*/  ISETP.LT.AND P1, PT, R13, UR6, !P0 ;  /* 0x000000060d007c0c */ /* 0x000fe2000c721270 */
[----:B-1----:R-:W-:-:S05]  /*5e700*/  VIADD R24, R24, UR17 ;  /* 0x0000001118187c36 */ /* 0x002fca0008000000 */
[----:B------:R1:W-:Y:S01]  /*5e710*/  STL [R1+0x2624], R24 ;  /* 0x0026241801007387 */ /* 0x0003e20000100800 */
[----:B------:R-:W-:Y:S01]  /*5e720*/  LOP3.LUT R157, R157, 0xfffffeff, RZ, 0xc0, !PT ;  /* 0xfffffeff9d9d7812 */ /* 0x000fe200078ec0ff */
[----:B-1----:R-:W-:Y:S01]  /*5e730*/  VIADD R24, R24, UR8 ;  /* 0x0000000818187c36 */ /* 0x002fe20008000000 */
[----:B------:R-:W-:-:S04]  /*5e740*/  ULDC UR8, c[0x0][0x248] ;  /* 0x0000920000087ab9 */ /* 0x000fc80000000800 */
[----:B------:R1:W-:Y:S01]  /*5e750*/  STL [R1+0x2628], R24 ;  /* 0x0026281801007387 */ /* 0x0003e20000100800 */
[----:B------:R-:W-:Y:S02]  /*5e760*/  @P1 LOP3.LUT R157, R157, 0x100, RZ, 0xfc, !PT ;  /* 0x000001009d9d1812 */ /* 0x000fe400078efcff */
[----:B------:R-:W-:Y:S01]  /*5e770*/  ISETP.LT.AND P1, PT, R12, UR16, !P0 ;  /* 0x000000100c007c0c */ /* 0x000fe2000c721270 */
[----:B------:R-:W-:Y:S01]  /*5e780*/  ULDC.64 UR16, c[0x0][0x228] ;  /* 0x00008a0000107ab9 */ /* 0x000fe20000000a00 */
[----:B-1----:R-:W-:Y:S01]  /*5e790*/  VIADD R24, R24, UR8 ;  /* 0x0000000818187c36 */ /* 0x002fe20008000000 */
[----:B------:R-:W-:-:S04]  /*5e7a0*/  ULDC UR8, c[0x0][0x248] ;  /* 0x0000920000087ab9 */ /* 0x000fc80000000800 */
[----:B------:R1:W-:Y:S02]  /*5e7b0*/  STL [R1+0x262c], R24 ;  /* 0x00262c1801007387 */ /* 0x0003e40000100800 */
[----:B-1----:R-:W-:-:S05]  /*5e7c0*/  VIADD R24, R24, UR8 ;  /* 0x0000000818187c36 */ /* 0x002fca0008000000 */
[----:B------:R1:W-:Y:S01]  /*5e7d0*/  STL [R1+0x2630], R24 ;  /* 0x0026301801007387 */ /* 0x0003e20000100800 */
[----:B------:R-:W-:Y:S01]  /*5e7e0*/  LOP3.LUT R157, R157, 0xffffff7f, RZ, 0xc0, !PT ;  /* 0xffffff7f9d9d7812 */ /* 0x000fe200078ec0ff */
[----:B-1----:R-:W-:Y:S01]  /*5e7f0*/  VIADD R24, R24, UR7 ;  /* 0x0000000718187c36 */ /* 0x002fe20008000000 */
[----:B------:R-:W-:Y:S02]  /*5e800*/  ULDC.64 UR6, c[0x0][0x228] ;  /* 0x00008a0000067ab9 */ /* 0x000fe40000000a00 */
[----:B------:R-:W-:Y:S01]  /*5e810*/  ISETP.LT.AND P0, PT, R11, UR6, !P0 ;  /* 0x000000060b007c0c */ /* 0x000fe2000c701270 */
[C---:B------:R-:W-:Y:S01]  /*5e820*/  VIADD R81, R10.reuse, 0x17c ;  /* 0x0000017c0a517836 */ /* 0x040fe20000000000 */
[----:B------:R-:W-:Y:S01]  /*5e830*/  @P1 LOP3.LUT R157, R157, 0x80, RZ, 0xfc, !PT ;  /* 0x000000809d9d1812 */ /* 0x000fe200078efcff */
[----:B------:R-:W-:Y:S01]  /*5e840*/  VIADD R80, R10, 0x17b ;  /* 0x0000017b0a507836 */ /* 0x000fe20000000000 */
[----:B------:R-:W-:Y:S02]  /*5e850*/  ULDC UR6, c[0x0][0x248] ;  /* 0x0000920000067ab9 */ /* 0x000fe40000000800 */
[----:B------:R-:W-:-:S07]  /*5e860*/  LOP3.LUT R157, R157, 0xffffffbf, RZ, 0xc0, !PT ;  /* 0xffffffbf9d9d7812 */ /* 0x000fce00078ec0ff */
[----:B------:R-:W-:Y:S02]  /*5e870*/  @P0 LOP3.LUT R157, R157, 0x40, RZ, 0xfc, !PT ;  /* 0x000000409d9d0812 */ /* 0x000fe400078efcff */
[----:B------:R-:W-:Y:S01]  /*5e880*/  ISETP.GE.AND P0, PT, R84, UR35, PT ;  /* 0x0000002354007c0c */ /* 0x000fe2000bf06270 */
[----:B------:R1:W-:Y:S01]  /*5e890*/  STL [R1+0x2634], R24 ;  /* 0x0026341801007387 */ /* 0x0003e20000100800 */
[----:B------:R-:W-:Y:S01]  /*5e8a0*/  LOP3.LUT R157, R157, 0xffffffdf, RZ, 0xc0, !PT ;  /* 0xffffffdf9d9d7812 */ /* 0x000fe200078ec0ff */
[----:B------:R-:W-:Y:S01]  /*5e8b0*/  VIADD R79, R10, 0x17a ;  /* 0x0000017a0a4f7836 */ /* 0x000fe20000000000 */
[----:B------:R-:W-:Y:S01]  /*5e8c0*/  ISETP.LT.AND P3, PT, R14, UR60, !P0 ;  /* 0x0000003c0e007c0c */ /* 0x000fe2000c761270 */
[C---:B------:R-:W-:Y:S01]  /*5e8d0*/  VIADD R78, R10.reuse, 0x179 ;  /* 0x000001790a4e7836 */ /* 0x040fe20000000000 */
[----:B------:R-:W-:Y:S01]  /*5e8e0*/  ISETP.LT.AND P2, PT, R13, UR12, !P0 ;  /* 0x0000000c0d007c0c */ /* 0x000fe2000c741270 */
[----:B------:R-:W-:Y:S01]  /*5e8f0*/  VIADD R77, R10, 0x178 ;  /* 0x000001780a4d7836 */ /* 0x000fe20000000000 */
[----:B------:R-:W-:Y:S01]  /*5e900*/  ISETP.LT.AND P1, PT, R12, UR13, !P0 ;  /* 0x0000000d0c007c0c */ /* 0x000fe2000c721270 */
[----:B------:R-:W-:Y:S01]  /*5e910*/  ULDC.64 UR12, c[0x0][0x228] ;  /* 0x00008a00000c7ab9 */ /* 0x000fe20000000a00 */
[----:B------:R-:W-:Y:S01]  /*5e920*/  VIADD R76, R10, 0x177 ;  /* 0x000001770a4c7836 */ /* 0x000fe20000000000 */
[----:B------:R-:W-:Y:S01]  /*5e930*/  LOP3.LUT R174, R174, 0x7fffffff, RZ, 0xc0, !PT ;  /* 0x7fffffffaeae7812 */ /* 0x000fe200078ec0ff */
[----:B-1----:R-:W-:Y:S01]  /*5e940*/  VIADD R24, R24, UR6 ;  /* 0x0000000618187c36 */ /* 0x002fe20008000000 */
[----:B------:R-:W-:Y:S01]  /*5e950*/  ULDC UR60, c[0x0][0x228] ;  /* 0x00008a00003c7ab9 */ /* 0x000fe20000000800 */
[C---:B------:R-:W-:Y:S01]  /*5e960*/  VIADD R75, R10.reuse, 0x176 ;  /* 0x000001760a4b7836 */ /* 0x040fe20000000000 */
[----:B------:R-:W-:Y:S01]  /*5e970*/  LOP3.LUT R173, R173, 0x7fffffff, RZ, 0xc0, !PT ;  /* 0x7fffffffadad7812 */ /* 0x000fe200078ec0ff */
[----:B------:R-:W-:Y:S01]  /*5e980*/  ULDC UR6, c[0x0][0x248] ;  /* 0x0000920000067ab9 */ /* 0x000fe20000000800 */
[----:B------:R-:W-:Y:S01]  /*5e990*/  @P3 LOP3.LUT R157, R157, 0x20, RZ, 0xfc, !PT ;  /* 0x000000209d9d3812 */ /* 0x000fe200078efcff */
[----:B------:R-:W-:Y:S01]  /*5e9a0*/  VIADD R74, R10, 0x175 ;  /* 0x000001750a4a7836 */ /* 0x000fe20000000000 */
[----:B------:R-:W-:-:S02]  /*5e9b0*/  ULDC UR35, c[0x0][0x228] ;  /* 0x00008a0000237ab9 */ /* 0x000fc40000000800 */
[----:B------:R-:W-:-:S04]  /*5e9c0*/  LOP3.LUT R157, R157, 0xffffffef, RZ, 0xc0, !PT ;  /* 0xffffffef9d9d7812 */ /* 0x000fc800078ec0ff */
[----:B------:R-:W-:Y:S02]  /*5e9d0*/  @P2 LOP3.LUT R157, R157, 0x10, RZ, 0xfc, !PT ;  /* 0x000000109d9d2812 */ /* 0x000fe400078efcff */
[----:B------:R-:W-:Y:S02]  /*5e9e0*/  ISETP.LT.AND P0, PT, R11, UR16, !P0 ;  /* 0x000000100b007c0c */ /* 0x000fe4000c701270 */
[----:B------:R-:W-:-:S04]  /*5e9f0*/  LOP3.LUT R157, R157, 0xfffffff7, RZ, 0xc0, !PT ;  /* 0xfffffff79d9d7812 */ /* 0x000fc800078ec0ff */
[----:B------:R-:W-:-:S04]  /*5ea00*/  @P1 LOP3.LUT R157, R157, 0x8, RZ, 0xfc, !PT ;  /* 0x000000089d9d1812 */ /* 0x000fc800078efcff */
[----:B------:R-:W-:-:S04]  /*5ea10*/  LOP3.LUT R157, R157, 0xfffffffb, RZ, 0xc0, !PT ;  /* 0xfffffffb9d9d7812 */ /* 0x000fc800078ec0ff */
[----:B------:R-:W-:Y:S02]  /*5ea20*/  @P0 LOP3.LUT R157, R157, 0x4, RZ, 0xfc, !PT ;  /* 0x000000049d9d0812 */ /* 0x000fe400078efcff */
[----:B------:R-:W-:Y:S01]  /*5ea30*/  ISETP.GE.AND P0, PT, R83, UR9, PT ;  /* 0x0000000953007c0c */ /* 0x000fe2000bf06270 */
[----:B------:R-:W-:-:S03]  /*5ea40*/  ULDC.64 UR8, c[0x0][0x228] ;  /* 0x00008a0000087ab9 */ /* 0x000fc60000000a00 */
[----:B------:R-:W-:Y:S01]  /*5ea50*/  ISETP.LT.AND P1, PT, R12, UR59, !P0 ;  /* 0x0000003b0c007c0c */ /* 0x000fe2000c721270 */
[----:B------:R1:W-:Y:S01]  /*5ea60*/  STL [R1+0x2638], R24 ;  /* 0x0026381801007387 */ /* 0x0003e20000100800 */
[----:B------:R-:W-:Y:S01]  /*5ea70*/  ISETP.LT.AND P3, PT, R14, UR47, !P0 ;  /* 0x0000002f0e007c0c */ /* 0x000fe2000c761270 */
[C---:B------:R-:W-:Y:S01]  /*5ea80*/  VIADD R73, R10.reuse, 0x174 ;  /* 0x000001740a497836 */ /* 0x040fe20000000000 */
[----:B------:R-:W-:Y:S01]  /*5ea90*/  ISETP.LT.AND P2, PT, R13, UR49, !P0 ;  /* 0x000000310d007c0c */ /* 0x000fe2000c741270 */
[----:B------:R-:W2:Y:S01]  /*5eaa0*/  LDL.LU R84, [R1+0x3290] ;  /* 0x0032900001547983 */ /* 0x000ea20000300800 */
[----:B------:R-:W-:Y:S01]  /*5eab0*/  ISETP.LT.AND P0, PT, R11, UR12, !P0 ;  /* 0x0000000c0b007c0c */ /* 0x000fe2000c701270 */
[C---:B------:R-:W-:Y:S01]  /*5eac0*/  VIADD R72, R10.reuse, 0x173 ;  /* 0x000001730a487836 */ /* 0x040fe20000000000 */
[----:B------:R-:W-:Y:S01]  /*5ead0*/  LOP3.LUT R157, R157, 0xfffffffd, RZ, 0xc0, !PT ;  /* 0xfffffffd9d9d7812 */ /* 0x000fe200078ec0ff */
[----:B------:R-:W-:Y:S01]  /*5eae0*/  VIADD R71, R10, 0x172 ;  /* 0x000001720a477836 */ /* 0x000fe20000000000 */
[----:B------:R-:W-:-:S03]  /*5eaf0*/  ULDC UR59, c[0x0][0x228] ;  /* 0x00008a00003b7ab9 */ /* 0x000fc60000000800 */
[----:B------:R-:W-:Y:S01]  /*5eb00*/  @P1 LOP3.LUT R175, R175, 0x80000000, RZ, 0xfc, !PT ;  /* 0x80000000afaf1812 */ /* 0x000fe200078efcff */
[----:B-1----:R-:W-:Y:S01]  /*5eb10*/  VIADD R24, R24, UR6 ;  /* 0x0000000618187c36 */ /* 0x002fe20008000000 */
[----:B------:R-:W-:Y:S01]  /*5eb20*/  @P3 LOP3.LUT R157, R157, 0x2, RZ, 0xfc, !PT ;  /* 0x000000029d9d3812 */ /* 0x000fe200078efcff */
[----:B------:R-:W-:Y:S01]  /*5eb30*/  ULDC UR6, c[0x0][0x248] ;  /* 0x0000920000067ab9 */ /* 0x000fe20000000800 */
[----:B------:R-:W-:Y:S01]  /*5eb40*/  LOP3.LUT R175, R175, 0xbfffffff, RZ, 0xc0, !PT ;  /* 0xbfffffffafaf7812 */ /* 0x000fe200078ec0ff */
[C---:B------:R-:W-:Y:S01]  /*5eb50*/  VIADD R70, R10.reuse, 0x171 ;  /* 0x000001710a467836 */ /* 0x040fe20000000000 */
[----:B------:R-:W-:Y:S01]  /*5eb60*/  ULDC UR47, c[0x0][0x228] ;  /* 0x00008a00002f7ab9 */ /* 0x000fe20000000800 */
[C---:B------:R-:W-:Y:S01]  /*5eb70*/  VIADD R69, R10.reuse, 0x170 ;  /* 0x000001700a457836 */ /* 0x040fe20000000000 */
[----:B------:R-:W-:Y:S01]  /*5eb80*/  @P0 LOP3.LUT R175, R175, 0x40000000, RZ, 0xfc, !PT ;  /* 0x40000000afaf0812 */ /* 0x000fe200078efcff */
[----:B------:R-:W-:Y:S01]  /*5eb90*/  VIADD R68, R10, 0x16f ;  /* 0x0000016f0a447836 */ /* 0x000fe20000000000 */
[----:B------:R-:W-:Y:S01]  /*5eba0*/  ISETP.GE.AND P0, PT, R82, UR11, PT ;  /* 0x0000000b52007c0c */ /* 0x000fe2000bf06270 */
[----:B------:R-:W-:Y:S01]  /*5ebb0*/  ULDC.64 UR10, c[0x0][0x228] ;  /* 0x00008a00000a7ab9 */ /* 0x000fe20000000a00 */
[----:B------:R-:W-:Y:S01]  /*5ebc0*/  VIADD R67, R10, 0x16e ;  /* 0x0000016e0a437836 */ /* 0x000fe20000000000 */
[----:B------:R-:W-:Y:S01]  /*5ebd0*/  ULDC UR49, c[0x0][0x228] ;  /* 0x00008a0000317ab9 */ /* 0x000fe20000000800 */
[----:B------:R-:W-:Y:S01]  /*5ebe0*/  ISETP.LT.AND P3, PT, R14, UR56, !P0 ;  /* 0x000000380e007c0c */ /* 0x000fe2000c761270 */
[----:B------:R1:W-:Y:S01]  /*5ebf0*/  STL [R1+0x263c], R24 ;  /* 0x00263c1801007387 */ /* 0x0003e20000100800 */
[----:B------:R-:W-:Y:S01]  /*5ec00*/  LOP3.LUT R157, R157, 0xfffffffe, RZ, 0xc0, !PT ;  /* 0xfffffffe9d9d7812 */ /* 0x000fe200078ec0ff */
[C---:B------:R-:W-:Y:S01]  /*5ec10*/  VIADD R66, R10.reuse, 0x16d ;  /* 0x0000016d0a427836 */ /* 0x040fe20000000000 */
[----:B------:R-:W-:Y:S01]  /*5ec20*/  LOP3.LUT R175, R175, 0xdfffffff, RZ, 0xc0, !PT ;  /* 0xdfffffffafaf7812 */ /* 0x000fe200078ec0ff */
[----:B------:R-:W3:Y:S01]  /*5ec30*/  LDL.LU R83, [R1+0x328c] ;  /* 0x00328c0001537983 */ /* 0x000ee20000300800 */
[----:B------:R-:W-:Y:S01]  /*5ec40*/  @P2 LOP3.LUT R157, R157, 0x1, RZ, 0xfc, !PT ;  /* 0x000000019d9d2812 */ /* 0x000fe200078efcff */
[----:B------:R-:W-:Y:S01]  /*5ec50*/  VIADD R65, R10, 0x16c ;  /* 0x0000016c0a417836 */ /* 0x000fe20000000000 */
[----:B------:R-:W-:Y:S01]  /*5ec60*/  ISETP.LT.AND P2, PT, R13, UR57, !P0 ;  /* 0x000000390d007c0c */ /* 0x000fe2000c741270 */
[----:B------:R-:W4:Y:S01]  /*5ec70*/  LDL.LU R82, [R1+0x3288] ;  /* 0x0032880001527983 */ /* 0x000f220000300800 */
[----:B------:R-:W-:Y:S01]  /*5ec80*/  ISETP.LT.AND P1, PT, R12, UR58, !P0 ;  /* 0x0000003a0c007c0c */ /* 0x000fe2000c721270 */
[----:B-1----:R-:W-:Y:S01]  /*5ec90*/  VIADD R24, R24, UR6 ;  /* 0x0000000618187c36 */ /* 0x002fe20008000000 */
[----:B------:R-:W-:Y:S01]  /*5eca0*/  ULDC UR56, c[0x0][0x228] ;  /* 0x00008a0000387ab9 */ /* 0x000fe20000000800 */
[----:B------:R-:W-:Y:S01]  /*5ecb0*/  @P3 LOP3.LUT R175, R175, 0x20000000, RZ, 0xfc, !PT ;  /* 0x20000000afaf3812 */ /* 0x000fe200078efcff */
[----:B------:R-:W-:Y:S01]  /*5ecc0*/  ULDC UR6, c[0x0][0x248] ;  /* 0x0000920000067ab9 */ /* 0x000fe20000000800 */
[----:B------:R-:W-:Y:S01]  /*5ecd0*/  ULDC UR58, c[0x0][0x228] ;  /* 0x00008a00003a7ab9 */ /* 0x000fe20000000800 */
[----:B------:R-:W-:Y:S01]  /*5ece0*/  ULDC UR57, c[0x0][0x228] ;  /* 0x00008a0000397ab9 */ /* 0x000fe20000000800 */
[----:B------:R-:W-:-:S04]  /*5ecf0*/  LOP3.LUT R175, R175, 0xefffffff, RZ, 0xc0, !PT ;  /* 0xefffffffafaf7812 */ /* 0x000fc800078ec0ff */
[----:B------:R-:W-:Y:S02]  /*5ed00*/  @P2 LOP3.LUT R175, R175, 0x10000000, RZ, 0xfc, !PT ;  /* 0x10000000afaf2812 */ /* 0x000fe400078efcff */
[----:B------:R-:W-:Y:S02]  /*5ed10*/  ISETP.LT.AND P0, PT, R11, UR8, !P0 ;  /* 0x000000080b007c0c */ /* 0x000fe4000c701270 */
[----:B------:R-:W-:-:S04]  /*5ed20*/  LOP3.LUT R175, R175, 0xf7ffffff, RZ, 0xc0, !PT ;  /* 0xf7ffffffafaf7812 */ /* 0x000fc800078ec0ff */
[----:B------:R-:W-:-:S04]  /*5ed30*/  @P1 LOP3.LUT R175, R175, 0x8000000, RZ, 0xfc, !PT ;  /* 0x08000000afaf1812 */ /* 0x000fc800078efcff */
[----:B------:R-:W-:-:S04]  /*5ed40*/  LOP3.LUT R175, R175, 0xfbffffff, RZ, 0xc0, !PT ;  /* 0xfbffffffafaf7812 */ /* 0x000fc800078ec0ff */
[----:B------:R-:W-:Y:S02]  /*5ed50*/  @P0 LOP3.LUT R175, R175, 0x4000000, RZ, 0xfc, !PT ;  /* 0x04000000afaf0812 */ /* 0x000fe400078efcff */
[----:B------:R-:W-:-:S04]  /*5ed60*/  ISETP.GE.AND P0, PT, R81, UR7, PT ;  /* 0x0000000751007c0c */ /* 0x000fc8000bf06270 */
[----:B------:R-:W-:Y:S01]  /*5ed70*/  ISETP.LT.AND P3, PT, R14, UR55, !P0 ;  /* 0x000000370e007c0c */ /* 0x000fe2000c761270 */
[----:B------:R1:W-:Y:S01]  /*5ed80*/  STL [R1+0x2640], R24 ;  /* 0x0026401801007387 */ /* 0x0003e20000100800 */
[----:B------:R-:W-:Y:S01]  /*5ed90*/  ISETP.LT.AND P2, PT, R13, UR54, !P0 ;  /* 0x000000360d007c0c */ /* 0x000fe2000c741270 */
[----:B------:R-:W-:Y:S01]  /*5eda0*/  ULDC UR54, c[0x0][0x228] ;  /* 0x00008a0000367ab9 */ /* 0x000fe20000000800 */
[----:B------:R-:W-:Y:S01]  /*5edb0*/  LOP3.LUT R175, R175, 0xfdffffff, RZ, 0xc0, !PT ;  /* 0xfdffffffafaf7812 */ /* 0x000fe200078ec0ff */
[----:B------:R-:W-:Y:S01]  /*5edc0*/  VIADD R64, R10, 0x16b ;  /* 0x0000016b0a407836 */ /* 0x000fe20000000000 */
[----:B------:R-:W-:Y:S01]  /*5edd0*/  ISETP.LT.AND P1, PT, R12, UR53, !P0 ;  /* 0x000000350c007c0c */ /* 0x000fe2000c721270 */
[----:B------:R-:W-:Y:S01]  /*5ede0*/  VIADD R63, R10, 0x16a ;  /* 0x0000016a0a3f7836 */ /* 0x000fe20000000000 */
[----:B------:R-:W-:Y:S01]  /*5edf0*/  LOP3.LUT R172, R172, 0x7fffffff, RZ, 0xc0, !PT ;  /* 0x7fffffffacac7812 */ /* 0x000fe200078ec0ff */
[----:B------:R-:W-:Y:S01]  /*5ee00*/  VIADD R62, R10, 0x169 ;  /* 0x000001690a3e7836 */ /* 0x000fe20000000000 */
[----:B------:R-:W-:-:S03]  /*5ee10*/  ULDC UR55, c[0x0][0x228] ;  /* 0x00008a0000377ab9 */ /* 0x000fc60000000800 */
[----:B------:R-:W-:Y:S01]  /*5ee20*/  @P3 LOP3.LUT R175, R175, 0x2000000, RZ, 0xfc, !PT ;  /* 0x02000000afaf3812 */ /* 0x000fe200078efcff */
[----:B-1----:R-:W-:Y:S01]  /*5ee30*/  VIADD R24, R24, UR6 ;  /* 0x0000000618187c36 */ /* 0x002fe20008000000 */
[----:B------:R-:W-:Y:S01]  /*5ee40*/  ISETP.LT.AND P0, PT, R11, UR10, !P0 ;  /* 0x0000000a0b007c0c */ /* 0x000fe2000c701270 */
[----:B------:R-:W-:Y:S01]  /*5ee50*/  ULDC UR6, c[0x0][0x248] ;  /* 0x0000920000067ab9 */ /* 0x000fe20000000800 */
[----:B------:R-:W-:Y:S01]  /*5ee60*/  LOP3.LUT R175, R175, 0xfeffffff, RZ, 0xc0, !PT ;  /* 0xfeffffffafaf7812 */ /* 0x000fe200078ec0ff */
[----:B------:R-:W-:Y:S01]  /*5ee70*/  VIADD R61, R10, 0x168 ;  /* 0x000001680a3d7836 */ /* 0x000fe20000000000 */
[----:B------:R-:W-:Y:S02]  /*5ee80*/  ULDC UR53, c[0x0][0x228] ;  /* 0x00008a0000357ab9 */ /* 0x000fe40000000800 */
[----:B------:R-:W-:-:S04]  /*5ee90*/  @P2 LOP3.LUT R175, R175, 0x1000000, RZ, 0xfc, !PT ;  /* 0x01000000afaf2812 */ /* 0x000fc800078efcff */
[----:B------:R-:W-:-:S04]  /*5eea0*/  LOP3.LUT R175, R175, 0xff7fffff, RZ, 0xc0, !PT ;  /* 0xff7fffffafaf7812 */ /* 0x000fc800078ec0ff */
[----:B------:R-:W-:-:S04]  /*5eeb0*/  @P1 LOP3.LUT R175, R175, 0x800000, RZ, 0xfc, !PT ;  /* 0x00800000afaf1812 */ /* 0x000fc800078efcff */
[----:B------:R-:W-:-:S04]  /*5eec0*/  LOP3.LUT R175, R175, 0xffbfffff, RZ, 0xc0, !PT ;  /* 0xffbfffffafaf7812 */ /* 0x000fc800078ec0ff */
[----:B------:R-:W-:Y:S02]  /*5eed0*/  @P0 LOP3.LUT R175, R175, 0x400000, RZ, 0xfc, !PT ;  /* 0x00400000afaf0812 */ /* 0x000fe400078efcff */
[----:B------:R-:W-:Y:S01]  /*5eee0*/  ISETP.GE.AND P0, PT, R80, UR17, PT ;  /* 0x0000001150007c0c */ /* 0x000fe2000bf06270 */
[----:B------:R1:W-:Y:S01]  /*5eef0*/  STL [R1+0x2644], R24 ;  /* 0x0026441801007387 */ /* 0x0003e20000100800 */
[----:B------:R-:W-:Y:S01]  /*5ef00*/  LOP3.LUT R175, R175, 0xffdfffff, RZ, 0xc0, !PT ;  /* 0xffdfffffafaf7812 */ /* 0x000fe200078ec0ff */
[----:B------:R-:W-:Y:S01]  /*5ef10*/  ULDC.64 UR16, c[0x0][0x228] ;  /* 0x00008a0000107ab9 */ /* 0x000fe20000000a00 */
[----:B------:R-:W-:Y:S01]  /*5ef20*/  ISETP.LT.AND P3, PT, R14, UR52, !P0 ;  /* 0x000000340e007c0c */ /* 0x000fe2000c761270 */
[----:B------:R-:W2:Y:S01]  /*5ef30*/  LDL.LU R81, [R1+0x3284] ;  /* 0x0032840001517983 */ /* 0x000ea20000300800 */
[----:B------:R-:W-:Y:S01]  /*5ef40*/  ISETP.LT.AND P2, PT, R13, UR44, !P0 ;  /* 0x0000002c0d007c0c */ /* 0x000fe2000c741270 */
[----:B------:R-:W-:Y:S01]  /*5ef50*/  ULDC UR52, c[0x0][0x228] ;  /* 0x00008a0000347ab9 */ /* 0x000fe20000000800 */
[----:B------:R-:W-:Y:S01]  /*5ef60*/  ISETP.LT.AND P1, PT, R12, UR43, !P0 ;  /* 0x0000002b0c007c0c */ /* 0x000fe2000c721270 */
[----:B------:R-:W3:Y:S01]  /*5ef70*/  LDL.LU R80, [R1+0x3280] ;  /* 0x0032800001507983 */ /* 0x000ee20000300800 */
[----:B------:R-:W-:Y:S01]  /*5ef80*/  ULDC UR43, c[0x0][0x228] ;  /* 0x00008a00002b7ab9 */ /* 0x000fe20000000800 */
[----:B-1----:R-:W-:Y:S01]  /*5ef90*/  VIADD R24, R24, UR6 ;  /* 0x0000000618187c36 */ /* 0x002fe20008000000 */
[----:B------:R-:W-:Y:S01]  /*5efa0*/  ULDC.64 UR6, c[0x0][0x228] ;  /* 0x00008a0000067ab9 */ /* 0x000fe20000000a00 */
[----:B------:R-:W-:-:S04]  /*5efb0*/  ULDC UR44, c[0x0][0x228] ;  /* 0x00008a00002c7ab9 */ /* 0x000fc80000000800 */
[----:B------:R-:W-:-:S04]  /*5efc0*/  @P3 LOP3.LUT R175, R175, 0x200000, RZ, 0xfc, !PT ;  /* 0x00200000afaf3812 */ /* 0x000fc800078efcff */
[----:B------:R-:W-:-:S04]  /*5efd0*/  LOP3.LUT R175, R175, 0xffefffff, RZ, 0xc0, !PT ;  /* 0xffefffffafaf7812 */ /* 0x000fc800078ec0ff */
[----:B------:R-:W-:Y:S02]  /*5efe0*/  @P2 LOP3.LUT R175, R175, 0x100000, RZ, 0xfc, !PT ;  /* 0x00100000afaf2812 */ /* 0x000fe400078efcff */
[----:B------:R-:W-:Y:S01]  /*5eff0*/  ISETP.LT.AND P0, PT, R11, UR6, !P0 ;  /* 0x000000060b007c0c */ /* 0x000fe2000c701270 */
[----:B------:R-:W-:Y:S01]  /*5f000*/  ULDC UR6, c[0x0][0x248] ;  /* 0x0000920000067ab9 */ /* 0x000fe20000000800 */
        /* <DEDUP_REMOVED lines=9> */
[----:B------:R-:W-:Y:S01]  /*5f0a0*/  ULDC UR39, c[0x0][0x228] ;  /* 0x00008a0000277ab9 */ /* 0x000fe20000000800 */
[----:B------:R-:W-:Y:S01]  /*5f0b0*/  LOP3.LUT R175, R175, 0xfffdffff, RZ, 0xc0, !PT ;  /* 0xfffdffffafaf7812 */ /* 0x000fe200078ec0ff */
[----:B------:R-:W4:Y:S01]  /*5f0c0*/  LDL.LU R79, [R1+0x327c] ;  /* 0x00327c00014f7983 */ /* 0x000f220000300800 */
[----:B------:R-:W-:Y:S01]  /*5f0d0*/  ISETP.LT.AND P1, PT, R12, UR42, !P0 ;  /* 0x0000002a0c007c0c */ /* 0x000fe2000c721270 */
[----:B------:R-:W-:Y:S01]  /*5f0e0*/  ULDC UR42, c[0x0][0x228] ;  /* 0x00008a00002a7ab9 */ /* 0x000fe20000000800 */
[----:B------:R-:W-:Y:S01]  /*5f0f0*/  VIADD R60, R10, 0x167 ;  /* 0x000001670a3c7836 */ /* 0x000fe20000000000 */
[----:B------:R-:W-:-:S04]  /*5f100*/  ULDC UR51, c[0x0][0x228] ;  /* 0x00008a0000337ab9 */ /* 0x000fc80000000800 */
[----:B------:R-:W-:-:S04]  /*5f110*/  @P3 LOP3.LUT R175, R175, 0x20000, RZ, 0xfc, !PT ;  /* 0x00020000afaf3812 */ /* 0x000fc800078efcff */
[----:B------:R-:W-:-:S04]  /*5f120*/  LOP3.LUT R175, R175, 0xfffeffff, RZ, 0xc0, !PT ;  /* 0xfffeffffafaf7812 */ /* 0x000fc800078ec0ff */
[----:B------:R-:W-:Y:S02]  /*5f130*/  @P2 LOP3.LUT R175, R175, 0x10000, RZ, 0xfc, !PT ;  /* 0x00010000afaf2812 */ /* 0x000fe400078efcff */
[----:B------:R-:W-:Y:S01]  /*5f140*/  ISETP.LT.AND P0, PT, R11, UR16, !P0 ;  /* 0x000000100b007c0c */ /* 0x000fe2000c701270 */
[----:B-1----:R-:W-:Y:S01]  /*5f150*/  VIADD R24, R24, UR6 ;  /* 0x0000000618187c36 */ /* 0x002fe20008000000 */
[----:B------:R-:W-:Y:S01]  /*5f160*/  LOP3.LUT R175, R175, 0xffff7fff, RZ, 0xc0, !PT ;  /* 0xffff7fffafaf7812 */ /* 0x000fe200078ec0ff */
[----:B------:R-:W-:Y:S01]  /*5f170*/  ULDC UR6, c[0x0][0x248] ;  /* 0x0000920000067ab9 */ /* 0x000fe20000000800 */
[----:B------:R-:W-:Y:S01]  /*5f180*/  VIADD R59, R10, 0x166 ;  /* 0x000001660a3b7836 */ /* 0x000fe20000000000 */
[----:B------:R-:W-:Y:S01]  /*5f190*/  ULDC UR16, c[0x0][0x228] ;  /* 0x00008a0000107ab9 */ /* 0x000fe20000000800 */
        /* <DEDUP_REMOVED lines=10> */
[----:B------:R-:W2:Y:S01]  /*5f240*/  LDL.LU R78, [R1+0x3278] ;  /* 0x00327800014e7983 */ /* 0x000ea20000300800 */
[----:B------:R-:W-:Y:S01]  /*5f250*/  ISETP.LT.AND P1, PT, R12, UR33, !P0 ;  /* 0x000000210c007c0c */ /* 0x000fe2000c721270 */
[----:B------:R-:W-:Y:S01]  /*5f260*/  VIADD R58, R10, 0x165 ;  /* 0x000001650a3a7836 */ /* 0x000fe20000000000 */
[----:B------:R-:W-:-:S05]  /*5f270*/  ULDC UR50, c[0x0][0x228] ;  /* 0x00008a0000327ab9 */ /* 0x000fca0000000800 */
[----:B------:R-:W-:-:S04]  /*5f280*/  @P3 LOP3.LUT R175, R175, 0x2000, RZ, 0xfc, !PT ;  /* 0x00002000afaf3812 */ /* 0x000fc800078efcff */
[----:B------:R-:W-:-:S04]  /*5f290*/  LOP3.LUT R175, R175, 0xffffefff, RZ, 0xc0, !PT ;  /* 0xffffefffafaf7812 */ /* 0x000fc800078ec0ff */
[----:B------:R-:W-:Y:S02]  /*5f2a0*/  @P2 LOP3.LUT R175, R175, 0x1000, RZ, 0xfc, !PT ;  /* 0x00001000afaf2812 */ /* 0x000fe400078efcff */
[----:B------:R-:W-:Y:S01]  /*5f2b0*/  ISETP.LT.AND P0, PT, R11, UR12, !P0 ;  /* 0x0000000c0b007c0c */ /* 0x000fe2000c701270 */
[----:B-1----:R-:W-:Y:S01]  /*5f2c0*/  VIADD R24, R24, UR6 ;  /* 0x0000000618187c36 */ /* 0x002fe20008000000 */
[----:B------:R-:W-:Y:S01]  /*5f2d0*/  LOP3.LUT R175, R175, 0xfffff7ff, RZ, 0xc0, !PT ;  /* 0xfffff7ffafaf7812 */ /* 0x000fe200078ec0ff */
[----:B------:R-:W-:Y:S01]  /*5f2e0*/  ULDC UR6, c[0x0][0x248] ;  /* 0x0000920000067ab9 */ /* 0x000fe20000000800 */
[----:B------:R-:W-:Y:S02]  /*5f2f0*/  ULDC UR12, c[0x0][0x228] ;  /* 0x00008a00000c7ab9 */ /* 0x000fe40000000800 */
        /* <DEDUP_REMOVED lines=10> */
[----:B------:R-:W-:Y:S01]  /*5f3a0*/  ULDC UR14, c[0x0][0x228] ;  /* 0x00008a00000e7ab9 */ /* 0x000fe20000000800 */
[----:B------:R-:W-:Y:S01]  /*5f3b0*/  ISETP.LT.AND P1, PT, R12, UR22, !P0 ;  /* 0x000000160c007c0c */ /* 0x000fe2000c721270 */
[----:B------:R-:W-:-:S06]  /*5f3c0*/  ULDC UR22, c[0x0][0x228] ;  /* 0x00008a0000167ab9 */ /* 0x000fcc0000000800 */
        /* <DEDUP_REMOVED lines=18> */
[----:B------:R-:W3:Y:S01]  /*5f4f0*/  LDL.LU R77, [R1+0x3274] ;  /* 0x00327400014d7983 */ /* 0x000ee20000300800 */
[----:B------:R-:W-:Y:S01]  /*5f500*/  ISETP.LT.AND P1, PT, R12, UR15, !P0 ;  /* 0x0000000f0c007c0c */ /* 0x000fe2000c721270 */
[----:B------:R-:W-:Y:S01]  /*5f510*/  ULDC UR15, c[0x0][0x228] ;  /* 0x00008a00000f7ab9 */ /* 0x000fe20000000800 */
        /* <DEDUP_REMOVED lines=14> */
[----:B------:R1:W-:Y:S01]  /*5f600*/  STL [R1+0x2658], R24 ;  /* 0x0026581801007387 */ /* 0x0003e20000100800 */
[----:B------:R-:W-:Y:S01]  /*5f610*/  LOP3.LUT R175, R175, 0xfffffffd, RZ, 0xc0, !PT ;  /* 0xfffffffdafaf7812 */ /* 0x000fe200078ec0ff */
[----:B------:R-:W-:Y:S01]  /*5f620*/  ULDC UR17, c[0x0][0x228] ;  /* 0x00008a0000117ab9 */ /* 0x000fe20000000800 */
[----:B------:R-:W-:Y:S01]  /*5f630*/  ISETP.LT.AND P1, PT, R12, UR32, !P0 ;  /* 0x000000200c007c0c */ /* 0x000fe2000c721270 */
[----:B------:R-:W-:Y:S01]  /*5f640*/  ULDC.64 UR32, c[0x0][0x228] ;  /* 0x00008a0000207ab9 */ /* 0x000fe20000000a00 */
[----:B------:R-:W-:Y:S01]  /*5f650*/  ISETP.LT.AND P3, PT, R14, UR26, !P0 ;  /* 0x0000001a0e007c0c */ /* 0x000fe2000c761270 */
[----:B------:R-:W4:Y:S01]  /*5f660*/  LDL.LU R76, [R1+0x3270] ;  /* 0x00327000014c7983 */ /* 0x000f220000300800 */
[----:B------:R-:W-:Y:S01]  /*5f670*/  ISETP.LT.AND P2, PT, R13, UR19, !P0 ;  /* 0x000000130d007c0c */ /* 0x000fe2000c741270 */
[----:B------:R-:W-:Y:S01]  /*5f680*/  ULDC UR26, c[0x0][0x228] ;  /* 0x00008a00001a7ab9 */ /* 0x000fe20000000800 */
[----:B------:R-:W-:Y:S01]  /*5f690*/  ULDC UR19, c[0x0][0x228] ;  /* 0x00008a0000137ab9 */ /* 0x000fe20000000800 */
[----:B-1----:R-:W-:Y:S01]  /*5f6a0*/  VIADD R24, R24, UR6 ;  /* 0x0000000618187c36 */ /* 0x002fe20008000000 */
[----:B------:R-:W-:-:S02]  /*5f6b0*/  ULDC.64 UR6, c[0x0][0x228] ;  /* 0x00008a0000067ab9 */ /* 0x000fc40000000a00 */
[----:B------:R-:W-:Y:S01]  /*5f6c0*/  ISETP.LT.AND P0, PT, R11, UR6, !P0 ;  /* 0x000000060b007c0c */ /* 0x000fe2000c701270 */
[----:B------:R-:W-:Y:S02]  /*5f6d0*/  ULDC UR6, c[0x0][0x248] ;  /* 0x0000920000067ab9 */ /* 0x000fe40000000800 */
[----:B------:R-:W-:-:S04]  /*5f6e0*/  @P1 LOP3.LUT R174, R174, 0x80000000, RZ, 0xfc, !PT ;  /* 0x80000000aeae1812 */ /* 0x000fc800078efcff */
[----:B------:R-:W-:Y:S02]  /*5f6f0*/  LOP3.LUT R174, R174, 0xbfffffff, RZ, 0xc0, !PT ;  /* 0xbfffffffaeae7812 */ /* 0x000fe400078ec0ff */
[----:B------:R-:W-:-:S04]  /*5f700*/  @P3 LOP3.LUT R175, R175, 0x2, RZ, 0xfc, !PT ;  /* 0x00000002afaf3812 */ /* 0x000fc800078efcff */
[----:B------:R-:W-:Y:S02]  /*5f710*/  @P0 LOP3.LUT R174, R174, 0x40000000, RZ, 0xfc, !PT ;  /* 0x40000000aeae0812 */ /* 0x000fe400078efcff */
[----:B------:R-:W-:Y:S01]  /*5f720*/  ISETP.GE.AND P0, PT, R74, UR13, PT ;  /* 0x0000000d4a007c0c */ /* 0x000fe2000bf06270 */
[----:B------:R1:W-:Y:S01]  /*5f730*/  STL [R1+0x265c], R24 ;  /* 0x00265c1801007387 */ /* 0x0003e20000100800 */
[----:B------:R-:W-:Y:S01]  /*5f740*/  LOP3.LUT R175, R175, 0xfffffffe, RZ, 0xc0, !PT ;  /* 0xfffffffeafaf7812 */ /* 0x000fe200078ec0ff */
[----:B------:R-:W-:Y:S01]  /*5f750*/  ULDC UR13, c[0x0][0x228] ;  /* 0x00008a00000d7ab9 */ /* 0x000fe20000000800 */
[----:B------:R-:W-:Y:S01]  /*5f760*/  ISETP.LT.AND P3, PT, R14, UR30, !P0 ;  /* 0x0000001e0e007c0c */ /* 0x000fe2000c761270 */
[----:B------:R-:W2:Y:S01]  /*5f770*/  LDL.LU R75, [R1+0x326c] ;  /* 0x00326c00014b7983 */ /* 0x000ea20000300800 */
[----:B------:R-:W-:Y:S02]  /*5f780*/  @P2 LOP3.LUT R175, R175, 0x1, RZ, 0xfc, !PT ;  /* 0x00000001afaf2812 */ /* 0x000fe400078efcff */
[----:B------:R-:W-:Y:S01]  /*5f790*/  ISETP.LT.AND P2, PT, R13, UR21, !P0 ;  /* 0x000000150d007c0c */ /* 0x000fe2000c741270 */
[----:B------:R-:W-:Y:S01]  /*5f7a0*/  ULDC UR21, c[0x0][0x228] ;  /* 0x00008a0000157ab9 */ /* 0x000fe20000000800 */
[----:B------:R-:W-:-:S02]  /*5f7b0*/  LOP3.LUT R174, R174, 0xdfffffff, RZ, 0xc0, !PT ;  /* 0xdfffffffaeae7812 */ /* 0x000fc400078ec0ff */
[----:B------:R-:W-:Y:S01]  /*5f7c0*/  ISETP.LT.AND P1, PT, R12, UR31, !P0 ;  /* 0x0000001f0c007c0c */ /* 0x000fe2000c721270 */
[----:B------:R-:W-:-:S04]  /*5f7d0*/  ULDC.64 UR30, c[0x0][0x228] ;  /* 0x00008a00001e7ab9 */ /* 0x000fc80000000a00 */
[----:B------:R-:W-:-:S04]  /*5f7e0*/  @P3 LOP3.LUT R174, R174, 0x20000000, RZ, 0xfc, !PT ;  /* 0x20000000aeae3812 */ /* 0x000fc800078efcff */
        /* <DEDUP_REMOVED lines=8> */
[----:B-1----:R-:W-:Y:S01]  /*5f870*/  VIADD R24, R24, UR6 ;  /* 0x0000000618187c36 */ /* 0x002fe20008000000 */
[----:B------:R-:W-:Y:S01]  /*5f880*/  LOP3.LUT R174, R174, 0xfdffffff, RZ, 0xc0, !PT ;  /* 0xfdffffffaeae7812 */ /* 0x000fe200078ec0ff */
[----:B------:R-:W-:Y:S01]  /*5f890*/  ULDC UR6, c[0x0][0x248] ;  /* 0x0000920000067ab9 */ /* 0x000fe20000000800 */
[----:B------:R-:W-:Y:S01]  /*5f8a0*/  ISETP.LT.AND P3, PT, R14, UR28, !P0 ;  /* 0x0000001c0e007c0c */ /* 0x000fe2000c761270 */
[----:B------:R-:W-:Y:S01]  /*5f8b0*/  ULDC UR9, c[0x0][0x228] ;  /* 0x00008a0000097ab9 */ /* 0x000fe20000000800 */
[----:B------:R-:W-:Y:S02]  /*5f8c0*/  ISETP.LT.AND P2, PT, R13, UR20, !P0 ;  /* 0x000000140d007c0c */ /* 0x000fe4000c741270 */
[----:B------:R-:W-:Y:S01]  /*5f8d0*/  ISETP.LT.AND P1, PT, R12, UR29, !P0 ;  /* 0x0000001d0c007c0c */ /* 0x000fe2000c721270 */
[----:B------:R-:W-:-:S08]  /*5f8e0*/  ULDC.64 UR28, c[0x0][0x228] ;  /* 0x00008a00001c7ab9 */ /* 0x000fd00000000a00 */
[----:B------:R-:W-:Y:S01]  /*5f8f0*/  @P3 LOP3.LUT R174, R174, 0x2000000, RZ, 0xfc, !PT ;  /* 0x02000000aeae3812 */ /* 0x000fe200078efcff */
[----:B------:R1:W-:Y:S01]  /*5f900*/  STL [R1+0x2660], R24 ;  /* 0x0026601801007387 */ /* 0x0003e20000100800 */
[----:B------:R-:W-:Y:S02]  /*5f910*/  ULDC UR20, c[0x0][0x228] ;  /* 0x00008a0000147ab9 */ /* 0x000fe40000000800 */
[----:B------:R-:W-:Y:S01]  /*5f920*/  LOP3.LUT R174, R174, 0xfeffffff, RZ, 0xc0, !PT ;  /* 0xfeffffffaeae7812 */ /* 0x000fe200078ec0ff */
[----:B------:R-:W3:Y:S03]  /*5f930*/  LDL.LU R74, [R1+0x3268] ;  /* 0x00326800014a7983 */ /* 0x000ee60000300800 */
[----:B------:R-:W-:Y:S02]  /*5f940*/  @P2 LOP3.LUT R174, R174, 0x1000000, RZ, 0xfc, !PT ;  /* 0x01000000aeae2812 */ /* 0x000fe400078efcff */
[----:B------:R-:W-:-:S02]  /*5f950*/  ISETP.LT.AND P0, PT, R11, UR30, !P0 ;  /* 0x0000001e0b007c0c */ /* 0x000fc4000c701270 */
        /* <DEDUP_REMOVED lines=10> */
[----:B------:R-:W-:Y:S01]  /*5fa00*/  ISETP.LT.AND P2, PT, R13, UR25, !P0 ;  /* 0x000000190d007c0c */ /* 0x000fe2000c741270 */
[----:B------:R-:W-:Y:S01]  /*5fa10*/  ULDC.64 UR24, c[0x0][0x228] ;  /* 0x00008a0000187ab9 */ /* 0x000fe20000000a00 */
[----:B------:R-:W-:Y:S01]  /*5fa20*/  ISETP.LT.AND P1, PT, R12, UR48, !P0 ;  /* 0x000000300c007c0c */ /* 0x000fe2000c721270 */
[----:B------:R1:W-:Y:S08]  /*5fa30*/  STL [R1+0x2664], R24 ;  /* 0x0026641801007387 */ /* 0x0003f00000100800 */
[----:B------:R-:W-:Y:S01]  /*5fa40*/  @P3 LOP3.LUT R174, R174, 0x200000, RZ, 0xfc, !PT ;  /* 0x00200000aeae3812 */ /* 0x000fe200078efcff */
[----:B------:R-:W4:Y:S01]  /*5fa50*/  LDL.LU R73, [R1+0x3264] ;  /* 0x0032640001497983 */ /* 0x000f220000300800 */
        /* <DEDUP_REMOVED lines=19> */
[----:B------:R-:W2:Y:S01]  /*5fb90*/  LDL.LU R72, [R1+0x3260] ;  /* 0x0032600001487983 */ /* 0x000ea20000300800 */
[----:B------:R-:W-:Y:S01]  /*5fba0*/  VIADD R55, R10, 0x162 ;  /* 0x000001620a377836 */ /* 0x000fe20000000000 */
[----:B------:R-:W-:Y:S01]  /*5fbb0*/  ULDC UR46, c[0x0][0x228] ;  /* 0x00008a00002e7ab9 */ /* 0x000fe20000000800 */
        /* <DEDUP_REMOVED lines=13> */
[----:B------:R-:W-:Y:S01]  /*5fc90*/  ULDC UR58, c[0x0][0x228] ;  /* 0x00008a00003a7ab9 */ /* 0x000fe20000000800 */
[----:B------:R-:W-:Y:S01]  /*5fca0*/  ISETP.LT.AND P2, PT, R13, UR59, !P0 ;  /* 0x0000003b0d007c0c */ /* 0x000fe2000c741270 */
[----:B------:R-:W-:Y:S01]  /*5fcb0*/  ULDC UR59, c[0x0][0x228] ;  /* 0x00008a00003b7ab9 */ /* 0x000fe20000000800 */
[----:B------:R-:W-:Y:S02]  /*5fcc0*/  LOP3.LUT R174, R174, 0xffffdfff, RZ, 0xc0, !PT ;  /* 0xffffdfffaeae7812 */ /* 0x000fe400078ec0ff */
[----:B------:R-:W-:Y:S01]  /*5fcd0*/  ISETP.LT.AND P1, PT, R12, UR45, !P0 ;  /* 0x0000002d0c007c0c */ /* 0x000fe2000c721270 */
[----:B------:R1:W-:Y:S06]  /*5fce0*/  STL [R1+0x266c], R24 ;  /* 0x00266c1801007387 */ /* 0x0003ec0000100800 */
[----:B------:R-:W-:Y:S01]  /*5fcf0*/  @P3 LOP3.LUT R174, R174, 0x2000, RZ, 0xfc, !PT ;  /* 0x00002000aeae3812 */ /* 0x000fe200078efcff */
[----:B------:R-:W3:Y:S01]  /*5fd00*/  LDL.LU R71, [R1+0x325c] ;  /* 0x00325c0001477983 */ /* 0x000ee20000300800 */
        /* <DEDUP_REMOVED lines=35> */
[----:B-1----:R-:W-:Y:S01]  /*5ff40*/  VIADD R24, R24, UR24 ;  /* 0x0000001818187c36 */ /* 0x002fe20008000000 */
[----:B------:R-:W-:Y:S01]  /*5ff50*/  ISETP.LT.AND P2, PT, R13, UR59, !P0 ;  /* 0x0000003b0d007c0c */ /* 0x000fe2000c741270 */
[----:B------:R-:W-:Y:S01]  /*5ff60*/  ULDC UR59, c[0x0][0x228] ;  /* 0x00008a00003b7ab9 */ /* 0x000fe20000000800 */
[----:B------:R-:W-:Y:S01]  /*5ff70*/  LOP3.LUT R174, R174, 0xffffffdf, RZ, 0xc0, !PT ;  /* 0xffffffdfaeae7812 */ /* 0x000fe200078ec0ff */
[----:B------:R-:W-:Y:S01]  /*5ff80*/  ULDC UR24, c[0x0][0x248] ;  /* 0x0000920000187ab9 */ /* 0x000fe20000000800 */
[----:B------:R-:W-:Y:S01]  /*5ff90*/  ISETP.LT.AND P1, PT, R12, UR60, !P0 ;  /* 0x0000003c0c007c0c */ /* 0x000fe2000c721270 */
[----:B------:R1:W-:Y:S01]  /*5ffa0*/  STL [R1+0x2674], R24 ;  /* 0x0026741801007387 */ /* 0x0003e20000100800 */
[----:B------:R-:W-:Y:S01]  /*5ffb0*/  VIADD R52, R10, 0x15f ;  /* 0x0000015f0a347836 */ /* 0x000fe20000000000 */
[----:B------:R-:W-:-:S04]  /*5ffc0*/  ULDC UR58, c[0x0][0x228] ;  /* 0x00008a00003a7ab9 */ /* 0x000fc80000000800 */
[----:B------:R-:W-:Y:S01]  /*5ffd0*/  @P3 LOP3.LUT R174, R174, 0x20, RZ, 0xfc, !PT ;  /* 0x00000020aeae3812 */ /* 0x000fe200078efcff */
[----:B------:R-:W2:Y:S01]  /*5ffe0*/  LDL.LU R69, [R1+0x3254] ;  /* 0x0032540001457983 */ /* 0x000ea20000300800 */
[----:B------:R-:W-:Y:S02]  /*5fff0*/  ULDC UR60, c[0x0][0x228] ;  /* 0x00008a00003c7ab9 */ /* 0x000fe40000000800 */
        /* <DEDUP_REMOVED lines=9> */
[----:B-1----:R-:W-:Y:S01]  /*60090*/  VIADD R24, R24, UR24 ;  /* 0x0000001818187c36 */ /* 0x002fe20008000000 */
[----:B------:R-:W-:Y:S01]  /*600a0*/  ISETP.LT.AND P3, PT, R14, UR59, !P0 ;  /* 0x0000003b0e007c0c */ /* 0x000fe2000c761270 */
[----:B------:R-:W-:Y:S01]  /*600b0*/  ULDC UR24, c[0x0][0x248] ;  /* 0x0000920000187ab9 */ /* 0x000fe20000000800 */
[----:B------:R-:W-:Y:S01]  /*600c0*/  ISETP.LT.AND P2, PT, R13, UR49, !P0 ;  /* 0x000000310d007c0c */ /* 0x000fe2000c741270 */
[C---:B------:R-:W-:Y:S01]  /*600d0*/  VIADD R51, R10.reuse, 0x15e ;  /* 0x0000015e0a337836 */ /* 0x040fe20000000000 */
[----:B------:R-:W-:Y:S02]  /*600e0*/  ISETP.LT.AND P0, PT, R11, UR28, !P0 ;  /* 0x0000001c0b007c0c */ /* 0x000fe4000c701270 */
[----:B------:R-:W-:Y:S01]  /*600f0*/  LOP3.LUT R171, R171, 0x7fffffff, RZ, 0xc0, !PT ;  /* 0x7fffffffabab7812 */ /* 0x000fe200078ec0ff */
[----:B------:R-:W-:Y:S01]  /*60100*/  VIADD R50, R10, 0x15d ;  /* 0x0000015d0a327836 */ /* 0x000fe20000000000 */
[----:B------:R-:W-:Y:S01]  /*60110*/  LOP3.LUT R174, R174, 0xfffffffd, RZ, 0xc0, !PT ;  /* 0xfffffffdaeae7812 */ /* 0x000fe200078ec0ff */
[----:B------:R-:W-:Y:S01]  /*60120*/  VIADD R49, R10, 0x15c ;  /* 0x0000015c0a317836 */ /* 0x000fe20000000000 */
[----:B------:R-:W-:Y:S01]  /*60130*/  LOP3.LUT R170, R170, 0x7fffffff, RZ, 0xc0, !PT ;  /* 0x7fffffffaaaa7812 */ /* 0x000fe200078ec0ff */
[C---:B------:R-:W-:Y:S01]  /*60140*/  VIADD R48, R10.reuse, 0x15b ;  /* 0x0000015b0a307836 */ /* 0x040fe20000000000 */
[----:B------:R-:W-:Y:S01]  /*60150*/  @P1 LOP3.LUT R173, R173, 0x80000000, RZ, 0xfc, !PT ;  /* 0x80000000adad1812 */ /* 0x000fe200078efcff */
[----:B------:R1:W-:Y:S01]  /*60160*/  STL [R1+0x2678], R24 ;  /* 0x0026781801007387 */ /* 0x0003e20000100800 */
[----:B------:R-:W-:Y:S01]  /*60170*/  ULDC UR59, c[0x0][0x228] ;  /* 0x00008a00003b7ab9 */ /* 0x000fe20000000800 */
[C---:B------:R-:W-:Y:S01]  /*60180*/  VIADD R47, R10.reuse, 0x15a ;  /* 0x0000015a0a2f7836 */ /* 0x040fe20000000000 */
[----:B------:R-:W-:Y:S01]  /*60190*/  LOP3.LUT R173, R173, 0xbfffffff, RZ, 0xc0, !PT ;  /* 0xbfffffffadad7812 */ /* 0x000fe200078ec0ff */
[----:B------:R-:W3:Y:S01]  /*601a0*/  LDL.LU R68, [R1+0x3250] ;  /* 0x0032500001447983 */ /* 0x000ee20000300800 */
[C---:B------:R-:W-:Y:S01]  /*601b0*/  VIADD R46, R10.reuse, 0x159 ;  /* 0x000001590a2e7836 */ /* 0x040fe20000000000 */
[----:B------:R-:W-:Y:S01]  /*601c0*/  ULDC UR49, c[0x0][0x228] ;  /* 0x00008a0000317ab9 */ /* 0x000fe20000000800 */
[----:B------:R-:W-:Y:S01]  /*601d0*/  @P0 LOP3.LUT R173, R173, 0x40000000, RZ, 0xfc, !PT ;  /* 0x40000000adad0812 */ /* 0x000fe200078efcff */
[----:B------:R-:W-:Y:S01]  /*601e0*/  VIADD R45, R10, 0x158 ;  /* 0x000001580a2d7836 */ /* 0x000fe20000000000 */
[----:B------:R-:W-:Y:S01]  /*601f0*/  ISETP.GE.AND P0, PT, R66, UR41, PT ;  /* 0x0000002942007c0c */ /* 0x000fe2000bf06270 */
[----:B------:R-:W-:Y:S01]  /*60200*/  VIADD R44, R10, 0x157 ;  /* 0x000001570a2c7836 */ /* 0x000fe20000000000 */
[----:B------:R-:W-:Y:S01]  /*60210*/  @P3 LOP3.LUT R174, R174, 0x2, RZ, 0xfc, !PT ;  /* 0x00000002aeae3812 */ /* 0x000fe200078efcff */
[----:B------:R-:W-:Y:S01]  /*60220*/  VIADD R43, R10, 0x156 ;  /* 0x000001560a2b7836 */ /* 0x000fe20000000000 */
[----:B------:R-:W-:Y:S01]  /*60230*/  ISETP.LT.AND P3, PT, R14, UR40, !P0 ;  /* 0x000000280e007c0c */ /* 0x000fe2000c761270 */
[----:B-1----:R-:W-:Y:S01]  /*60240*/  VIADD R24, R24, UR24 ;  /* 0x0000001818187c36 */ /* 0x002fe20008000000 */
[----:B------:R-:W-:Y:S01]  /*60250*/  LOP3.LUT R174, R174, 0xfffffffe, RZ, 0xc0, !PT ;  /* 0xfffffffeaeae7812 */ /* 0x000fe200078ec0ff */
[----:B------:R-:W-:Y:S01]  /*60260*/  ULDC UR24, c[0x0][0x248] ;  /* 0x0000920000187ab9 */ /* 0x000fe20000000800 */
[----:B------:R-:W-:Y:S01]  /*60270*/  LOP3.LUT R173, R173, 0xdfffffff, RZ, 0xc0, !PT ;  /* 0xdfffffffadad7812 */ /* 0x000fe200078ec0ff */
[----:B------:R-:W-:Y:S01]  /*60280*/  ULDC.64 UR40, c[0x0][0x228] ;  /* 0x00008a0000287ab9 */ /* 0x000fe20000000a00 */
[----:B------:R-:W-:Y:S01]  /*60290*/  @P2 LOP3.LUT R174, R174, 0x1, RZ, 0xfc, !PT ;  /* 0x00000001aeae2812 */ /* 0x000fe200078efcff */
[C---:B------:R-:W-:Y:S01]  /*602a0*/  VIADD R42, R10.reuse, 0x155 ;  /* 0x000001550a2a7836 */ /* 0x040fe20000000000 */
[----:B------:R-:W-:Y:S01]  /*602b0*/  ISETP.LT.AND P2, PT, R13, UR48, !P0 ;  /* 0x000000300d007c0c */ /* 0x000fe2000c741270 */
[----:B------:R-:W-:Y:S01]  /*602c0*/  VIADD R41, R10, 0x154 ;  /* 0x000001540a297836 */ /* 0x000fe20000000000 */
[----:B------:R-:W-:Y:S01]  /*602d0*/  ISETP.LT.AND P1, PT, R12, UR57, !P0 ;  /* 0x000000390c007c0c */ /* 0x000fe2000c721270 */
[----:B------:R1:W-:Y:S01]  /*602e0*/  STL [R1+0x267c], R24 ;  /* 0x00267c1801007387 */ /* 0x0003e20000100800 */
[----:B------:R-:W-:Y:S01]  /*602f0*/  ULDC UR48, c[0x0][0x228] ;  /* 0x00008a0000307ab9 */ /* 0x000fe20000000800 */
[----:B------:R-:W-:Y:S01]  /*60300*/  @P3 LOP3.LUT R173, R173, 0x20000000, RZ, 0xfc, !PT ;  /* 0x20000000adad3812 */ /* 0x000fe200078efcff */
[----:B------:R-:W-:Y:S01]  /*60310*/  ULDC UR57, c[0x0][0x228] ;  /* 0x00008a0000397ab9 */ /* 0x000fe20000000800 */
[----:B------:R-:W4:Y:S01]  /*60320*/  LDL.LU R67, [R1+0x324c] ;  /* 0x00324c0001437983 */ /* 0x000f220000300800 */
[----:B------:R-:W-:Y:S01]  /*60330*/  ULDC UR47, c[0x0][0x228] ;  /* 0x00008a00002f7ab9 */ /* 0x000fe20000000800 */
[----:B------:R-:W-:Y:S01]  /*60340*/  LOP3.LUT R173, R173, 0xefffffff, RZ, 0xc0, !PT ;  /* 0xefffffffadad7812 */ /* 0x000fe200078ec0ff */
[----:B-1----:R-:W-:-:S03]  /*60350*/  VIADD R24, R24, UR24 ;  /* 0x0000001818187c36 */ /* 0x002fc60008000000 */
[----:B------:R-:W-:Y:S01]  /*60360*/  @P2 LOP3.LUT R173, R173, 0x10000000, RZ, 0xfc, !PT ;  /* 0x10000000adad2812 */ /* 0x000fe200078efcff */
[----:B------:R-:W-:Y:S02]  /*60370*/  ULDC.64 UR24, c[0x0][0x228] ;  /* 0x00008a0000187ab9 */ /* 0x000fe40000000a00 */
        /* <DEDUP_REMOVED lines=11> */
[----:B------:R1:W-:Y:S01]  /*60430*/  STL [R1+0x2680], R24 ;  /* 0x0026801801007387 */ /* 0x0003e20000100800 */
[----:B------:R-:W-:Y:S01]  /*60440*/  LOP3.LUT R173, R173, 0xfdffffff, RZ, 0xc0, !PT ;  /* 0xfdffffffadad7812 */ /* 0x000fe200078ec0ff */
[----:B------:R-:W-:Y:S01]  /*60450*/  ULDC UR56, c[0x0][0x228] ;  /* 0x00008a0000387ab9 */ /* 0x000fe20000000800 */
[----:B------:R-:W-:Y:S01]  /*60460*/  ISETP.LT.AND P1, PT, R12, UR54, !P0 ;  /* 0x000000360c007c0c */ /* 0x000fe2000c721270 */
[----:B------:R-:W2:Y:S06]  /*60470*/  LDL.LU R66, [R1+0x3248] ;  /* 0x0032480001427983 */ /* 0x000eac0000300800 */
[----:B------:R-:W-:Y:S01]  /*60480*/  @P3 LOP3.LUT R173, R173, 0x2000000, RZ, 0xfc, !PT ;  /* 0x02000000adad3812 */ /* 0x000fe200078efcff */
[----:B-1----:R-:W-:Y:S01]  /*60490*/  VIADD R24, R24, UR24 ;  /* 0x0000001818187c36 */ /* 0x002fe20008000000 */
[----:B------:R-:W-:Y:S01]  /*604a0*/  ISETP.LT.AND P0, PT, R11, UR40, !P0 ;  /* 0x000000280b007c0c */ /* 0x000fe2000c701270 */
[----:B------:R-:W-:Y:S01]  /*604b0*/  ULDC UR24, c[0x0][0x248] ;  /* 0x0000920000187ab9 */ /* 0x000fe20000000800 */
[----:B------:R-:W-:Y:S01]  /*604c0*/  LOP3.LUT R173, R173, 0xfeffffff, RZ, 0xc0, !PT ;  /* 0xfeffffffadad7812 */ /* 0x000fe200078ec0ff */
[----:B------:R-:W-:Y:S01]  /*604d0*/  ULDC UR40, c[0x0][0x228] ;  /* 0x00008a0000287ab9 */ /* 0x000fe20000000800 */
[----:B------:R-:W-:-:S02]  /*604e0*/  ULDC UR54, c[0x0][0x228] ;  /* 0x00008a0000367ab9 */ /* 0x000fc40000000800 */
[----:B------:R-:W-:-:S04]  /*604f0*/  @P2 LOP3.LUT R173, R173, 0x1000000, RZ, 0xfc, !PT ;  /* 0x01000000adad2812 */ /* 0x000fc800078efcff */
        /* <DEDUP_REMOVED lines=13> */
[----:B------:R-:W3:Y:S06]  /*605d0*/  LDL.LU R65, [R1+0x3244] ;  /* 0x0032440001417983 */ /* 0x000eec0000300800 */
[----:B------:R-:W-:Y:S01]  /*605e0*/  @P3 LOP3.LUT R173, R173, 0x200000, RZ, 0xfc, !PT ;  /* 0x00200000adad3812 */ /* 0x000fe200078efcff */
[----:B-1----:R-:W-:Y:S01]  /*605f0*/  VIADD R24, R24, UR24 ;  /* 0x0000001818187c36 */ /* 0x002fe20008000000 */
[----:B------:R-:W-:Y:S01]  /*60600*/  ISETP.LT.AND P0, PT, R11, UR32, !P0 ;  /* 0x000000200b007c0c */ /* 0x000fe2000c701270 */
[----:B------:R-:W-:Y:S01]  /*60610*/  ULDC UR24, c[0x0][0x248] ;  /* 0x0000920000187ab9 */ /* 0x000fe20000000800 */
[----:B------:R-:W-:Y:S01]  /*60620*/  LOP3.LUT R173, R173, 0xffefffff, RZ, 0xc0, !PT ;  /* 0xffefffffadad7812 */ /* 0x000fe200078ec0ff */
[----:B------:R-:W-:-:S03]  /*60630*/  ULDC UR44, c[0x0][0x228] ;  /* 0x00008a00002c7ab9 */ /* 0x000fc60000000800 */
        /* <DEDUP_REMOVED lines=14> */
[----:B------:R-:W4:Y:S06]  /*60720*/  LDL.LU R64, [R1+0x3240] ;  /* 0x0032400001407983 */ /* 0x000f2c0000300800 */
        /* <DEDUP_REMOVED lines=22> */
[----:B------:R-:W-:Y:S01]  /*60890*/  @P3 LOP3.LUT R173, R173, 0x2000, RZ, 0xfc, !PT ;  /* 0x00002000adad3812 */ /* 0x000fe200078efcff */
[----:B-1----:R-:W-:Y:S01]  /*608a0*/  VIADD R24, R24, UR24 ;  /* 0x0000001818187c36 */ /* 0x002fe20008000000 */
[----:B------:R-:W-:Y:S01]  /*608b0*/  ISETP.LT.AND P0, PT, R11, UR28, !P0 ;  /* 0x0000001c0b007c0c */ /* 0x000fe2000c701270 */
[----:B------:R-:W-:Y:S01]  /*608c0*/  ULDC UR24, c[0x0][0x248] ;  /* 0x0000920000187ab9 */ /* 0x000fe20000000800 */
[----:B------:R-:W-:Y:S01]  /*608d0*/  LOP3.LUT R173, R173, 0xffffefff, RZ, 0xc0, !PT ;  /* 0xffffefffadad7812 */ /* 0x000fe200078ec0ff */
[----:B------:R-:W-:Y:S01]  /*608e0*/  ULDC UR35, c[0x0][0x228] ;  /* 0x00008a0000237ab9 */ /* 0x000fe20000000800 */
[----:B------:R1:W-:Y:S01]  /*608f0*/  STL [R1+0x2690], R24 ;  /* 0x0026901801007387 */ /* 0x0003e20000100800 */
[----:B------:R-:W-:Y:S01]  /*60900*/  VIADD R39, R10, 0x152 ;  /* 0x000001520a277836 */ /* 0x000fe20000000000 */
[----:B------:R-:W-:Y:S01]  /*60910*/  @P2 LOP3.LUT R173, R173, 0x1000, RZ, 0xfc, !PT ;  /* 0x00001000adad2812 */ /* 0x000fe200078efcff */
[----:B------:R-:W-:Y:S01]  /*60920*/  ULDC UR28, c[0x0][0x228] ;  /* 0x00008a00001c7ab9 */ /* 0x000fe20000000800 */
[----:B------:R-:W3:Y:S02]  /*60930*/  LDL.LU R62, [R1+0x3238] ;  /* 0x00323800013e7983 */ /* 0x000ee40000300800 */
[----:B------:R-:W-:-:S04]  /*60940*/  LOP3.LUT R173, R173, 0xfffff7ff, RZ, 0xc0, !PT ;  /* 0xfffff7ffadad7812 */ /* 0x000fc800078ec0ff */
[----:B------:R-:W-:-:S04]  /*60950*/  @P1 LOP3.LUT R173, R173, 0x800, RZ, 0xfc, !PT ;  /* 0x00000800adad1812 */ /* 0x000fc800078efcff */
[----:B------:R-:W-:-:S04]  /*60960*/  LOP3.LUT R173, R173, 0xfffffbff, RZ, 0xc0, !PT ;  /* 0xfffffbffadad7812 */ /* 0x000fc800078ec0ff */
[----:B------:R-:W-:Y:S02]  /*60970*/  @P0 LOP3.LUT R173, R173, 0x400, RZ, 0xfc, !PT ;  /* 0x00000400adad0812 */ /* 0x000fe400078efcff */
[----:B------:R-:W-:Y:S01]  /*60980*/  ISETP.GE.AND P0, PT, R61, UR41, PT ;  /* 0x000000293d007c0c */ /* 0x000fe2000bf06270 */
[----:B-1----:R-:W-:Y:S01]  /*60990*/  VIADD R24, R24, UR24 ;  /* 0x0000001818187c36 */ /* 0x002fe20008000000 */
[----:B------:R-:W-:Y:S01]  /*609a0*/  LOP3.LUT R173, R173, 0xfffffdff, RZ, 0xc0, !PT ;  /* 0xfffffdffadad7812 */ /* 0x000fe200078ec0ff */
[----:B------:R-:W-:Y:S01]  /*609b0*/  ULDC.64 UR24, c[0x0][0x228] ;  /* 0x00008a0000187ab9 */ /* 0x000fe20000000a00 */
[----:B------:R-:W-:Y:S01]  /*609c0*/  ISETP.LT.AND P3, PT, R14, UR53, !P0 ;  /* 0x000000350e007c0c */ /* 0x000fe2000c761270 */
[----:B------:R-:W-:Y:S01]  /*609d0*/  ULDC UR41, c[0x0][0x228] ;  /* 0x00008a0000297ab9 */ /* 0x000fe20000000800 */
[----:B------:R-:W-:Y:S01]  /*609e0*/  ISETP.LT.AND P2, PT, R13, UR22, !P0 ;  /* 0x000000160d007c0c */ /* 0x000fe2000c741270 */
[----:B------:R-:W-:Y:S01]  /*609f0*/  ULDC UR22, c[0x0][0x248] ;  /* 0x0000920000167ab9 */ /* 0x000fe20000000800 */
[----:B------:R-:W-:Y:S01]  /*60a00*/  ISETP.LT.AND P1, PT, R12, UR23, !P0 ;  /* 0x000000170c007c0c */ /* 0x000fe2000c721270 */
[----:B------:R1:W-:Y:S01]  /*60a10*/  STL [R1+0x2694], R24 ;  /* 0x0026941801007387 */ /* 0x0003e20000100800 */
[----:B------:R-:W-:-:S07]  /*60a20*/  ULDC UR53, c[0x0][0x228] ;  /* 0x00008a0000357ab9 */ /* 0x000fce0000000800 */
[----:B------:R-:W-:Y:S01]  /*60a30*/  @P3 LOP3.LUT R173, R173, 0x200, RZ, 0xfc, !PT ;  /* 0x00000200adad3812 */ /* 0x000fe200078efcff */
[----:B------:R-:W4:Y:S03]  /*60a40*/  LDL.LU R61, [R1+0x3234] ;  /* 0x00323400013d7983 */ /* 0x000f260000300800 */
[----:B------:R-:W-:-:S04]  /*60a50*/  LOP3.LUT R173, R173, 0xfffffeff, RZ, 0xc0, !PT ;  /* 0xfffffeffadad7812 */ /* 0x000fc800078ec0ff */
[----:B------:R-:W-:Y:S02]  /*60a60*/  @P2 LOP3.LUT R173, R173, 0x100, RZ, 0xfc, !PT ;  /* 0x00000100adad2812 */ /* 0x000fe400078efcff */
[----:B------:R-:W-:Y:S01]  /*60a70*/  ISETP.LT.AND P0, PT, R11, UR24, !P0 ;  /* 0x000000180b007c0c */ /* 0x000fe2000c701270 */
[----:B-1----:R-:W-:Y:S01]  /*60a80*/  VIADD R24, R24, UR22 ;  /* 0x0000001618187c36 */ /* 0x002fe20008000000 */
[----:B------:R-:W-:Y:S01]  /*60a90*/  LOP3.LUT R173, R173, 0xffffff7f, RZ, 0xc0, !PT ;  /* 0xffffff7fadad7812 */ /* 0x000fe200078ec0ff */
[----:B------:R-:W-:Y:S01]  /*60aa0*/  ULDC.64 UR22, c[0x0][0x228] ;  /* 0x00008a0000167ab9 */ /* 0x000fe20000000a00 */
[----:B------:R-:W-:Y:S01]  /*60ab0*/  VIADD R38, R10, 0x151 ;  /* 0x000001510a267836 */ /* 0x000fe20000000000 */
[----:B------:R-:W-:Y:S01]  /*60ac0*/  ULDC UR24, c[0x0][0x228] ;  /* 0x00008a0000187ab9 */ /* 0x000fe20000000800 */
[----:B------:R-:W-:-:S04]  /*60ad0*/  @P1 LOP3.LUT R173, R173, 0x80, RZ, 0xfc, !PT ;  /* 0x00000080adad1812 */ /* 0x000fc800078efcff */
[----:B------:R-:W-:-:S04]  /*60ae0*/  LOP3.LUT R173, R173, 0xffffffbf, RZ, 0xc0, !PT ;  /* 0xffffffbfadad7812 */ /* 0x000fc800078ec0ff */
[----:B------:R-:W-:Y:S02]  /*60af0*/  @P0 LOP3.LUT R173, R173, 0x40, RZ, 0xfc, !PT ;  /* 0x00000040adad0812 */ /* 0x000fe400078efcff */
[----:B------:R-:W-:Y:S01]  /*60b00*/  ISETP.GE.AND P0, PT, R60, UR33, PT ;  /* 0x000000213c007c0c */ /* 0x000fe2000bf06270 */
[----:B------:R-:W-:Y:S01]  /*60b10*/  ULDC.64 UR32, c[0x0][0x228] ;  /* 0x00008a0000207ab9 */ /* 0x000fe20000000a00 */
[----:B------:R-:W-:Y:S01]  /*60b20*/  LOP3.LUT R173, R173, 0xffffffdf, RZ, 0xc0, !PT ;  /* 0xffffffdfadad7812 */ /* 0x000fe200078ec0ff */
[----:B------:R-:W2:Y:S01]  /*60b30*/  LDL.LU R60, [R1+0x3230] ;  /* 0x00323000013c7983 */ /* 0x000ea20000300800 */
[----:B------:R-:W-:Y:S01]  /*60b40*/  ISETP.LT.AND P3, PT, R14, UR14, !P0 ;  /* 0x0000000e0e007c0c */ /* 0x000fe2000c761270 */
[----:B------:R-:W-:Y:S01]  /*60b50*/  ULDC UR14, c[0x0][0x248] ;  /* 0x00009200000e7ab9 */ /* 0x000fe20000000800 */
[----:B------:R-:W-:Y:S02]  /*60b60*/  ISETP.LT.AND P2, PT, R13, UR27, !P0 ;  /* 0x0000001b0d007c0c */ /* 0x000fe4000c741270 */
[----:B------:R-:W-:-:S09]  /*60b70*/  ISETP.LT.AND P1, PT, R12, UR15, !P0 ;  /* 0x0000000f0c007c0c */ /* 0x000fd2000c721270 */
[----:B------:R-:W-:-:S04]  /*60b80*/  @P3 LOP3.LUT R173, R173, 0x20, RZ, 0xfc, !PT ;  /* 0x00000020adad3812 */ /* 0x000fc800078efcff */
[----:B------:R-:W-:-:S04]  /*60b90*/  LOP3.LUT R173, R173, 0xffffffef, RZ, 0xc0, !PT ;  /* 0xffffffefadad7812 */ /* 0x000fc800078ec0ff */
[----:B------:R-:W-:Y:S02]  /*60ba0*/  @P2 LOP3.LUT R173, R173, 0x10, RZ, 0xfc, !PT ;  /* 0x00000010adad2812 */ /* 0x000fe400078efcff */
[----:B------:R-:W-:Y:S01]  /*60bb0*/  ISETP.LT.AND P0, PT, R11, UR22, !P0 ;  /* 0x000000160b007c0c */ /* 0x000fe2000c701270 */
[----:B------:R1:W-:Y:S01]  /*60bc0*/  STL [R1+0x2698], R24 ;  /* 0x0026981801007387 */ /* 0x0003e20000100800 */
[----:B------:R-:W-:Y:S01]  /*60bd0*/  LOP3.LUT R173, R173, 0xfffffff7, RZ, 0xc0, !PT ;  /* 0xfffffff7adad7812 */ /* 0x000fe200078ec0ff */
[----:B------:R-:W-:-:S03]  /*60be0*/  ULDC UR22, c[0x0][0x228] ;  /* 0x00008a0000167ab9 */ /* 0x000fc60000000800 */
[----:B------:R-:W-:-:S04]  /*60bf0*/  @P1 LOP3.LUT R173, R173, 0x8, RZ, 0xfc, !PT ;  /* 0x00000008adad1812 */ /* 0x000fc800078efcff */
[----:B------:R-:W-:-:S04]  /*60c00*/  LOP3.LUT R173, R173, 0xfffffffb, RZ, 0xc0, !PT ;  /* 0xfffffffbadad7812 */ /* 0x000fc800078ec0ff */
[----:B------:R-:W-:Y:S02]  /*60c10*/  @P0 LOP3.LUT R173, R173, 0x4, RZ, 0xfc, !PT ;  /* 0x00000004adad0812 */ /* 0x000fe400078efcff */
[----:B------:R-:W-:Y:S01]  /*60c20*/  ISETP.GE.AND P0, PT, R59, UR31, PT ;  /* 0x0000001f3b007c0c */ /* 0x000fe2000bf06270 */
[----:B-1----:R-:W-:Y:S01]  /*60c30*/  VIADD R24, R24, UR14 ;  /* 0x0000000e18187c36 */ /* 0x002fe20008000000 */
[----:B------:R-:W-:Y:S01]  /*60c40*/  ULDC.64 UR14, c[0x0][0x228] ;  /* 0x00008a00000e7ab9 */ /* 0x000fe20000000a00 */
[----:B------:R-:W-:Y:S01]  /*60c50*/  LOP3.LUT R173, R173, 0xfffffffd, RZ, 0xc0, !PT ;  /* 0xfffffffdadad7812 */ /* 0x000fe200078ec0ff */
[----:B------:R-:W3:Y:S01]  /*60c60*/  LDL.LU R59, [R1+0x322c] ;  /* 0x00322c00013b7983 */ /* 0x000ee20000300800 */
[----:B------:R-:W-:Y:S01]  /*60c70*/  ISETP.LT.AND P1, PT, R12, UR26, !P0 ;  /* 0x0000001a0c007c0c */ /* 0x000fe2000c721270 */
[----:B------:R-:W-:Y:S01]  /*60c80*/  ULDC.64 UR26, c[0x0][0x228] ;  /* 0x00008a00001a7ab9 */ /* 0x000fe20000000a00 */
[----:B------:R-:W-:Y:S02]  /*60c90*/  ISETP.LT.AND P3, PT, R14, UR18, !P0 ;  /* 0x000000120e007c0c */ /* 0x000fe4000c761270 */
[----:B------:R-:W-:Y:S01]  /*60ca0*/  ISETP.LT.AND P2, PT, R13, UR19, !P0 ;  /* 0x000000130d007c0c */ /* 0x000fe2000c741270 */
[----:B------:R-:W-:Y:S01]  /*60cb0*/  ULDC.64 UR18, c[0x0][0x228] ;  /* 0x00008a0000127ab9 */ /* 0x000fe20000000a00 */
[----:B------:R-:W-:Y:S01]  /*60cc0*/  ISETP.LT.AND P0, PT, R11, UR14, !P0 ;  /* 0x0000000e0b007c0c */ /* 0x000fe2000c701270 */
[----:B------:R-:W-:-:S06]  /*60cd0*/  ULDC UR14, c[0x0][0x248] ;  /* 0x00009200000e7ab9 */ /* 0x000fcc0000000800 */
[----:B------:R-:W-:-:S04]  /*60ce0*/  @P1 LOP3.LUT R172, R172, 0x80000000, RZ, 0xfc, !PT ;  /* 0x80000000acac1812 */ /* 0x000fc800078efcff */
[----:B------:R-:W-:-:S04]  /*60cf0*/  LOP3.LUT R172, R172, 0xbfffffff, RZ, 0xc0, !PT ;  /* 0xbfffffffacac7812 */ /* 0x000fc800078ec0ff */
[----:B------:R-:W-:Y:S02]  /*60d00*/  @P0 LOP3.LUT R172, R172, 0x40000000, RZ, 0xfc, !PT ;  /* 0x40000000acac0812 */ /* 0x000fe400078efcff */
[----:B------:R-:W-:Y:S01]  /*60d10*/  ISETP.GE.AND P0, PT, R58, UR29, PT ;  /* 0x0000001d3a007c0c */ /* 0x000fe2000bf06270 */
[----:B------:R1:W-:Y:S01]  /*60d20*/  STL [R1+0x269c], R24 ;  /* 0x00269c1801007387 */ /* 0x0003e20000100800 */
[----:B------:R-:W-:Y:S01]  /*60d30*/  @P3 LOP3.LUT R173, R173, 0x2, RZ, 0xfc, !PT ;  /* 0x00000002adad3812 */ /* 0x000fe200078efcff */
[----:B------:R-:W-:Y:S01]  /*60d40*/  ULDC UR29, c[0x0][0x228] ;  /* 0x00008a00001d7ab9 */ /* 0x000fe20000000800 */
[----:B------:R-:W-:Y:S01]  /*60d50*/  ISETP.LT.AND P3, PT, R14, UR12, !P0 ;  /* 0x0000000c0e007c0c */ /* 0x000fe2000c761270 */
[----:B------:R-:W4:Y:S01]  /*60d60*/  LDL.LU R58, [R1+0x3228] ;  /* 0x00322800013a7983 */ /* 0x000f220000300800 */
[----:B------:R-:W-:Y:S01]  /*60d70*/  LOP3.LUT R173, R173, 0xfffffffe, RZ, 0xc0, !PT ;  /* 0xfffffffeadad7812 */ /* 0x000fe200078ec0ff */
[----:B------:R-:W-:Y:S01]  /*60d80*/  ULDC UR12, c[0x0][0x248] ;  /* 0x00009200000c7ab9 */ /* 0x000fe20000000800 */
[----:B------:R-:W-:-:S02]  /*60d90*/  LOP3.LUT R172, R172, 0xdfffffff, RZ, 0xc0, !PT ;  /* 0xdfffffffacac7812 */ /* 0x000fc400078ec0ff */
[----:B------:R-:W-:Y:S02]  /*60da0*/  @P2 LOP3.LUT R173, R173, 0x1, RZ, 0xfc, !PT ;  /* 0x00000001adad2812 */ /* 0x000fe400078efcff */
[----:B------:R-:W-:Y:S02]  /*60db0*/  ISETP.LT.AND P2, PT, R13, UR13, !P0 ;  /* 0x0000000d0d007c0c */ /* 0x000fe4000c741270 */
[----:B------:R-:W-:Y:S01]  /*60dc0*/  ISETP.LT.AND P1, PT, R12, UR21, !P0 ;  /* 0x000000150c007c0c */ /* 0x000fe2000c721270 */
[----:B-1----:R-:W-:Y:S02]  /*60dd0*/  VIADD R24, R24, UR14 ;  /* 0x0000000e18187c36 */ /* 0x002fe40008000000 */
[----:B------:R-:W-:Y:S01]  /*60de0*/  @P3 LOP3.LUT R172, R172, 0x20000000, RZ, 0xfc, !PT ;  /* 0x20000000acac3812 */ /* 0x000fe200078efcff */
[----:B------:R-:W-:Y:S01]  /*60df0*/  ULDC UR14, c[0x0][0x228] ;  /* 0x00008a00000e7ab9 */ /* 0x000fe20000000800 */
[----:B------:R-:W-:Y:S02]  /*60e00*/  ULDC UR21, c[0x0][0x228] ;  /* 0x00008a0000157ab9 */ /* 0x000fe40000000800 */
[----:B------:R-:W-:-:S04]  /*60e10*/  LOP3.LUT R172, R172, 0xefffffff, RZ, 0xc0, !PT ;  /* 0xefffffffacac7812 */ /* 0x000fc800078ec0ff */
[----:B------:R-:W-:Y:S02]  /*60e20*/  @P2 LOP3.LUT R172, R172, 0x10000000, RZ, 0xfc, !PT ;  /* 0x10000000acac2812 */ /* 0x000fe400078efcff */
[----:B------:R-:W-:Y:S01]  /*60e30*/  ISETP.LT.AND P0, PT, R11, UR18, !P0 ;  /* 0x000000120b007c0c */ /* 0x000fe2000c701270 */
[----:B------:R1:W-:Y:S01]  /*60e40*/  STL [R1+0x26a0], R24 ;  /* 0x0026a01801007387 */ /* 0x0003e20000100800 */
[----:B------:R-:W-:Y:S01]  /*60e50*/  LOP3.LUT R172, R172, 0xf7ffffff, RZ, 0xc0, !PT ;  /* 0xf7ffffffacac7812 */ /* 0x000fe200078ec0ff */
[----:B------:R-:W-:Y:S01]  /*60e60*/  VIADD R37, R10, 0x150 ;  /* 0x000001500a257836 */ /* 0x000fe20000000000 */
[----:B------:R-:W-:Y:S02]  /*60e70*/  ULDC UR18, c[0x0][0x228] ;  /* 0x00008a0000127ab9 */ /* 0x000fe40000000800 */
        /* <DEDUP_REMOVED lines=16> */
[----:B------:R-:W2:Y:S03]  /*60f80*/  LDL.LU R57, [R1+0x3224] ;  /* 0x0032240001397983 */ /* 0x000ea60000300800 */
        /* <DEDUP_REMOVED lines=14> */
[----:B------:R-:W-:Y:S01]  /*61070*/  VIADD R36, R10, 0x14f ;  /* 0x0000014f0a247836 */ /* 0x000fe20000000000 */
[----:B------:R-:W-:Y:S01]  /*61080*/  ISETP.LT.AND P1, PT, R12, UR11, !P0 ;  /* 0x0000000b0c007c0c */ /* 0x000fe2000c721270 */
[----:B------:R-:W-:Y:S01]  /*61090*/  ULDC.64 UR10, c[0x0][0x228] ;  /* 0x00008a00000a7ab9 */ /* 0x000fe20000000a00 */
[----:B------:R-:W-:Y:S01]  /*610a0*/  VIADD R35, R10, 0x14e ;  /* 0x0000014e0a237836 */ /* 0x000fe20000000000 */
[----:B------:R-:W-:-:S06]  /*610b0*/  ULDC UR12, c[0x0][0x228] ;  /* 0x00008a00000c7ab9 */ /* 0x000fcc0000000800 */
[----:B------:R-:W-:-:S04]  /*610c0*/  @P3 LOP3.LUT R172, R172, 0x200000, RZ, 0xfc, !PT ;  /* 0x00200000acac3812 */ /* 0x000fc800078efcff */
[----:B------:R-:W-:-:S04]  /*610d0*/  LOP3.LUT R172, R172, 0xffefffff, RZ, 0xc0, !PT ;  /* 0xffefffffacac7812 */ /* 0x000fc800078ec0ff */
[----:B------:R-:W-:Y:S02]  /*610e0*/  @P2 LOP3.LUT R172, R172, 0x100000, RZ, 0xfc, !PT ;  /* 0x00100000acac2812 */ /* 0x000fe400078efcff */
[----:B------:R-:W-:Y:S01]  /*610f0*/  ISETP.LT.AND P0, PT, R11, UR16, !P0 ;  /* 0x000000100b007c0c */ /* 0x000fe2000c701270 */
[----:B------:R1:W-:Y:S01]  /*61100*/  STL [R1+0x26a8], R24 ;  /* 0x0026a81801007387 */ /* 0x0003e20000100800 */
[----:B------:R-:W-:Y:S01]  /*61110*/  LOP3.LUT R172, R172, 0xfff7ffff, RZ, 0xc0, !PT ;  /* 0xfff7ffffacac7812 */ /* 0x000fe200078ec0ff */
[----:B------:R-:W-:Y:S02]  /*61120*/  ULDC UR16, c[0x0][0x228] ;  /* 0x00008a0000107ab9 */ /* 0x000fe40000000800 */
[----:B------:R-:W3:Y:S01]  /*61130*/  LDL.LU R56, [R1+0x3220] ;  /* 0x0032200001387983 */ /* 0x000ee20000300800 */
        /* <DEDUP_REMOVED lines=8> */
[----:B------:R-:W-:Y:S01]  /*611c0*/  ULDC.64 UR8, c[0x0][0x228] ;  /* 0x00008a0000087ab9 */ /* 0x000fe20000000a00 */
[----:B------:R-:W-:Y:S01]  /*611d0*/  ISETP.LT.AND P2, PT, R13, UR6, !P0 ;  /* 0x000000060d007c0c */ /* 0x000fe2000c741270 */
[----:B------:R-:W-:Y:S01]  /*611e0*/  ULDC UR6, c[0x0][0x248] ;  /* 0x0000920000067ab9 */ /* 0x000fe20000000800 */
[----:B------:R-:W-:-:S09]  /*611f0*/  ISETP.LT.AND P1, PT, R12, UR7, !P0 ;  /* 0x000000070c007c0c */ /* 0x000fd2000c721270 */
[----:B------:R-:W-:-:S04]  /*61200*/  @P3 LOP3.LUT R172, R172, 0x20000, RZ, 0xfc, !PT ;  /* 0x00020000acac3812 */ /* 0x000fc800078efcff */
[----:B------:R-:W-:-:S04]  /*61210*/  LOP3.LUT R172, R172, 0xfffeffff, RZ, 0xc0, !PT ;  /* 0xfffeffffacac7812 */ /* 0x000fc800078ec0ff */
[----:B------:R-:W-:Y:S02]  /*61220*/  @P2 LOP3.LUT R172, R172, 0x10000, RZ, 0xfc, !PT ;  /* 0x00010000acac2812 */ /* 0x000fe400078efcff */
[----:B------:R-:W-:Y:S01]  /*61230*/  ISETP.LT.AND P0, PT, R11, UR10, !P0 ;  /* 0x0000000a0b007c0c */ /* 0x000fe2000c701270 */
[----:B------:R1:W-:Y:S01]  /*61240*/  STL [R1+0x26ac], R24 ;  /* 0x0026ac1801007387 */ /* 0x0003e20000100800 */
[----:B------:R-:W-:Y:S02]  /*61250*/  LOP3.LUT R172, R172, 0xffff7fff, RZ, 0xc0, !PT ;  /* 0xffff7fffacac7812 */ /* 0x000fe400078ec0ff */
[----:B------:R-:W-:Y:S01]  /*61260*/  LOP3.LUT R169, R169, 0x7fffffff, RZ, 0xc0, !PT ;  /* 0x7fffffffa9a97812 */ /* 0x000fe200078ec0ff */
[----:B------:R-:W4:Y:S01]  /*61270*/  LDL.LU R55, [R1+0x321c] ;  /* 0x00321c0001377983 */ /* 0x000f220000300800 */
[----:B------:R-:W-:Y:S01]  /*61280*/  @P1 LOP3.LUT R172, R172, 0x8000, RZ, 0xfc, !PT ;  /* 0x00008000acac1812 */ /* 0x000fe200078efcff */
[----:B------:R-:W-:Y:S01]  /*61290*/  VIADD R34, R10, 0x14d ;  /* 0x0000014d0a227836 */ /* 0x000fe20000000000 */
[----:B------:R-:W-:-:S02]  /*612a0*/  ULDC UR10, c[0x0][0x228] ;  /* 0x00008a00000a7ab9 */ /* 0x000fc40000000800 */
        /* <DEDUP_REMOVED lines=9> */
[----:B------:R-:W-:Y:S01]  /*61340*/  ULDC UR19, c[0x0][0x228] ;  /* 0x00008a0000137ab9 */ /* 0x000fe20000000800 */
[----:B------:R-:W-:Y:S01]  /*61350*/  ISETP.LT.AND P1, PT, R12, UR45, !P0 ;  /* 0x0000002d0c007c0c */ /* 0x000fe2000c721270 */
[----:B------:R1:W-:Y:S08]  /*61360*/  STL [R1+0x26b0], R24 ;  /* 0x0026b01801007387 */ /* 0x0003f00000100800 */
[----:B------:R-:W-:Y:S01]  /*61370*/  @P3 LOP3.LUT R172, R172, 0x2000, RZ, 0xfc, !PT ;  /* 0x00002000acac3812 */ /* 0x000fe200078efcff */
[----:B------:R-:W-:Y:S01]  /*61380*/  ULDC UR45, c[0x0][0x228] ;  /* 0x00008a00002d7ab9 */ /* 0x000fe20000000800 */
[----:B------:R-:W-:Y:S01]  /*61390*/  ISETP.LT.AND P0, PT, R11, UR8, !P0 ;  /* 0x000000080b007c0c */ /* 0x000fe2000c701270 */
[----:B-1----:R-:W-:Y:S01]  /*613a0*/  VIADD R24, R24, UR6 ;  /* 0x0000000618187c36 */ /* 0x002fe20008000000 */
[----:B------:R-:W-:Y:S01]  /*613b0*/  LOP3.LUT R172, R172, 0xffffefff, RZ, 0xc0, !PT ;  /* 0xffffefffacac7812 */ /* 0x000fe200078ec0ff */
[----:B------:R-:W-:Y:S01]  /*613c0*/  ULDC.64 UR6, c[0x0][0x228] ;  /* 0x00008a0000067ab9 */ /* 0x000fe20000000a00 */
[----:B------:R-:W-:Y:S01]  /*613d0*/  ULDC UR46, c[0x0][0x228] ;  /* 0x00008a00002e7ab9 */ /* 0x000fe20000000800 */
[----:B------:R-:W2:Y:S01]  /*613e0*/  LDL.LU R54, [R1+0x3218] ;  /* 0x0032180001367983 */ /* 0x000ea20000300800 */
[----:B------:R-:W-:Y:S01]  /*613f0*/  @P2 LOP3.LUT R172, R172, 0x1000, RZ, 0xfc, !PT ;  /* 0x00001000acac2812 */ /* 0x000fe200078efcff */
[----:B------:R-:W-:Y:S01]  /*61400*/  VIADD R33, R10, 0x14c ;  /* 0x0000014c0a217836 */ /* 0x000fe20000000000 */
[----:B------:R-:W-:-:S02]  /*61410*/  ULDC UR8, c[0x0][0x228] ;  /* 0x00008a0000087ab9 */ /* 0x000fc40000000800 */
[----:B------:R-:W-:-:S04]  /*61420*/  LOP3.LUT R172, R172, 0xfffff7ff, RZ, 0xc0, !PT ;  /* 0xfffff7ffacac7812 */ /* 0x000fc800078ec0ff */
        /* <DEDUP_REMOVED lines=8> */
[----:B------:R-:W-:Y:S01]  /*614b0*/  ULDC UR55, c[0x0][0x228] ;  /* 0x00008a0000377ab9 */ /* 0x000fe20000000800 */
[----:B------:R-:W-:Y:S01]  /*614c0*/  ISETP.LT.AND P2, PT, R13, UR52, !P0 ;  /* 0x000000340d007c0c */ /* 0x000fe2000c741270 */
[----:B------:R-:W3:Y:S01]  /*614d0*/  LDL.LU R53, [R1+0x3214] ;  /* 0x0032140001357983 */ /* 0x000ee20000300800 */
[----:B------:R-:W-:Y:S01]  /*614e0*/  ISETP.LT.AND P1, PT, R12, UR51, !P0 ;  /* 0x000000330c007c0c */ /* 0x000fe2000c721270 */
[----:B------:R-:W-:-:S08]  /*614f0*/  VIADD R32, R10, 0x14b ;  /* 0x0000014b0a207836 */ /* 0x000fd00000000000 */
[----:B------:R-:W-:Y:S01]  /*61500*/  @P3 LOP3.LUT R172, R172, 0x200, RZ, 0xfc, !PT ;  /* 0x00000200acac3812 */ /* 0x000fe200078efcff */
[----:B------:R-:W-:Y:S01]  /*61510*/  VIADD R31, R10, 0x14a ;  /* 0x0000014a0a1f7836 */ /* 0x000fe20000000000 */
[----:B------:R-:W-:Y:S01]  /*61520*/  LOP3.LUT R168, R168, 0x7fffffff, RZ, 0xc0, !PT ;  /* 0x7fffffffa8a87812 */ /* 0x000fe200078ec0ff */
[----:B------:R-:W-:Y:S01]  /*61530*/  VIADD R30, R10, 0x149 ;  /* 0x000001490a1e7836 */ /* 0x000fe20000000000 */
[----:B------:R-:W-:Y:S01]  /*61540*/  LOP3.LUT R172, R172, 0xfffffeff, RZ, 0xc0, !PT ;  /* 0xfffffeffacac7812 */ /* 0x000fe200078ec0ff */
[C---:B------:R-:W-:Y:S01]  /*61550*/  VIADD R29, R10.reuse, 0x148 ;  /* 0x000001480a1d7836 */ /* 0x040fe20000000000 */
[----:B------:R-:W-:Y:S01]  /*61560*/  ULDC UR52, c[0x0][0x228] ;  /* 0x00008a0000347ab9 */ /* 0x000fe20000000800 */
[----:B------:R-:W-:Y:S01]  /*61570*/  VIADD R28, R10, 0x147 ;  /* 0x000001470a1c7836 */ /* 0x000fe20000000000 */
[----:B------:R-:W-:Y:S01]  /*61580*/  @P2 LOP3.LUT R172, R172, 0x100, RZ, 0xfc, !PT ;  /* 0x00000100acac2812 */ /* 0x000fe200078efcff */
[----:B------:R-:W-:Y:S01]  /*61590*/  VIADD R27, R10, 0x146 ;  /* 0x000001460a1b7836 */ /* 0x000fe20000000000 */
[----:B------:R-:W-:Y:S01]  /*615a0*/  ISETP.LT.AND P0, PT, R11, UR6, !P0 ;  /* 0x000000060b007c0c */ /* 0x000fe2000c701270 */
[----:B------:R-:W-:Y:S01]  /*615b0*/  ULDC UR6, c[0x0][0x248] ;  /* 0x0000920000067ab9 */ /* 0x000fe20000000800 */
[----:B------:R-:W-:Y:S01]  /*615c0*/  LOP3.LUT R172, R172, 0xffffff7f, RZ, 0xc0, !PT ;  /* 0xffffff7facac7812 */ /* 0x000fe200078ec0ff */
[----:B------:R-:W-:Y:S01]  /*615d0*/  VIADD R26, R10, 0x145 ;  /* 0x000001450a1a7836 */ /* 0x000fe20000000000 */
[----:B------:R-:W-:-:S02]  /*615e0*/  ULDC UR51, c[0x0][0x228] ;  /* 0x00008a0000337ab9 */ /* 0x000fc40000000800 */
        /* <DEDUP_REMOVED lines=12> */
[----:B------:R1:W-:Y:S01]  /*616b0*/  STL [R1+0x26b8], R24 ;  /* 0x0026b81801007387 */ /* 0x0003e20000100800 */
[----:B------:R-:W-:-:S07]  /*616c0*/  ULDC UR17, c[0x0][0x228] ;  /* 0x00008a0000117ab9 */ /* 0x000fce0000000800 */
[----:B------:R-:W-:Y:S01]  /*616d0*/  @P3 LOP3.LUT R172, R172, 0x20, RZ, 0xfc, !PT ;  /* 0x00000020acac3812 */ /* 0x000fe200078efcff */
[----:B------:R-:W4:Y:S01]  /*616e0*/  LDL.LU R52, [R1+0x3210] ;  /* 0x0032100001347983 */ /* 0x000f220000300800 */
        /* <DEDUP_REMOVED lines=17> */
[----:B------:R1:W-:Y:S01]  /*61800*/  STL [R1+0x26bc], R24 ;  /* 0x0026bc1801007387 */ /* 0x0003e20000100800 */
[----:B------:R-:W-:Y:S01]  /*61810*/  ISETP.LT.AND P0, PT, R11, UR30, !P0 ;  /* 0x0000001e0b007c0c */ /* 0x000fe2000c701270 */
[----:B------:R-:W-:Y:S01]  /*61820*/  ULDC UR59, c[0x0][0x228] ;  /* 0x00008a00003b7ab9 */ /* 0x000fe20000000800 */
[----:B------:R-:W-:Y:S01]  /*61830*/  ULDC UR58, c[0x0][0x228] ;  /* 0x00008a00003a7ab9 */ /* 0x000fe20000000800 */
[----:B------:R-:W2:Y:S04]  /*61840*/  LDL.LU R51, [R1+0x320c] ;  /* 0x00320c0001337983 */ /* 0x000ea80000300800 */
[----:B------:R-:W-:-:S04]  /*61850*/  @P1 LOP3.LUT R171, R171, 0x80000000, RZ, 0xfc, !PT ;  /* 0x80000000abab1812 */ /* 0x000fc800078efcff */
[----:B------:R-:W-:-:S04]  /*61860*/  LOP3.LUT R171, R171, 0xbfffffff, RZ, 0xc0, !PT ;  /* 0xbfffffffabab7812 */ /* 0x000fc800078ec0ff */
[----:B------:R-:W-:Y:S02]  /*61870*/  @P0 LOP3.LUT R171, R171, 0x40000000, RZ, 0xfc, !PT ;  /* 0x40000000abab0812 */ /* 0x000fe400078efcff */
[----:B------:R-:W-:Y:S02]  /*61880*/  ISETP.GE.AND P0, PT, R50, UR9, PT ;  /* 0x0000000932007c0c */ /* 0x000fe4000bf06270 */
[----:B------:R-:W-:Y:S01]  /*61890*/  @P3 LOP3.LUT R172, R172, 0x2, RZ, 0xfc, !PT ;  /* 0x00000002acac3812 */ /* 0x000fe200078efcff */
[----:B-1----:R-:W-:Y:S01]  /*618a0*/  VIADD R24, R24, UR6 ;  /* 0x0000000618187c36 */ /* 0x002fe20008000000 */
[----:B------:R-:W-:Y:S01]  /*618b0*/  ISETP.LT.AND P3, PT, R14, UR23, !P0 ;  /* 0x000000170e007c0c */ /* 0x000fe2000c761270 */
[----:B------:R-:W-:Y:S01]  /*618c0*/  ULDC UR6, c[0x0][0x248] ;  /* 0x0000920000067ab9 */ /* 0x000fe20000000800 */
[----:B------:R-:W-:Y:S01]  /*618d0*/  LOP3.LUT R172, R172, 0xfffffffe, RZ, 0xc0, !PT ;  /* 0xfffffffeacac7812 */ /* 0x000fe200078ec0ff */
[----:B------:R-:W-:Y:S01]  /*618e0*/  ULDC UR9, c[0x0][0x228] ;  /* 0x00008a0000097ab9 */ /* 0x000fe20000000800 */
[----:B------:R-:W-:-:S02]  /*618f0*/  LOP3.LUT R171, R171, 0xdfffffff, RZ, 0xc0, !PT ;  /* 0xdfffffffabab7812 */ /* 0x000fc400078ec0ff */
[----:B------:R-:W-:Y:S02]  /*61900*/  @P2 LOP3.LUT R172, R172, 0x1, RZ, 0xfc, !PT ;  /* 0x00000001acac2812 */ /* 0x000fe400078efcff */
[----:B------:R-:W-:Y:S01]  /*61910*/  ISETP.LT.AND P2, PT, R13, UR22, !P0 ;  /* 0x000000160d007c0c */ /* 0x000fe2000c741270 */
[----:B------:R-:W-:Y:S01]  /*61920*/  ULDC.64 UR22, c[0x0][0x228] ;  /* 0x00008a0000167ab9 */ /* 0x000fe20000000a00 */
[----:B------:R-:W-:Y:S01]  /*61930*/  ISETP.LT.AND P1, PT, R12, UR41, !P0 ;  /* 0x000000290c007c0c */ /* 0x000fe2000c721270 */
[----:B------:R-:W-:Y:S02]  /*61940*/  ULDC UR41, c[0x0][0x228] ;  /* 0x00008a0000297ab9 */ /* 0x000fe40000000800 */
        /* <DEDUP_REMOVED lines=17> */
[----:B------:R-:W-:-:S08]  /*61a60*/  ULDC.64 UR40, c[0x0][0x228] ;  /* 0x00008a0000287ab9 */ /* 0x000fd00000000a00 */
        /* <DEDUP_REMOVED lines=20> */
[----:B------:R-:W-:Y:S01]  /*61bb0*/  ULDC UR50, c[0x0][0x228] ;  /* 0x00008a0000327ab9 */ /* 0x000fe20000000800 */
[----:B------:R-:W4:Y:S05]  /*61bc0*/  LDL.LU R49, [R1+0x3204] ;  /* 0x0032040001317983 */ /* 0x000f2a0000300800 */
        /* <DEDUP_REMOVED lines=16> */
[----:B------:R-:W-:-:S06]  /*61cd0*/  ULDC UR50, c[0x0][0x228] ;  /* 0x00008a0000327ab9 */ /* 0x000fcc0000000800 */
        /* <DEDUP_REMOVED lines=15> */
[----:B------:R-:W-:Y:S01]  /*61dd0*/  VIADD R25, R10, 0x144 ;  /* 0x000001440a197836 */ /* 0x000fe20000000000 */
[----:B------:R-:W-:Y:S01]  /*61de0*/  ISETP.LT.AND P1, PT, R12, UR50, !P0 ;  /* 0x000000320c007c0c */ /* 0x000fe2000c721270 */
[----:B------:R-:W-:Y:S01]  /*61df0*/  ULDC UR50, c[0x0][0x228] ;  /* 0x00008a0000327ab9 */ /* 0x000fe20000000800 */
[----:B------:R1:W-:Y:S01]  /*61e00*/  STL [R1+0x26c8], R24 ;  /* 0x0026c81801007387 */ /* 0x0003e20000100800 */
[----:B------:R-:W-:Y:S01]  /*61e10*/  ULDC UR55, c[0x0][0x228] ;  /* 0x00008a0000377ab9 */ /* 0x000fe20000000800 */
[----:B------:R-:W-:Y:S01]  /*61e20*/  VIADD R243, R10, 0x143 ;  /* 0x000001430af37836 */ /* 0x000fe20000000000 */
[----:B------:R-:W-:-:S02]  /*61e30*/  ULDC UR45, c[0x0][0x228] ;  /* 0x00008a00002d7ab9 */ /* 0x000fc40000000800 */
[----:B------:R-:W-:Y:S01]  /*61e40*/  @P3 LOP3.LUT R171, R171, 0x2000, RZ, 0xfc, !PT ;  /* 0x00002000abab3812 */ /* 0x000fe200078efcff */
[----:B------:R-:W2:Y:S03]  /*61e50*/  LDL.LU R48, [R1+0x3200] ;  /* 0x0032000001307983 */ /* 0x000ea60000300800 */
        /* <DEDUP_REMOVED lines=9> */
[----:B------:R-:W-:Y:S01]  /*61ef0*/  ULDC UR50, c[0x0][0x228] ;  /* 0x00008a0000327ab9 */ /* 0x000fe20000000800 */
[----:B------:R-:W-:Y:S01]  /*61f00*/  ISETP.LT.AND P2, PT, R13, UR57, !P0 ;  /* 0x000000390d007c0c */ /* 0x000fe2000c741270 */
[----:B-1----:R-:W-:Y:S01]  /*61f10*/  VIADD R24, R24, UR6 ;  /* 0x0000000618187c36 */ /* 0x002fe20008000000 */
[----:B------:R-:W-:Y:S01]  /*61f20*/  LOP3.LUT R171, R171, 0xfffffdff, RZ, 0xc0, !PT ;  /* 0xfffffdffabab7812 */ /* 0x000fe200078ec0ff */
[----:B------:R-:W-:Y:S01]  /*61f30*/  ULDC UR6, c[0x0][0x228] ;  /* 0x00008a0000067ab9 */ /* 0x000fe20000000800 */
[----:B------:R-:W-:Y:S01]  /*61f40*/  ISETP.LT.AND P1, PT, R12, UR56, !P0 ;  /* 0x000000380c007c0c */ /* 0x000fe2000c721270 */
[----:B------:R-:W-:-:S06]  /*61f50*/  ULDC UR57, c[0x0][0x228] ;  /* 0x00008a0000397ab9 */ /* 0x000fcc0000000800 */
        /* <DEDUP_REMOVED lines=18> */
[----:B------:R1:W-:Y:S01]  /*62080*/  STL [R1+0x26d0], R24 ;  /* 0x0026d01801007387 */ /* 0x0003e20000100800 */
[----:B------:R-:W-:Y:S01]  /*62090*/  ISETP.LT.AND P1, PT, R12, UR53, !P0 ;  /* 0x000000350c007c0c */ /* 0x000fe2000c721270 */
[----:B------:R-:W-:Y:S01]  /*620a0*/  ULDC.64 UR40, c[0x0][0x228] ;  /* 0x00008a0000287ab9 */ /* 0x000fe20000000a00 */
[----:B------:R-:W-:Y:S01]  /*620b0*/  ULDC UR54, c[0x0][0x228] ;  /* 0x00008a0000367ab9 */ /* 0x000fe20000000800 */
[----:B------:R-:W4:Y:S01]  /*620c0*/  LDL.LU R46, [R1+0x31f8] ;  /* 0x0031f800012e7983 */ /* 0x000f220000300800 */
[----:B------:R-:W-:Y:S01]  /*620d0*/  VIADD R242, R10, 0x142 ;  /* 0x000001420af27836 */ /* 0x000fe20000000000 */
[----:B------:R-:W-:-:S04]  /*620e0*/  ULDC UR53, c[0x0][0x228] ;  /* 0x00008a0000357ab9 */ /* 0x000fc80000000800 */
[----:B------:R-:W-:Y:S01]  /*620f0*/  @P3 LOP3.LUT R171, R171, 0x20, RZ, 0xfc, !PT ;  /* 0x00000020abab3812 */ /* 0x000fe200078efcff */
[----:B-1----:R-:W-:Y:S01]  /*62100*/  VIADD R24, R24, UR22 ;  /* 0x0000001618187c36 */ /* 0x002fe20008000000 */
[----:B------:R-:W-:Y:S02]  /*62110*/  ULDC UR22, c[0x0][0x248] ;  /* 0x0000920000167ab9 */ /* 0x000fe40000000800 */
[----:B------:R-:W-:Y:S02]  /*62120*/  LOP3.LUT R171, R171, 0xffffffef, RZ, 0xc0, !PT ;  /* 0xffffffefabab7812 */ /* 0x000fe400078ec0ff */
[----:B------:R1:W-:Y:S02]  /*62130*/  STL [R1+0x26d4], R24 ;  /* 0x0026d41801007387 */ /* 0x0003e40000100800 */
[----:B------:R-:W-:Y:S02]  /*62140*/  @P2 LOP3.LUT R171, R171, 0x10, RZ, 0xfc, !PT ;  /* 0x00000010abab2812 */ /* 0x000fe400078efcff */
[----:B------:R-:W2:Y:S02]  /*62150*/  LDL.LU R45, [R1+0x31f4] ;  /* 0x0031f400012d7983 */ /* 0x000ea40000300800 */
[----:B------:R-:W-:Y:S01]  /*62160*/  LOP3.LUT R171, R171, 0xfffffff7, RZ, 0xc0, !PT ;  /* 0xfffffff7abab7812 */ /* 0x000fe200078ec0ff */
[----:B-1----:R-:W-:Y:S01]  /*62170*/  VIADD R24, R24, UR22 ;  /* 0x0000001618187c36 */ /* 0x002fe20008000000 */
[----:B------:R-:W-:-:S02]  /*62180*/  ULDC.64 UR22, c[0x0][0x228] ;  /* 0x00008a0000167ab9 */ /* 0x000fc40000000a00 */
[----:B------:R-:W-:Y:S01]  /*62190*/  ISETP.LT.AND P0, PT, R11, UR22, !P0 ;  /* 0x000000160b007c0c */ /* 0x000fe2000c701270 */
[----:B------:R-:W-:Y:S01]  /*621a0*/  ULDC UR22, c[0x0][0x248] ;  /* 0x0000920000167ab9 */ /* 0x000fe20000000800 */
[----:B------:R-:W-:-:S04]  /*621b0*/  @P1 LOP3.LUT R171, R171, 0x8, RZ, 0xfc, !PT ;  /* 0x00000008abab1812 */ /* 0x000fc800078efcff */
[----:B------:R-:W-:-:S07]  /*621c0*/  LOP3.LUT R171, R171, 0xfffffffb, RZ, 0xc0, !PT ;  /* 0xfffffffbabab7812 */ /* 0x000fce00078ec0ff */
[----:B------:R-:W-:Y:S02]  /*621d0*/  @P0 LOP3.LUT R171, R171, 0x4, RZ, 0xfc, !PT ;  /* 0x00000004abab0812 */ /* 0x000fe400078efcff */
[----:B------:R-:W-:Y:S01]  /*621e0*/  ISETP.GE.AND P0, PT, R43, UR33, PT ;  /* 0x000000212b007c0c */ /* 0x000fe2000bf06270 */
[----:B------:R-:W-:-:S03]  /*621f0*/  ULDC.64 UR32, c[0x0][0x228] ;  /* 0x00008a0000207ab9 */ /* 0x000fc60000000a00 */
[----:B------:R-:W-:Y:S01]  /*62200*/  ISETP.LT.AND P1, PT, R12, UR48, !P0 ;  /* 0x000000300c007c0c */ /* 0x000fe2000c721270 */
[----:B------:R1:W-:Y:S01]  /*62210*/  STL [R1+0x26d8], R24 ;  /* 0x0026d81801007387 */ /* 0x0003e20000100800 */
[----:B------:R-:W-:Y:S01]  /*62220*/  ISETP.LT.AND P3, PT, R14, UR50, !P0 ;  /* 0x000000320e007c0c */ /* 0x000fe2000c761270 */
[----:B------:R-:W-:Y:S01]  /*62230*/  ULDC UR50, c[0x0][0x228] ;  /* 0x00008a0000327ab9 */ /* 0x000fe20000000800 */
[----:B------:R-:W-:Y:S01]  /*62240*/  ISETP.LT.AND P2, PT, R13, UR49, !P0 ;  /* 0x000000310d007c0c */ /* 0x000fe2000c741270 */
[----:B------:R-:W3:Y:S01]  /*62250*/  LDL.LU R44, [R1+0x31f0] ;  /* 0x0031f000012c7983 */ /* 0x000ee20000300800 */
[----:B------:R-:W-:Y:S01]  /*62260*/  ISETP.LT.AND P0, PT, R11, UR40, !P0 ;  /* 0x000000280b007c0c */ /* 0x000fe2000c701270 */
[----:B------:R-:W-:Y:S01]  /*62270*/  ULDC UR40, c[0x0][0x228] ;  /* 0x00008a0000287ab9 */ /* 0x000fe20000000800 */
[----:B------:R-:W-:Y:S01]  /*62280*/  LOP3.LUT R171, R171, 0xfffffffd, RZ, 0xc0, !PT ;  /* 0xfffffffdabab7812 */ /* 0x000fe200078ec0ff */
[----:B------:R-:W-:Y:S01]  /*62290*/  VIADD R241, R10, 0x141 ;  /* 0x000001410af17836 */ /* 0x000fe20000000000 */
[----:B------:R-:W-:Y:S01]  /*622a0*/  ULDC UR49, c[0x0][0x228] ;  /* 0x00008a0000317ab9 */ /* 0x000fe20000000800 */
[----:B------:R-:W-:-:S02]  /*622b0*/  ULDC UR48, c[0x0][0x228] ;  /* 0x00008a0000307ab9 */ /* 0x000fc40000000800 */
[----:B------:R-:W-:-:S04]  /*622c0*/  @P1 LOP3.LUT R170, R170, 0x80000000, RZ, 0xfc, !PT ;  /* 0x80000000aaaa1812 */ /* 0x000fc800078efcff */
[----:B------:R-:W-:-:S04]  /*622d0*/  LOP3.LUT R170, R170, 0xbfffffff, RZ, 0xc0, !PT ;  /* 0xbfffffffaaaa7812 */ /* 0x000fc800078ec0ff */
[----:B------:R-:W-:Y:S02]  /*622e0*/  @P0 LOP3.LUT R170, R170, 0x40000000, RZ, 0xfc, !PT ;  /* 0x40000000aaaa0812 */ /* 0x000fe400078efcff */
[----:B------:R-:W-:Y:S01]  /*622f0*/  ISETP.GE.AND P0, PT, R42, UR31, PT ;  /* 0x0000001f2a007c0c */ /* 0x000fe2000bf06270 */
[----:B------:R-:W-:Y:S01]  /*62300*/  ULDC.64 UR30, c[0x0][0x228] ;  /* 0x00008a00001e7ab9 */ /* 0x000fe20000000a00 */
[----:B------:R-:W-:Y:S02]  /*62310*/  @P3 LOP3.LUT R171, R171, 0x2, RZ, 0xfc, !PT ;  /* 0x00000002abab3812 */ /* 0x000fe400078efcff */
[----:B------:R-:W-:Y:S01]  /*62320*/  ISETP.LT.AND P3, PT, R14, UR50, !P0 ;  /* 0x000000320e007c0c */ /* 0x000fe2000c761270 */
[----:B-1----:R-:W-:Y:S01]  /*62330*/  VIADD R24, R24, UR22 ;  /* 0x0000001618187c36 */ /* 0x002fe20008000000 */
[----:B------:R-:W-:Y:S01]  /*62340*/  LOP3.LUT R171, R171, 0xfffffffe, RZ, 0xc0, !PT ;  /* 0xfffffffeabab7812 */ /* 0x000fe200078ec0ff */
[----:B------:R-:W-:Y:S01]  /*62350*/  ULDC UR22, c[0x0][0x248] ;  /* 0x0000920000167ab9 */ /* 0x000fe20000000800 */
[----:B------:R-:W-:Y:S01]  /*62360*/  LOP3.LUT R170, R170, 0xdfffffff, RZ, 0xc0, !PT ;  /* 0xdfffffffaaaa7812 */ /* 0x000fe200078ec0ff */
[----:B------:R-:W-:Y:S01]  /*62370*/  ULDC UR50, c[0x0][0x228] ;  /* 0x00008a0000327ab9 */ /* 0x000fe20000000800 */
[----:B------:R-:W-:-:S02]  /*62380*/  @P2 LOP3.LUT R171, R171, 0x1, RZ, 0xfc, !PT ;  /* 0x00000001abab2812 */ /* 0x000fc400078efcff */
[----:B------:R-:W-:Y:S02]  /*62390*/  ISETP.LT.AND P2, PT, R13, UR44, !P0 ;  /* 0x0000002c0d007c0c */ /* 0x000fe4000c741270 */
[----:B------:R-:W-:Y:S01]  /*623a0*/  ISETP.LT.AND P1, PT, R12, UR43, !P0 ;  /* 0x0000002b0c007c0c */ /* 0x000fe2000c721270 */
[----:B------:R1:W-:Y:S02]  /*623b0*/  STL [R1+0x26dc], R24 ;  /* 0x0026dc1801007387 */ /* 0x0003e40000100800 */
[----:B------:R-:W-:Y:S01]  /*623c0*/  @P3 LOP3.LUT R170, R170, 0x20000000, RZ, 0xfc, !PT ;  /* 0x20000000aaaa3812 */ /* 0x000fe200078efcff */
[----:B------:R-:W-:Y:S01]  /*623d0*/  VIADD R240, R10, 0x140 ;  /* 0x000001400af07836 */ /* 0x000fe20000000000 */
[----:B------:R-:W-:Y:S01]  /*623e0*/  ISETP.LT.AND P0, PT, R11, UR32, !P0 ;  /* 0x000000200b007c0c */ /* 0x000fe2000c701270 */
[----:B------:R-:W4:Y:S01]  /*623f0*/  LDL.LU R43, [R1+0x31ec] ;  /* 0x0031ec00012b7983 */ /* 0x000f220000300800 */
[----:B------:R-:W-:Y:S01]  /*62400*/  LOP3.LUT R170, R170, 0xefffffff, RZ, 0xc0, !PT ;  /* 0xefffffffaaaa7812 */ /* 0x000fe200078ec0ff */
[----:B------:R-:W-:Y:S01]  /*62410*/  ULDC UR32, c[0x0][0x228] ;  /* 0x00008a0000207ab9 */ /* 0x000fe20000000800 */
[----:B------:R-:W-:Y:S01]  /*62420*/  ULDC UR44, c[0x0][0x228] ;  /* 0x00008a00002c7ab9 */ /* 0x000fe20000000800 */
[----:B------:R-:W-:Y:S01]  /*62430*/  VIADD R239, R10, 0x13f ;  /* 0x0000013f0aef7836 */ /* 0x000fe20000000000 */
[----:B------:R-:W-:Y:S01]  /*62440*/  @P2 LOP3.LUT R170, R170, 0x10000000, RZ, 0xfc, !PT ;  /* 0x10000000aaaa2812 */ /* 0x000fe200078efcff */
[----:B------:R-:W-:-:S03]  /*62450*/  ULDC UR43, c[0x0][0x228] ;  /* 0x00008a00002b7ab9 */ /* 0x000fc60000000800 */
        /* <DEDUP_REMOVED lines=19> */
[----:B------:R-:W-:Y:S02]  /*62590*/  LOP3.LUT R170, R170, 0xfeffffff, RZ, 0xc0, !PT ;  /* 0xfeffffffaaaa7812 */ /* 0x000fe400078ec0ff */
[----:B------:R-:W-:Y:S01]  /*625a0*/  ISETP.LT.AND P0, PT, R11, UR30, !P0 ;  /* 0x0000001e0b007c0c */ /* 0x000fe2000c701270 */
[----:B-1----:R-:W-:Y:S01]  /*625b0*/  VIADD R24, R24, UR22 ;  /* 0x0000001618187c36 */ /* 0x002fe20008000000 */
[----:B------:R-:W-:Y:S01]  /*625c0*/  @P2 LOP3.LUT R170, R170, 0x1000000, RZ, 0xfc, !PT ;  /* 0x01000000aaaa2812 */ /* 0x000fe200078efcff */
[----:B------:R-:W3:Y:S01]  /*625d0*/  LDL.LU R41, [R1+0x31e4] ;  /* 0x0031e40001297983 */ /* 0x000ee20000300800 */
[----:B------:R-:W-:Y:S01]  /*625e0*/  ULDC UR22, c[0x0][0x248] ;  /* 0x0000920000167ab9 */ /* 0x000fe20000000800 */
[----:B------:R-:W-:Y:S01]  /*625f0*/  ULDC UR30, c[0x0][0x228] ;  /* 0x00008a00001e7ab9 */ /* 0x000fe20000000800 */
        /* <DEDUP_REMOVED lines=10> */
[----:B------:R-:W4:Y:S01]  /*626a0*/  LDL.LU R40, [R1+0x31e0] ;  /* 0x0031e00001287983 */ /* 0x000f220000300800 */
        /* <DEDUP_REMOVED lines=9> */
[----:B------:R-:W-:Y:S01]  /*62740*/  LOP3.LUT R167, R167, 0x7fffffff, RZ, 0xc0, !PT ;  /* 0x7fffffffa7a77812 */ /* 0x000fe200078ec0ff */
[----:B------:R-:W-:Y:S01]  /*62750*/  VIADD R237, R10, 0x13d ;  /* 0x0000013d0aed7836 */ /* 0x000fe20000000000 */
[----:B------:R-:W-:Y:S01]  /*62760*/  @P1 LOP3.LUT R170, R170, 0x80000, RZ, 0xfc, !PT ;  /* 0x00080000aaaa1812 */ /* 0x000fe200078efcff */
[----:B------:R-:W-:-:S03]  /*62770*/  ULDC UR26, c[0x0][0x228] ;  /* 0x00008a00001a7ab9 */ /* 0x000fc60000000800 */
        /* <DEDUP_REMOVED lines=10> */
[----:B------:R-:W-:-:S06]  /*62820*/  ULDC.64 UR28, c[0x0][0x228] ;  /* 0x00008a00001c7ab9 */ /* 0x000fcc0000000a00 */
[----:B------:R-:W-:-:S04]  /*62830*/  @P3 LOP3.LUT R170, R170, 0x20000, RZ, 0xfc, !PT ;  /* 0x00020000aaaa3812 */ /* 0x000fc800078efcff */
[----:B------:R-:W-:Y:S01]  /*62840*/  LOP3.LUT R170, R170, 0xfffeffff, RZ, 0xc0, !PT ;  /* 0xfffeffffaaaa7812 */ /* 0x000fe200078ec0ff */
[----:B-1----:R-:W-:Y:S01]  /*62850*/  VIADD R24, R24, UR22 ;  /* 0x0000001618187c36 */ /* 0x002fe20008000000 */
[----:B------:R-:W-:Y:S02]  /*62860*/  ULDC.64 UR22, c[0x0][0x228] ;  /* 0x00008a0000167ab9 */ /* 0x000fe40000000a00 */
[----:B------:R-:W-:Y:S02]  /*62870*/  @P2 LOP3.LUT R170, R170, 0x10000, RZ, 0xfc, !PT ;  /* 0x00010000aaaa2812 */ /* 0x000fe400078efcff */
[----:B------:R-:W-:Y:S01]  /*62880*/  ISETP.LT.AND P0, PT, R11, UR22, !P0 ;  /* 0x000000160b007c0c */ /* 0x000fe2000c701270 */
[----:B------:R1:W-:Y:S01]  /*62890*/  STL [R1+0x26ec], R24 ;  /* 0x0026ec1801007387 */ /* 0x0003e20000100800 */
[----:B------:R-:W-:Y:S01]  /*628a0*/  LOP3.LUT R170, R170, 0xffff7fff, RZ, 0xc0, !PT ;  /* 0xffff7fffaaaa7812 */ /* 0x000fe200078ec0ff */
[----:B------:R-:W-:Y:S01]  /*628b0*/  VIADD R236, R10, 0x13c ;  /* 0x0000013c0aec7836 */ /* 0x000fe20000000000 */
[----:B------:R-:W-:-:S02]  /*628c0*/  ULDC UR22, c[0x0][0x228] ;  /* 0x00008a0000167ab9 */ /* 0x000fc40000000800 */
[----:B------:R-:W-:-:S04]  /*628d0*/  @P1 LOP3.LUT R170, R170, 0x8000, RZ, 0xfc, !PT ;  /* 0x00008000aaaa1812 */ /* 0x000fc800078efcff */
[----:B------:R-:W-:-:S04]  /*628e0*/  LOP3.LUT R170, R170, 0xffffbfff, RZ, 0xc0, !PT ;  /* 0xffffbfffaaaa7812 */ /* 0x000fc800078ec0ff */
[----:B------:R-:W-:Y:S02]  /*628f0*/  @P0 LOP3.LUT R170, R170, 0x4000, RZ, 0xfc, !PT ;  /* 0x00004000aaaa0812 */ /* 0x000fe400078efcff */
[----:B------:R-:W-:Y:S02]  /*62900*/  ISETP.GE.AND P0, PT, R38, UR33, PT ;  /* 0x0000002126007c0c */ /* 0x000fe4000bf06270 */
[----:B------:R-:W-:Y:S01]  /*62910*/  LOP3.LUT R170, R170, 0xffffdfff, RZ, 0xc0, !PT ;  /* 0xffffdfffaaaa7812 */ /* 0x000fe200078ec0ff */
[----:B-1----:R-:W-:Y:S01]  /*62920*/  VIADD R24, R24, UR14 ;  /* 0x0000000e18187c36 */ /* 0x002fe20008000000 */
[----:B------:R-:W-:Y:S01]  /*62930*/  ISETP.LT.AND P3, PT, R14, UR21, !P0 ;  /* 0x000000150e007c0c */ /* 0x000fe2000c761270 */
[----:B------:R-:W-:Y:S01]  /*62940*/  ULDC.64 UR14, c[0x0][0x228] ;  /* 0x00008a00000e7ab9 */ /* 0x000fe20000000a00 */
[----:B------:R-:W-:Y:S01]  /*62950*/  ISETP.LT.AND P2, PT, R13, UR20, !P0 ;  /* 0x000000140d007c0c */ /* 0x000fe2000c741270 */
[----:B------:R-:W-:Y:S01]  /*62960*/  ULDC.64 UR20, c[0x0][0x228] ;  /* 0x00008a0000147ab9 */ /* 0x000fe20000000a00 */
[----:B------:R-:W-:Y:S01]  /*62970*/  ISETP.LT.AND P1, PT, R12, UR25, !P0 ;  /* 0x000000190c007c0c */ /* 0x000fe2000c721270 */
[----:B------:R-:W3:Y:S08]  /*62980*/  LDL.LU R38, [R1+0x31d8] ;  /* 0x0031d80001267983 */ /* 0x000ef00000300800 */
[----:B------:R-:W-:Y:S01]  /*62990*/  @P3 LOP3.LUT R170, R170, 0x2000, RZ, 0xfc, !PT ;  /* 0x00002000aaaa3812 */ /* 0x000fe200078efcff */
[----:B------:R-:W-:-:S03]  /*629a0*/  ULDC UR25, c[0x0][0x228] ;  /* 0x00008a0000197ab9 */ /* 0x000fc60000000800 */
        /* <DEDUP_REMOVED lines=8> */
[----:B------:R-:W-:-:S04]  /*62a30*/  ISETP.GE.AND P0, PT, R37, UR31, PT ;  /* 0x0000001f25007c0c */ /* 0x000fc8000bf06270 */
[----:B------:R-:W-:Y:S02]  /*62a40*/  ISETP.LT.AND P3, PT, R14, UR18, !P0 ;  /* 0x000000120e007c0c */ /* 0x000fe4000c761270 */
[----:B------:R-:W-:Y:S01]  /*62a50*/  ISETP.LT.AND P2, PT, R13, UR19, !P0 ;  /* 0x000000130d007c0c */ /* 0x000fe2000c741270 */
[----:B------:R-:W-:Y:S01]  /*62a60*/  ULDC.64 UR18, c[0x0][0x228] ;  /* 0x00008a0000127ab9 */ /* 0x000fe20000000a00 */
[----:B------:R-:W-:Y:S02]  /*62a70*/  LOP3.LUT R170, R170, 0xfffffdff, RZ, 0xc0, !PT ;  /* 0xfffffdffaaaa7812 */ /* 0x000fe400078ec0ff */
[----:B------:R-:W-:-:S07]  /*62a80*/  ISETP.LT.AND P1, PT, R12, UR24, !P0 ;  /* 0x000000180c007c0c */ /* 0x000fce000c721270 */
        /* <DEDUP_REMOVED lines=19> */
[----:B------:R-:W-:-:S08]  /*62bc0*/  ULDC.64 UR16, c[0x0][0x228] ;  /* 0x00008a0000107ab9 */ /* 0x000fd00000000a00 */
[----:B------:R-:W-:-:S04]  /*62bd0*/  @P3 LOP3.LUT R170, R170, 0x20, RZ, 0xfc, !PT ;  /* 0x00000020aaaa3812 */ /* 0x000fc800078efcff */
[----:B------:R-:W-:-:S04]  /*62be0*/  LOP3.LUT R170, R170, 0xffffffef, RZ, 0xc0, !PT ;  /* 0xffffffefaaaa7812 */ /* 0x000fc800078ec0ff */
[----:B------:R-:W-:Y:S02]  /*62bf0*/  @P2 LOP3.LUT R170, R170, 0x10, RZ, 0xfc, !PT ;  /* 0x00000010aaaa2812 */ /* 0x000fe400078efcff */
[----:B------:R-:W-:Y:S01]  /*62c00*/  ISETP.LT.AND P0, PT, R11, UR18, !P0 ;  /* 0x000000120b007c0c */ /* 0x000fe2000c701270 */
[----:B------:R1:W-:Y:S01]  /*62c10*/  STL [R1+0x26f4], R24 ;  /* 0x0026f41801007387 */ /* 0x0003e20000100800 */
[----:B------:R-:W-:Y:S01]  /*62c20*/  LOP3.LUT R170, R170, 0xfffffff7, RZ, 0xc0, !PT ;  /* 0xfffffff7aaaa7812 */ /* 0x000fe200078ec0ff */
[----:B------:R-:W-:Y:S01]  /*62c30*/  VIADD R235, R10, 0x13b ;  /* 0x0000013b0aeb7836 */ /* 0x000fe20000000000 */
[----:B------:R-:W-:Y:S01]  /*62c40*/  ULDC UR18, c[0x0][0x228] ;  /* 0x00008a0000127ab9 */ /* 0x000fe20000000800 */
[----:B------:R-:W4:Y:S01]  /*62c50*/  LDL.LU R37, [R1+0x31d4] ;  /* 0x0031d40001257983 */ /* 0x000f220000300800 */
[----:B------:R-:W-:-:S04]  /*62c60*/  @P1 LOP3.LUT R170, R170, 0x8, RZ, 0xfc, !PT ;  /* 0x00000008aaaa1812 */ /* 0x000fc800078efcff */
[----:B------:R-:W-:-:S04]  /*62c70*/  LOP3.LUT R170, R170, 0xfffffffb, RZ, 0xc0, !PT ;  /* 0xfffffffbaaaa7812 */ /* 0x000fc800078ec0ff */
[----:B------:R-:W-:Y:S02]  /*62c80*/  @P0 LOP3.LUT R170, R170, 0x4, RZ, 0xfc, !PT ;  /* 0x00000004aaaa0812 */ /* 0x000fe400078efcff */
[----:B------:R-:W-:Y:S01]  /*62c90*/  ISETP.GE.AND P0, PT, R35, UR23, PT ;  /* 0x0000001723007c0c */ /* 0x000fe2000bf06270 */
[----:B-1----:R-:W-:Y:S01]  /*62ca0*/  VIADD R24, R24, UR14 ;  /* 0x0000000e18187c36 */ /* 0x002fe20008000000 */
[----:B------:R-:W-:Y:S01]  /*62cb0*/  LOP3.LUT R170, R170, 0xfffffffd, RZ, 0xc0, !PT ;  /* 0xfffffffdaaaa7812 */ /* 0x000fe200078ec0ff */
[----:B------:R-:W-:Y:S01]  /*62cc0*/  ULDC UR23, c[0x0][0x228] ;  /* 0x00008a0000177ab9 */ /* 0x000fe20000000800 */
[----:B------:R-:W-:Y:S02]  /*62cd0*/  ISETP.LT.AND P1, PT, R12, UR12, !P0 ;  /* 0x0000000c0c007c0c */ /* 0x000fe4000c721270 */
[----:B------:R-:W-:Y:S01]  /*62ce0*/  ISETP.LT.AND P3, PT, R14, UR40, !P0 ;  /* 0x000000280e007c0c */ /* 0x000fe2000c761270 */
[----:B------:R-:W-:Y:S01]  /*62cf0*/  ULDC UR40, c[0x0][0x228] ;  /* 0x00008a0000287ab9 */ /* 0x000fe20000000800 */
[----:B------:R-:W-:Y:S01]  /*62d00*/  ISETP.LT.AND P2, PT, R13, UR11, !P0 ;  /* 0x0000000b0d007c0c */ /* 0x000fe2000c741270 */
[----:B------:R1:W-:Y:S01]  /*62d10*/  STL [R1+0x26f8], R24 ;  /* 0x0026f81801007387 */ /* 0x0003e20000100800 */
[----:B------:R-:W-:Y:S01]  /*62d20*/  ISETP.LT.AND P0, PT, R11, UR16, !P0 ;  /* 0x000000100b007c0c */ /* 0x000fe2000c701270 */
[----:B------:R-:W-:Y:S01]  /*62d30*/  ULDC UR11, c[0x0][0x248] ;  /* 0x00009200000b7ab9 */ /* 0x000fe20000000800 */
[C---:B------:R-:W-:Y:S01]  /*62d40*/  VIADD R234, R10.reuse, 0x13a ;  /* 0x0000013a0aea7836 */ /* 0x040fe20000000000 */
[----:B------:R-:W2:Y:S01]  /*62d50*/  LDL.LU R36, [R1+0x31d0] ;  /* 0x0031d00001247983 */ /* 0x000ea20000300800 */
[----:B------:R-:W-:Y:S01]  /*62d60*/  VIADD R233, R10, 0x139 ;  /* 0x000001390ae97836 */ /* 0x000fe20000000000 */
[----:B------:R-:W-:-:S02]  /*62d70*/  ULDC UR16, c[0x0][0x228] ;  /* 0x00008a0000107ab9 */ /* 0x000fc40000000800 */
[----:B------:R-:W-:-:S04]  /*62d80*/  @P1 LOP3.LUT R169, R169, 0x80000000, RZ, 0xfc, !PT ;  /* 0x80000000a9a91812 */ /* 0x000fc800078efcff */
[----:B------:R-:W-:-:S04]  /*62d90*/  LOP3.LUT R169, R169, 0xbfffffff, RZ, 0xc0, !PT ;  /* 0xbfffffffa9a97812 */ /* 0x000fc800078ec0ff */
[----:B------:R-:W-:Y:S02]  /*62da0*/  @P0 LOP3.LUT R169, R169, 0x40000000, RZ, 0xfc, !PT ;  /* 0x40000000a9a90812 */ /* 0x000fe400078efcff */
[----:B------:R-:W-:Y:S02]  /*62db0*/  ISETP.GE.AND P0, PT, R34, UR15, PT ;  /* 0x0000000f22007c0c */ /* 0x000fe4000bf06270 */
[----:B------:R-:W-:Y:S01]  /*62dc0*/  @P3 LOP3.LUT R170, R170, 0x2, RZ, 0xfc, !PT ;  /* 0x00000002aaaa3812 */ /* 0x000fe200078efcff */
[----:B-1----:R-:W-:Y:S01]  /*62dd0*/  VIADD R24, R24, UR13 ;  /* 0x0000000d18187c36 */ /* 0x002fe20008000000 */
[----:B------:R-:W-:Y:S01]  /*62de0*/  ISETP.LT.AND P3, PT, R14, UR40, !P0 ;  /* 0x000000280e007c0c */ /* 0x000fe2000c761270 */
[----:B------:R-:W-:Y:S01]  /*62df0*/  ULDC.64 UR12, c[0x0][0x228] ;  /* 0x00008a00000c7ab9 */ /* 0x000fe20000000a00 */
[----:B------:R-:W-:Y:S01]  /*62e00*/  LOP3.LUT R170, R170, 0xfffffffe, RZ, 0xc0, !PT ;  /* 0xfffffffeaaaa7812 */ /* 0x000fe200078ec0ff */
[----:B------:R-:W-:Y:S01]  /*62e10*/  ULDC UR40, c[0x0][0x228] ;  /* 0x00008a0000287ab9 */ /* 0x000fe20000000800 */
[----:B------:R-:W-:Y:S01]  /*62e20*/  LOP3.LUT R169, R169, 0xdfffffff, RZ, 0xc0, !PT ;  /* 0xdfffffffa9a97812 */ /* 0x000fe200078ec0ff */
[----:B------:R-:W-:Y:S01]  /*62e30*/  ULDC.64 UR14, c[0x0][0x228] ;  /* 0x00008a00000e7ab9 */ /* 0x000fe20000000a00 */
[----:B------:R-:W-:-:S02]  /*62e40*/  @P2 LOP3.LUT R170, R170, 0x1, RZ, 0xfc, !PT ;  /* 0x00000001aaaa2812 */ /* 0x000fc400078efcff */
[----:B------:R-:W-:Y:S02]  /*62e50*/  ISETP.LT.AND P2, PT, R13, UR9, !P0 ;  /* 0x000000090d007c0c */ /* 0x000fe4000c741270 */
[----:B------:R-:W-:Y:S01]  /*62e60*/  ISETP.LT.AND P1, PT, R12, UR10, !P0 ;  /* 0x0000000a0c007c0c */ /* 0x000fe2000c721270 */
[----:B------:R1:W-:Y:S02]  /*62e70*/  STL [R1+0x26fc], R24 ;  /* 0x0026fc1801007387 */ /* 0x0003e40000100800 */
[----:B------:R-:W-:Y:S01]  /*62e80*/  @P3 LOP3.LUT R169, R169, 0x20000000, RZ, 0xfc, !PT ;  /* 0x20000000a9a93812 */ /* 0x000fe200078efcff */
[----:B------:R-:W-:Y:S01]  /*62e90*/  ULDC UR9, c[0x0][0x248] ;  /* 0x0000920000097ab9 */ /* 0x000fe20000000800 */
[----:B------:R-:W-:Y:S01]  /*62ea0*/  ISETP.LT.AND P0, PT, R11, UR12, !P0 ;  /* 0x0000000c0b007c0c */ /* 0x000fe2000c701270 */
[----:B------:R-:W3:Y:S01]  /*62eb0*/  LDL.LU R35, [R1+0x31cc] ;  /* 0x0031cc0001237983 */ /* 0x000ee20000300800 */
[----:B------:R-:W-:-:S04]  /*62ec0*/  LOP3.LUT R169, R169, 0xefffffff, RZ, 0xc0, !PT ;  /* 0xefffffffa9a97812 */ /* 0x000fc800078ec0ff */
[----:B------:R-:W-:-:S04]  /*62ed0*/  @P2 LOP3.LUT R169, R169, 0x10000000, RZ, 0xfc, !PT ;  /* 0x10000000a9a92812 */ /* 0x000fc800078efcff */
        /* <DEDUP_REMOVED lines=13> */
[----:B------:R1:W-:Y:S08]  /*62fb0*/  STL [R1+0x2700], R24 ;  /* 0x0027001801007387 */ /* 0x0003f00000100800 */
[----:B------:R-:W-:Y:S01]  /*62fc0*/  @P3 LOP3.LUT R169, R169, 0x2000000, RZ, 0xfc, !PT ;  /* 0x02000000a9a93812 */ /* 0x000fe200078efcff */
[----:B------:R-:W4:Y:S01]  /*62fd0*/  LDL.LU R34, [R1+0x31c8] ;  /* 0x0031c80001227983 */ /* 0x000f220000300800 */
[----:B------:R-:W-:-:S02]  /*62fe0*/  ULDC UR7, c[0x0][0x248] ;  /* 0x0000920000077ab9 */ /* 0x000fc40000000800 */
        /* <DEDUP_REMOVED lines=18> */
[----:B------:R-:W2:Y:S01]  /*63110*/  LDL.LU R33, [R1+0x31c4] ;  /* 0x0031c40001217983 */ /* 0x000ea20000300800 */
[----:B------:R-:W-:Y:S01]  /*63120*/  ISETP.LT.AND P1, PT, R12, UR6, !P0 ;  /* 0x000000060c007c0c */ /* 0x000fe2000c721270 */
[----:B------:R-:W-:-:S08]  /*63130*/  ULDC UR6, c[0x0][0x248] ;  /* 0x0000920000067ab9 */ /* 0x000fd00000000800 */
[----:B------:R-:W-:Y:S01]  /*63140*/  @P3 LOP3.LUT R169, R169, 0x200000, RZ, 0xfc, !PT ;  /* 0x00200000a9a93812 */ /* 0x000fe200078efcff */
[----:B-1----:R-:W-:Y:S01]  /*63150*/  VIADD R24, R24, UR7 ;  /* 0x0000000718187c36 */ /* 0x002fe20008000000 */
[----:B------:R-:W-:Y:S02]  /*63160*/  ULDC UR46, c[0x0][0x228] ;  /* 0x00008a00002e7ab9 */ /* 0x000fe40000000800 */
[----:B------:R-:W-:-:S04]  /*63170*/  LOP3.LUT R169, R169, 0xffefffff, RZ, 0xc0, !PT ;  /* 0xffefffffa9a97812 */ /* 0x000fc800078ec0ff */
[----:B------:R-:W-:Y:S02]  /*63180*/  @P2 LOP3.LUT R169, R169, 0x100000, RZ, 0xfc, !PT ;  /* 0x00100000a9a92812 */ /* 0x000fe400078efcff */
[----:B------:R-:W-:Y:S01]  /*63190*/  ISETP.LT.AND P0, PT, R11, UR10, !P0 ;  /* 0x0000000a0b007c0c */ /* 0x000fe2000c701270 */
[----:B------:R1:W-:Y:S01]  /*631a0*/  STL [R1+0x2708], R24 ;  /* 0x0027081801007387 */ /* 0x0003e20000100800 */
[----:B------:R-:W-:Y:S01]  /*631b0*/  LOP3.LUT R169, R169, 0xfff7ffff, RZ, 0xc0, !PT ;  /* 0xfff7ffffa9a97812 */ /* 0x000fe200078ec0ff */
[----:B------:R-:W-:Y:S01]  /*631c0*/  VIADD R231, R10, 0x137 ;  /* 0x000001370ae77836 */ /* 0x000fe20000000000 */
[----:B------:R-:W-:Y:S01]  /*631d0*/  ULDC UR10, c[0x0][0x228] ;  /* 0x00008a00000a7ab9 */ /* 0x000fe20000000800 */
        /* <DEDUP_REMOVED lines=13> */
[----:B------:R-:W-:Y:S01]  /*632b0*/  ULDC UR40, c[0x0][0x228] ;  /* 0x00008a0000287ab9 */ /* 0x000fe20000000800 */
[----:B------:R-:W-:-:S07]  /*632c0*/  ULDC UR17, c[0x0][0x228] ;  /* 0x00008a0000117ab9 */ /* 0x000fce0000000800 */
        /* <DEDUP_REMOVED lines=21> */
[----:B------:R-:W-:Y:S01]  /*63420*/  ULDC UR40, c[0x0][0x228] ;  /* 0x00008a0000287ab9 */ /* 0x000fe20000000800 */
[----:B------:R-:W-:-:S07]  /*63430*/  ULDC.64 UR12, c[0x0][0x228] ;  /* 0x00008a00000c7ab9 */ /* 0x000fce0000000a00 */
        /* <DEDUP_REMOVED lines=19> */
[----:B------:R-:W2:Y:S07]  /*63570*/  LDL.LU R30, [R1+0x31b8] ;  /* 0x0031b800011e7983 */ /* 0x000eae0000300800 */
        /* <DEDUP_REMOVED lines=20> */
[----:B------:R-:W-:Y:S01]  /*636c0*/  ULDC.64 UR40, c[0x0][0x228] ;  /* 0x00008a0000287ab9 */ /* 0x000fe20000000a00 */
[----:B------:R-:W3:Y:S07]  /*636d0*/  LDL.LU R29, [R1+0x31b4] ;  /* 0x0031b400011d7983 */ /* 0x000eee0000300800 */
        /* <DEDUP_REMOVED lines=17> */
[----:B------:R-:W-:Y:S01]  /*637f0*/  ULDC UR60, c[0x0][0x228] ;  /* 0x00008a00003c7ab9 */ /* 0x000fe20000000800 */
        /* <DEDUP_REMOVED lines=10> */
[----:B------:R-:W-:Y:S01]  /*638a0*/  ULDC.64 UR30, c[0x0][0x228] ;  /* 0x00008a00001e7ab9 */ /* 0x000fe20000000a00 */
[----:B------:R-:W-:Y:S01]  /*638b0*/  LOP3.LUT R169, R169, 0xfffffffe, RZ, 0xc0, !PT ;  /* 0xfffffffea9a97812 */ /* 0x000fe200078ec0ff */
[----:B------:R-:W4:Y:S01]  /*638c0*/  LDL.LU R28, [R1+0x31b0] ;  /* 0x0031b000011c7983 */ /* 0x000f220000300800 */
[----:B------:R-:W-:-:S02]  /*638d0*/  LOP3.LUT R168, R168, 0xdfffffff, RZ, 0xc0, !PT ;  /* 0xdfffffffa8a87812 */ /* 0x000fc400078ec0ff */
[----:B------:R-:W-:Y:S02]  /*638e0*/  @P2 LOP3.LUT R169, R169, 0x1, RZ, 0xfc, !PT ;  /* 0x00000001a9a92812 */ /* 0x000fe400078efcff */
[----:B------:R-:W-:Y:S02]  /*638f0*/  ISETP.LT.AND P2, PT, R13, UR58, !P0 ;  /* 0x0000003a0d007c0c */ /* 0x000fe4000c741270 */
[----:B------:R-:W-:Y:S01]  /*63900*/  ISETP.LT.AND P1, PT, R12, UR57, !P0 ;  /* 0x000000390c007c0c */ /* 0x000fe2000c721270 */
[----:B-1----:R-:W-:Y:S02]  /*63910*/  VIADD R24, R24, UR6 ;  /* 0x0000000618187c36 */ /* 0x002fe40008000000 */
[----:B------:R-:W-:Y:S01]  /*63920*/  @P3 LOP3.LUT R168, R168, 0x20000000, RZ, 0xfc, !PT ;  /* 0x20000000a8a83812 */ /* 0x000fe200078efcff */
[----:B------:R-:W-:Y:S01]  /*63930*/  ULDC UR6, c[0x0][0x248] ;  /* 0x0000920000067ab9 */ /* 0x000fe20000000800 */
[----:B------:R-:W-:Y:S01]  /*63940*/  LOP3.LUT R166, R166, 0x7fffffff, RZ, 0xc0, !PT ;  /* 0x7fffffffa6a67812 */ /* 0x000fe200078ec0ff */
[----:B------:R-:W-:Y:S01]  /*63950*/  VIADD R229, R10, 0x135 ;  /* 0x000001350ae57836 */ /* 0x000fe20000000000 */
[----:B------:R-:W-:Y:S01]  /*63960*/  LOP3.LUT R168, R168, 0xefffffff, RZ, 0xc0, !PT ;  /* 0xefffffffa8a87812 */ /* 0x000fe200078ec0ff */
[C---:B------:R-:W-:Y:S01]  /*63970*/  VIADD R228, R10.reuse, 0x134 ;  /* 0x000001340ae47836 */ /* 0x040fe20000000000 */
[----:B------:R-:W-:Y:S01]  /*63980*/  ULDC UR58, c[0x0][0x228] ;  /* 0x00008a00003a7ab9 */ /* 0x000fe20000000800 */
[----:B------:R-:W-:Y:S01]  /*63990*/  VIADD R227, R10, 0x133 ;  /* 0x000001330ae37836 */ /* 0x000fe20000000000 */
[----:B------:R-:W-:Y:S01]  /*639a0*/  @P2 LOP3.LUT R168, R168, 0x10000000, RZ, 0xfc, !PT ;  /* 0x10000000a8a82812 */ /* 0x000fe200078efcff */
[C---:B------:R-:W-:Y:S01]  /*639b0*/  VIADD R226, R10.reuse, 0x132 ;  /* 0x000001320ae27836 */ /* 0x040fe20000000000 */
[----:B------:R-:W-:Y:S01]  /*639c0*/  ISETP.LT.AND P0, PT, R11, UR32, !P0 ;  /* 0x000000200b007c0c */ /* 0x000fe2000c701270 */
[----:B------:R-:W-:Y:S01]  /*639d0*/  VIADD R225, R10, 0x131 ;  /* 0x000001310ae17836 */ /* 0x000fe20000000000 */
[----:B------:R-:W-:Y:S01]  /*639e0*/  LOP3.LUT R168, R168, 0xf7ffffff, RZ, 0xc0, !PT ;  /* 0xf7ffffffa8a87812 */ /* 0x000fe200078ec0ff */
[----:B------:R-:W-:-:S03]  /*639f0*/  ULDC UR57, c[0x0][0x228] ;  /* 0x00008a0000397ab9 */ /* 0x000fc60000000800 */
        /* <DEDUP_REMOVED lines=10> */
[----:B------:R-:W2:Y:S01]  /*63aa0*/  LDL.LU R27, [R1+0x31ac] ;  /* 0x0031ac00011b7983 */ /* 0x000ea20000300800 */
[----:B------:R-:W-:Y:S01]  /*63ab0*/  ISETP.LT.AND P1, PT, R12, UR55, !P0 ;  /* 0x000000370c007c0c */ /* 0x000fe2000c721270 */
[----:B------:R-:W-:-:S08]  /*63ac0*/  ULDC UR55, c[0x0][0x228] ;  /* 0x00008a0000377ab9 */ /* 0x000fd00000000800 */
        /* <DEDUP_REMOVED lines=49> */
[----:B------:R-:W-:-:S02]  /*63de0*/  VIADD R223, R10, 0x12f ;  /* 0x0000012f0adf7836 */ /* 0x000fc40000000000 */
[----:B------:R-:W-:Y:S01]  /*63df0*/  VIADD R222, R10, 0x12e ;  /* 0x0000012e0ade7836 */ /* 0x000fe20000000000 */
[----:B------:R-:W-:Y:S01]  /*63e00*/  @P2 LOP3.LUT R168, R168, 0x10000, RZ, 0xfc, !PT ;  /* 0x00010000a8a82812 */ /* 0x000fe200078efcff */
[C---:B------:R-:W-:Y:S01]  /*63e10*/  VIADD R221, R10.reuse, 0x12d ;  /* 0x0000012d0add7836 */ /* 0x040fe20000000000 */
[----:B------:R-:W-:Y:S01]  /*63e20*/  LOP3.LUT R165, R165, 0x7fffffff, RZ, 0xc0, !PT ;  /* 0x7fffffffa5a57812 */ /* 0x000fe200078ec0ff */
[----:B------:R-:W-:Y:S01]  /*63e30*/  VIADD R220, R10, 0x12c ;  /* 0x0000012c0adc7836 */ /* 0x000fe20000000000 */
[----:B------:R-:W-:Y:S01]  /*63e40*/  LOP3.LUT R168, R168, 0xffff7fff, RZ, 0xc0, !PT ;  /* 0xffff7fffa8a87812 */ /* 0x000fe200078ec0ff */
[----:B------:R-:W-:Y:S01]  /*63e50*/  VIADD R219, R10, 0x12b ;  /* 0x0000012b0adb7836 */ /* 0x000fe20000000000 */
[----:B------:R-:W-:Y:S02]  /*63e60*/  ULDC UR52, c[0x0][0x228] ;  /* 0x00008a0000347ab9 */ /* 0x000fe40000000800 */
[----:B------:R-:W-:-:S04]  /*63e70*/  @P1 LOP3.LUT R168, R168, 0x8000, RZ, 0xfc, !PT ;  /* 0x00008000a8a81812 */ /* 0x000fc800078efcff */
[----:B------:R-:W-:-:S04]  /*63e80*/  LOP3.LUT R168, R168, 0xffffbfff, RZ, 0xc0, !PT ;  /* 0xffffbfffa8a87812 */ /* 0x000fc800078ec0ff */
[----:B------:R-:W-:Y:S02]  /*63e90*/  @P0 LOP3.LUT R168, R168, 0x4000, RZ, 0xfc, !PT ;  /* 0x00004000a8a80812 */ /* 0x000fe400078efcff */
[----:B------:R-:W-:Y:S01]  /*63ea0*/  ISETP.GE.AND P0, PT, R241, UR33, PT ;  /* 0x00000021f1007c0c */ /* 0x000fe2000bf06270 */
[----:B------:R-:W-:-:S03]  /*63eb0*/  ULDC.64 UR32, c[0x0][0x228] ;  /* 0x00008a0000207ab9 */ /* 0x000fc60000000a00 */
[----:B------:R-:W-:Y:S01]  /*63ec0*/  ISETP.LT.AND P3, PT, R14, UR60, !P0 ;  /* 0x0000003c0e007c0c */ /* 0x000fe2000c761270 */
[----:B------:R-:W-:Y:S01]  /*63ed0*/  VIADD R243, R24, UR24 ;  /* 0x0000001818f37c36 */ /* 0x000fe20008000000 */
[----:B------:R-:W-:Y:S01]  /*63ee0*/  ISETP.LT.AND P2, PT, R13, UR49, !P0 ;  /* 0x000000310d007c0c */ /* 0x000fe2000c741270 */
[----:B------:R1:W-:Y:S01]  /*63ef0*/  STL [R1+0x2728], R24 ;  /* 0x0027281801007387 */ /* 0x0003e20000100800 */
[----:B------:R-:W-:Y:S01]  /*63f00*/  LOP3.LUT R168, R168, 0xffffdfff, RZ, 0xc0, !PT ;  /* 0xffffdfffa8a87812 */ /* 0x000fe200078ec0ff */
[----:B------:R-:W-:Y:S01]  /*63f10*/  ULDC UR24, c[0x0][0x248] ;  /* 0x0000920000187ab9 */ /* 0x000fe20000000800 */
[----:B------:R-:W-:Y:S01]  /*63f20*/  ISETP.LT.AND P1, PT, R12, UR48, !P0 ;  /* 0x000000300c007c0c */ /* 0x000fe2000c721270 */
[----:B------:R-:W-:Y:S01]  /*63f30*/  ULDC UR49, c[0x0][0x228] ;  /* 0x00008a0000317ab9 */ /* 0x000fe20000000800 */
[----:B------:R-:W-:-:S05]  /*63f40*/  ULDC UR60, c[0x0][0x228] ;  /* 0x00008a00003c7ab9 */ /* 0x000fca0000000800 */
[----:B------:R-:W-:Y:S01]  /*63f50*/  @P3 LOP3.LUT R168, R168, 0x2000, RZ, 0xfc, !PT ;  /* 0x00002000a8a83812 */ /* 0x000fe200078efcff */
[----:B-1----:R-:W2:Y:S01]  /*63f60*/  LDL.LU R24, [R1+0x31a0] ;  /* 0x0031a00001187983 */ /* 0x002ea20000300800 */
[----:B------:R-:W-:Y:S02]  /*63f70*/  ULDC UR48, c[0x0][0x228] ;  /* 0x00008a0000307ab9 */ /* 0x000fe40000000800 */
        /* <DEDUP_REMOVED lines=18> */
[----:B------:R-:W-:Y:S01]  /*640a0*/  VIADD R242, R243, UR24 ;  /* 0x00000018f3f27c36 */ /* 0x000fe20008000000 */
[----:B------:R-:W-:-:S05]  /*640b0*/  ULDC UR51, c[0x0][0x228] ;  /* 0x00008a0000337ab9 */ /* 0x000fca0000000800 */
[----:B------:R-:W-:Y:S01]  /*640c0*/  @P3 LOP3.LUT R168, R168, 0x200, RZ, 0xfc, !PT ;  /* 0x00000200a8a83812 */ /* 0x000fe200078efcff */
[----:B------:R-:W-:Y:S01]  /*640d0*/  ULDC UR24, c[0x0][0x248] ;  /* 0x0000920000187ab9 */ /* 0x000fe20000000800 */
        /* <DEDUP_REMOVED lines=10> */
[----:B------:R-:W-:Y:S01]  /*64180*/  VIADD R241, R242, UR24 ;  /* 0x00000018f2f17c36 */ /* 0x000fe20008000000 */
[----:B------:R-:W-:Y:S01]  /*64190*/  ISETP.LT.AND P2, PT, R13, UR42, !P0 ;  /* 0x0000002a0d007c0c */ /* 0x000fe2000c741270 */
[----:B------:R-:W-:Y:S01]  /*641a0*/  ULDC UR24, c[0x0][0x248] ;  /* 0x0000920000187ab9 */ /* 0x000fe20000000800 */
[----:B------:R-:W-:Y:S01]  /*641b0*/  LOP3.LUT R168, R168, 0xffffffdf, RZ, 0xc0, !PT ;  /* 0xffffffdfa8a87812 */ /* 0x000fe200078ec0ff */
[----:B------:R-:W-:Y:S01]  /*641c0*/  ULDC UR42, c[0x0][0x228] ;  /* 0x00008a00002a7ab9 */ /* 0x000fe20000000800 */
[----:B------:R-:W-:Y:S01]  /*641d0*/  ISETP.LT.AND P1, PT, R12, UR43, !P0 ;  /* 0x0000002b0c007c0c */ /* 0x000fe2000c721270 */
[----:B------:R-:W-:Y:S02]  /*641e0*/  VIADD R240, R241, UR24 ;  /* 0x00000018f1f07c36 */ /* 0x000fe40008000000 */
[C---:B------:R-:W-:Y:S02]  /*641f0*/  VIADD R218, R10.reuse, 0x12a ;  /* 0x0000012a0ada7836 */ /* 0x040fe40000000000 */
[----:B------:R-:W-:-:S02]  /*64200*/  VIADD R217, R10, 0x129 ;  /* 0x000001290ad97836 */ /* 0x000fc40000000000 */
[----:B------:R-:W-:Y:S01]  /*64210*/  VIADD R216, R10, 0x128 ;  /* 0x000001280ad87836 */ /* 0x000fe20000000000 */
[----:B------:R-:W-:Y:S01]  /*64220*/  @P3 LOP3.LUT R168, R168, 0x20, RZ, 0xfc, !PT ;  /* 0x00000020a8a83812 */ /* 0x000fe200078efcff */
[----:B------:R-:W-:Y:S01]  /*64230*/  ULDC.64 UR24, c[0x0][0x228] ;  /* 0x00008a0000187ab9 */ /* 0x000fe20000000a00 */
[----:B------:R-:W-:Y:S01]  /*64240*/  ULDC UR43, c[0x0][0x228] ;  /* 0x00008a00002b7ab9 */ /* 0x000fe20000000800 */
[----:B------:R-:W-:Y:S01]  /*64250*/  VIADD R215, R10, 0x127 ;  /* 0x000001270ad77836 */ /* 0x000fe20000000000 */
[----:B------:R-:W-:Y:S01]  /*64260*/  LOP3.LUT R168, R168, 0xffffffef, RZ, 0xc0, !PT ;  /* 0xffffffefa8a87812 */ /* 0x000fe200078ec0ff */
[----:B------:R-:W-:Y:S01]  /*64270*/  VIADD R214, R10, 0x126 ;  /* 0x000001260ad67836 */ /* 0x000fe20000000000 */
[----:B------:R-:W-:Y:S01]  /*64280*/  LOP3.LUT R164, R164, 0x7fffffff, RZ, 0xc0, !PT ;  /* 0x7fffffffa4a47812 */ /* 0x000fe200078ec0ff */
[----:B------:R-:W-:Y:S01]  /*64290*/  VIADD R213, R10, 0x125 ;  /* 0x000001250ad57836 */ /* 0x000fe20000000000 */
[----:B------:R-:W-:Y:S01]  /*642a0*/  @P2 LOP3.LUT R168, R168, 0x10, RZ, 0xfc, !PT ;  /* 0x00000010a8a82812 */ /* 0x000fe200078efcff */
[----:B------:R-:W-:Y:S01]  /*642b0*/  VIADD R212, R10, 0x124 ;  /* 0x000001240ad47836 */ /* 0x000fe20000000000 */
        /* <DEDUP_REMOVED lines=9> */
[----:B------:R-:W-:Y:S01]  /*64350*/  VIADD R211, R10, 0x123 ;  /* 0x000001230ad37836 */ /* 0x000fe20000000000 */
[----:B------:R-:W-:Y:S01]  /*64360*/  ISETP.LT.AND P3, PT, R14, UR35, !P0 ;  /* 0x000000230e007c0c */ /* 0x000fe2000c761270 */
[C---:B------:R-:W-:Y:S01]  /*64370*/  VIADD R210, R10.reuse, 0x122 ;  /* 0x000001220ad27836 */ /* 0x040fe20000000000 */
[----:B------:R-:W-:Y:S01]  /*64380*/  ISETP.LT.AND P2, PT, R13, UR37, !P0 ;  /* 0x000000250d007c0c */ /* 0x000fe2000c741270 */
[----:B------:R-:W-:Y:S01]  /*64390*/  VIADD R209, R10, 0x121 ;  /* 0x000001210ad17836 */ /* 0x000fe20000000000 */
[----:B------:R-:W-:Y:S01]  /*643a0*/  ISETP.LT.AND P0, PT, R11, UR24, !P0 ;  /* 0x000000180b007c0c */ /* 0x000fe2000c701270 */
[----:B------:R-:W-:Y:S01]  /*643b0*/  ULDC UR24, c[0x0][0x248] ;  /* 0x0000920000187ab9 */ /* 0x000fe20000000800 */
[----:B------:R-:W-:Y:S01]  /*643c0*/  LOP3.LUT R168, R168, 0xfffffffd, RZ, 0xc0, !PT ;  /* 0xfffffffda8a87812 */ /* 0x000fe200078ec0ff */
[----:B------:R-:W-:Y:S01]  /*643d0*/  ULDC UR35, c[0x0][0x228] ;  /* 0x00008a0000237ab9 */ /* 0x000fe20000000800 */
[C---:B------:R-:W-:Y:S01]  /*643e0*/  VIADD R208, R10.reuse, 0x120 ;  /* 0x000001200ad07836 */ /* 0x040fe20000000000 */
[----:B------:R-:W-:Y:S01]  /*643f0*/  ULDC UR39, c[0x0][0x228] ;  /* 0x00008a0000277ab9 */ /* 0x000fe20000000800 */
[----:B------:R-:W-:Y:S01]  /*64400*/  VIADD R207, R10, 0x11f ;  /* 0x0000011f0acf7836 */ /* 0x000fe20000000000 */
[----:B------:R-:W-:Y:S01]  /*64410*/  @P1 LOP3.LUT R167, R167, 0x80000000, RZ, 0xfc, !PT ;  /* 0x80000000a7a71812 */ /* 0x000fe200078efcff */
[----:B------:R-:W-:-:S03]  /*64420*/  ULDC UR37, c[0x0][0x228] ;  /* 0x00008a0000257ab9 */ /* 0x000fc60000000800 */
[----:B------:R-:W-:-:S04]  /*64430*/  LOP3.LUT R167, R167, 0xbfffffff, RZ, 0xc0, !PT ;  /* 0xbfffffffa7a77812 */ /* 0x000fc800078ec0ff */
[----:B------:R-:W-:Y:S02]  /*64440*/  @P0 LOP3.LUT R167, R167, 0x40000000, RZ, 0xfc, !PT ;  /* 0x40000000a7a70812 */ /* 0x000fe400078efcff */
[----:B------:R-:W-:Y:S02]  /*64450*/  ISETP.GE.AND P0, PT, R237, UR41, PT ;  /* 0x00000029ed007c0c */ /* 0x000fe4000bf06270 */
[----:B------:R-:W-:Y:S02]  /*64460*/  @P3 LOP3.LUT R168, R168, 0x2, RZ, 0xfc, !PT ;  /* 0x00000002a8a83812 */ /* 0x000fe400078efcff */
[----:B------:R-:W-:Y:S01]  /*64470*/  ISETP.LT.AND P3, PT, R14, UR59, !P0 ;  /* 0x0000003b0e007c0c */ /* 0x000fe2000c761270 */
[----:B------:R-:W-:Y:S01]  /*64480*/  ULDC UR59, c[0x0][0x228] ;  /* 0x00008a00003b7ab9 */ /* 0x000fe20000000800 */
[----:B------:R-:W-:Y:S02]  /*64490*/  LOP3.LUT R168, R168, 0xfffffffe, RZ, 0xc0, !PT ;  /* 0xfffffffea8a87812 */ /* 0x000fe400078ec0ff */
[----:B------:R-:W-:-:S02]  /*644a0*/  LOP3.LUT R167, R167, 0xdfffffff, RZ, 0xc0, !PT ;  /* 0xdfffffffa7a77812 */ /* 0x000fc400078ec0ff */
[----:B------:R-:W-:Y:S02]  /*644b0*/  @P2 LOP3.LUT R168, R168, 0x1, RZ, 0xfc, !PT ;  /* 0x00000001a8a82812 */ /* 0x000fe400078efcff */
[----:B------:R-:W-:Y:S02]  /*644c0*/  ISETP.LT.AND P2, PT, R13, UR27, !P0 ;  /* 0x0000001b0d007c0c */ /* 0x000fe4000c741270 */
[----:B------:R-:W-:Y:S01]  /*644d0*/  ISETP.LT.AND P1, PT, R12, UR26, !P0 ;  /* 0x0000001a0c007c0c */ /* 0x000fe2000c721270 */
[----:B------:R-:W-:Y:S02]  /*644e0*/  ULDC.64 UR26, c[0x0][0x228] ;  /* 0x00008a00001a7ab9 */ /* 0x000fe40000000a00 */
        /* <DEDUP_REMOVED lines=9> */
[----:B------:R-:W-:Y:S01]  /*64580*/  VIADD R239, R240, UR24 ;  /* 0x00000018f0ef7c36 */ /* 0x000fe20008000000 */
[----:B------:R-:W-:Y:S01]  /*64590*/  LOP3.LUT R167, R167, 0xfdffffff, RZ, 0xc0, !PT ;  /* 0xfdffffffa7a77812 */ /* 0x000fe200078ec0ff */
[----:B------:R-:W-:Y:S01]  /*645a0*/  ULDC UR24, c[0x0][0x248] ;  /* 0x0000920000187ab9 */ /* 0x000fe20000000800 */
[----:B------:R-:W-:Y:S01]  /*645b0*/  ISETP.LT.AND P3, PT, R14, UR59, !P0 ;  /* 0x0000003b0e007c0c */ /* 0x000fe2000c761270 */
[----:B------:R-:W-:Y:S01]  /*645c0*/  ULDC UR59, c[0x0][0x228] ;  /* 0x00008a00003b7ab9 */ /* 0x000fe20000000800 */
[----:B------:R-:W-:Y:S01]  /*645d0*/  ISETP.LT.AND P2, PT, R13, UR20, !P0 ;  /* 0x000000140d007c0c */ /* 0x000fe2000c741270 */
[----:B------:R-:W-:Y:S01]  /*645e0*/  ULDC.64 UR32, c[0x0][0x228] ;  /* 0x00008a0000207ab9 */ /* 0x000fe20000000a00 */
[----:B------:R-:W-:Y:S01]  /*645f0*/  ISETP.LT.AND P1, PT, R12, UR21, !P0 ;  /* 0x000000150c007c0c */ /* 0x000fe2000c721270 */
[----:B------:R-:W-:-:S08]  /*64600*/  VIADD R238, R239, UR24 ;  /* 0x00000018efee7c36 */ /* 0x000fd00008000000 */
[----:B------:R-:W-:Y:S01]  /*64610*/  @P3 LOP3.LUT R167, R167, 0x2000000, RZ, 0xfc, !PT ;  /* 0x02000000a7a73812 */ /* 0x000fe200078efcff */
[----:B------:R-:W-:-:S03]  /*64620*/  ULDC UR20, c[0x0][0x248] ;  /* 0x0000920000147ab9 */ /* 0x000fc60000000800 */
        /* <DEDUP_REMOVED lines=10> */
[----:B------:R-:W-:Y:S01]  /*646d0*/  ULDC.64 UR20, c[0x0][0x228] ;  /* 0x00008a0000147ab9 */ /* 0x000fe20000000a00 */
[----:B------:R-:W-:Y:S01]  /*646e0*/  ISETP.LT.AND P3, PT, R14, UR59, !P0 ;  /* 0x0000003b0e007c0c */ /* 0x000fe2000c761270 */
[----:B------:R-:W-:Y:S01]  /*646f0*/  ULDC UR59, c[0x0][0x228] ;  /* 0x00008a00003b7ab9 */ /* 0x000fe20000000800 */
[----:B------:R-:W-:Y:S01]  /*64700*/  ISETP.LT.AND P2, PT, R13, UR22, !P0 ;  /* 0x000000160d007c0c */ /* 0x000fe2000c741270 */
[----:B------:R-:W-:Y:S01]  /*64710*/  ULDC.64 UR30, c[0x0][0x228] ;  /* 0x00008a00001e7ab9 */ /* 0x000fe20000000a00 */
[----:B------:R-:W-:Y:S01]  /*64720*/  ISETP.LT.AND P1, PT, R12, UR23, !P0 ;  /* 0x000000170c007c0c */ /* 0x000fe2000c721270 */
[----:B------:R-:W-:-:S08]  /*64730*/  ULDC.64 UR22, c[0x0][0x228] ;  /* 0x00008a0000167ab9 */ /* 0x000fd00000000a00 */
        /* <DEDUP_REMOVED lines=14> */
[----:B------:R-:W-:Y:S01]  /*64820*/  ULDC UR18, c[0x0][0x248] ;  /* 0x0000920000127ab9 */ /* 0x000fe20000000800 */
[----:B------:R-:W-:Y:S01]  /*64830*/  LOP3.LUT R167, R167, 0xfffdffff, RZ, 0xc0, !PT ;  /* 0xfffdffffa7a77812 */ /* 0x000fe200078ec0ff */
[----:B------:R-:W-:Y:S01]  /*64840*/  ULDC UR59, c[0x0][0x228] ;  /* 0x00008a00003b7ab9 */ /* 0x000fe20000000800 */
[----:B------:R-:W-:-:S07]  /*64850*/  ISETP.LT.AND P1, PT, R12, UR19, !P0 ;  /* 0x000000130c007c0c */ /* 0x000fce000c721270 */
        /* <DEDUP_REMOVED lines=13> */
[----:B------:R-:W-:Y:S01]  /*64930*/  ULDC.64 UR28, c[0x0][0x228] ;  /* 0x00008a00001c7ab9 */ /* 0x000fe20000000a00 */
[----:B------:R-:W-:Y:S01]  /*64940*/  ISETP.LT.AND P2, PT, R13, UR16, !P0 ;  /* 0x000000100d007c0c */ /* 0x000fe2000c741270 */
[----:B------:R-:W-:Y:S01]  /*64950*/  ULDC UR16, c[0x0][0x248] ;  /* 0x0000920000107ab9 */ /* 0x000fe20000000800 */
[----:B------:R-:W-:Y:S01]  /*64960*/  ISETP.LT.AND P1, PT, R12, UR17, !P0 ;  /* 0x000000110c007c0c */ /* 0x000fe2000c721270 */
[----:B------:R-:W-:-:S08]  /*64970*/  ULDC UR53, c[0x0][0x228] ;  /* 0x00008a0000357ab9 */ /* 0x000fd00000000800 */
[----:B------:R-:W-:-:S04]  /*64980*/  @P3 LOP3.LUT R167, R167, 0x2000, RZ, 0xfc, !PT ;  /* 0x00002000a7a73812 */ /* 0x000fc800078efcff */
[----:B------:R-:W-:-:S04]  /*64990*/  LOP3.LUT R167, R167, 0xffffefff, RZ, 0xc0, !PT ;  /* 0xffffefffa7a77812 */ /* 0x000fc800078ec0ff */
[----:B------:R-:W-:Y:S02]  /*649a0*/  @P2 LOP3.LUT R167, R167, 0x1000, RZ, 0xfc, !PT ;  /* 0x00001000a7a72812 */ /* 0x000fe400078efcff */
[----:B------:R-:W-:Y:S01]  /*649b0*/  ISETP.LT.AND P0, PT, R11, UR24, !P0 ;  /* 0x000000180b007c0c */ /* 0x000fe2000c701270 */
[----:B------:R-:W-:Y:S01]  /*649c0*/  VIADD R234, R235, UR16 ;  /* 0x00000010ebea7c36 */ /* 0x000fe20008000000 */
[----:B------:R-:W-:Y:S01]  /*649d0*/  LOP3.LUT R167, R167, 0xfffff7ff, RZ, 0xc0, !PT ;  /* 0xfffff7ffa7a77812 */ /* 0x000fe200078ec0ff */
[----:B------:R-:W-:Y:S01]  /*649e0*/  ULDC.64 UR16, c[0x0][0x228] ;  /* 0x00008a0000107ab9 */ /* 0x000fe20000000a00 */
        /* <DEDUP_REMOVED lines=12> */
[----:B------:R-:W-:-:S06]  /*64ab0*/  VIADD R233, R234, UR14 ;  /* 0x0000000eeae97c36 */ /* 0x000fcc0008000000 */
[----:B------:R-:W-:Y:S01]  /*64ac0*/  @P3 LOP3.LUT R167, R167, 0x200, RZ, 0xfc, !PT ;  /* 0x00000200a7a73812 */ /* 0x000fe200078efcff */
[----:B------:R-:W-:Y:S01]  /*64ad0*/  ULDC UR15, c[0x0][0x228] ;  /* 0x00008a00000f7ab9 */ /* 0x000fe20000000800 */
        /* <DEDUP_REMOVED lines=35> */
[----:B------:R-:W-:-:S09]  /*64d10*/  ISETP.LT.AND P2, PT, R13, UR9, !P0 ;  /* 0x000000090d007c0c */ /* 0x000fd2000c741270 */
[----:B------:R-:W-:Y:S02]  /*64d20*/  @P1 LOP3.LUT R166, R166, 0x80000000, RZ, 0xfc, !PT ;  /* 0x80000000a6a61812 */ /* 0x000fe400078efcff */
[----:B------:R-:W-:Y:S01]  /*64d30*/  LOP3.LUT R167, R167, 0xfffffffd, RZ, 0xc0, !PT ;  /* 0xfffffffda7a77812 */ /* 0x000fe200078ec0ff */
[----:B------:R-:W-:Y:S01]  /*64d40*/  VIADD R231, R232, UR8 ;  /* 0x00000008e8e77c36 */ /* 0x000fe20008000000 */
[----:B------:R-:W-:Y:S01]  /*64d50*/  ISETP.LT.AND P0, PT, R11, UR20, !P0 ;  /* 0x000000140b007c0c */ /* 0x000fe2000c701270 */
[----:B------:R-:W-:Y:S01]  /*64d60*/  ULDC UR20, c[0x0][0x248] ;  /* 0x0000920000147ab9 */ /* 0x000fe20000000800 */
[----:B------:R-:W-:Y:S01]  /*64d70*/  LOP3.LUT R166, R166, 0xbfffffff, RZ, 0xc0, !PT ;  /* 0xbfffffffa6a67812 */ /* 0x000fe200078ec0ff */
[----:B------:R-:W-:Y:S01]  /*64d80*/  ULDC UR9, c[0x0][0x228] ;  /* 0x00008a0000097ab9 */ /* 0x000fe20000000800 */
[----:B------:R-:W-:Y:S01]  /*64d90*/  @P3 LOP3.LUT R167, R167, 0x2, RZ, 0xfc, !PT ;  /* 0x00000002a7a73812 */ /* 0x000fe200078efcff */
[----:B------:R-:W-:-:S08]  /*64da0*/  ULDC UR8, c[0x0][0x228] ;  /* 0x00008a0000087ab9 */ /* 0x000fd00000000800 */
[----:B------:R-:W-:Y:S02]  /*64db0*/  @P0 LOP3.LUT R166, R166, 0x40000000, RZ, 0xfc, !PT ;  /* 0x40000000a6a60812 */ /* 0x000fe400078efcff */
[----:B------:R-:W-:Y:S01]  /*64dc0*/  ISETP.GE.AND P0, PT, R229, UR25, PT ;  /* 0x00000019e5007c0c */ /* 0x000fe2000bf06270 */
[----:B------:R-:W-:-:S03]  /*64dd0*/  ULDC UR25, c[0x0][0x228] ;  /* 0x00008a0000197ab9 */ /* 0x000fc60000000800 */
[----:B------:R-:W-:Y:S01]  /*64de0*/  ISETP.LT.AND P3, PT, R14, UR40, !P0 ;  /* 0x000000280e007c0c */ /* 0x000fe2000c761270 */
[----:B------:R-:W-:Y:S01]  /*64df0*/  ULDC UR40, c[0x0][0x228] ;  /* 0x00008a0000287ab9 */ /* 0x000fe20000000800 */
[----:B------:R-:W-:Y:S02]  /*64e00*/  LOP3.LUT R167, R167, 0xfffffffe, RZ, 0xc0, !PT ;  /* 0xfffffffea7a77812 */ /* 0x000fe400078ec0ff */
[----:B------:R-:W-:Y:S02]  /*64e10*/  LOP3.LUT R166, R166, 0xdfffffff, RZ, 0xc0, !PT ;  /* 0xdfffffffa6a67812 */ /* 0x000fe400078ec0ff */
[----:B------:R-:W-:Y:S02]  /*64e20*/  @P2 LOP3.LUT R167, R167, 0x1, RZ, 0xfc, !PT ;  /* 0x00000001a7a72812 */ /* 0x000fe400078efcff */
[----:B------:R-:W-:Y:S01]  /*64e30*/  ISETP.LT.AND P2, PT, R13, UR6, !P0 ;  /* 0x000000060d007c0c */ /* 0x000fe2000c741270 */
[----:B------:R-:W-:Y:S01]  /*64e40*/  ULDC UR6, c[0x0][0x248] ;  /* 0x0000920000067ab9 */ /* 0x000fe20000000800 */
[----:B------:R-:W-:-:S03]  /*64e50*/  ISETP.LT.AND P1, PT, R12, UR7, !P0 ;  /* 0x000000070c007c0c */ /* 0x000fc6000c721270 */
[----:B------:R-:W-:Y:S01]  /*64e60*/  @P3 LOP3.LUT R166, R166, 0x20000000, RZ, 0xfc, !PT ;  /* 0x20000000a6a63812 */ /* 0x000fe200078efcff */
[----:B------:R-:W-:Y:S01]  /*64e70*/  VIADD R230, R231, UR6 ;  /* 0x00000006e7e67c36 */ /* 0x000fe20008000000 */
[----:B------:R-:W-:Y:S01]  /*64e80*/  ISETP.LT.AND P0, PT, R11, UR22, !P0 ;  /* 0x000000160b007c0c */ /* 0x000fe2000c701270 */
[----:B------:R-:W-:Y:S01]  /*64e90*/  ULDC UR7, c[0x0][0x228] ;  /* 0x00008a0000077ab9 */ /* 0x000fe20000000800 */
[----:B------:R-:W-:Y:S01]  /*64ea0*/  LOP3.LUT R166, R166, 0xefffffff, RZ, 0xc0, !PT ;  /* 0xefffffffa6a67812 */ /* 0x000fe200078ec0ff */
[----:B------:R-:W-:Y:S01]  /*64eb0*/  ULDC UR6, c[0x0][0x228] ;  /* 0x00008a0000067ab9 */ /* 0x000fe20000000800 */
[----:B------:R-:W-:Y:S02]  /*64ec0*/  ULDC UR22, c[0x0][0x228] ;  /* 0x00008a0000167ab9 */ /* 0x000fe40000000800 */
[----:B------:R-:W-:-:S04]  /*64ed0*/  @P2 LOP3.LUT R166, R166, 0x10000000, RZ, 0xfc, !PT ;  /* 0x10000000a6a62812 */ /* 0x000fc800078efcff */
[----:B------:R-:W-:-:S04]  /*64ee0*/  LOP3.LUT R166, R166, 0xf7ffffff, RZ, 0xc0, !PT ;  /* 0xf7ffffffa6a67812 */ /* 0x000fc800078ec0ff */
[----:B------:R-:W-:-:S04]  /*64ef0*/  @P1 LOP3.LUT R166, R166, 0x8000000, RZ, 0xfc, !PT ;  /* 0x08000000a6a61812 */ /* 0x000fc800078efcff */
[----:B------:R-:W-:-:S04]  /*64f00*/  LOP3.LUT R166, R166, 0xfbffffff, RZ, 0xc0, !PT ;  /* 0xfbffffffa6a67812 */ /* 0x000fc800078ec0ff */
[----:B------:R-:W-:Y:S02]  /*64f10*/  @P0 LOP3.LUT R166, R166, 0x4000000, RZ, 0xfc, !PT ;  /* 0x04000000a6a60812 */ /* 0x000fe400078efcff */
[----:B------:R-:W-:Y:S01]  /*64f20*/  ISETP.GE.AND P0, PT, R228, UR19, PT ;  /* 0x00000013e4007c0c */ /* 0x000fe2000bf06270 */
[----:B------:R-:W-:-:S03]  /*64f30*/  ULDC UR19, c[0x0][0x228] ;  /* 0x00008a0000137ab9 */ /* 0x000fc60000000800 */
        /* <DEDUP_REMOVED lines=22> */
[----:B------:R-:W-:Y:S01]  /*650a0*/  ULDC UR50, c[0x0][0x228] ;  /* 0x00008a0000327ab9 */ /* 0x000fe20000000800 */
[----:B------:R-:W-:Y:S01]  /*650b0*/  ISETP.LT.AND P1, PT, R12, UR46, !P0 ;  /* 0x0000002e0c007c0c */ /* 0x000fe2000c721270 */
[----:B------:R-:W-:Y:S01]  /*650c0*/  VIADD R228, R229, UR16 ;  /* 0x00000010e5e47c36 */ /* 0x000fe20008000000 */
[----:B------:R-:W-:-:S07]  /*650d0*/  ULDC UR17, c[0x0][0x228] ;  /* 0x00008a0000117ab9 */ /* 0x000fce0000000800 */
[----:B------:R-:W-:Y:S01]  /*650e0*/  @P3 LOP3.LUT R166, R166, 0x200000, RZ, 0xfc, !PT ;  /* 0x00200000a6a63812 */ /* 0x000fe200078efcff */
[----:B------:R-:W-:Y:S01]  /*650f0*/  ULDC UR16, c[0x0][0x228] ;  /* 0x00008a0000107ab9 */ /* 0x000fe20000000800 */
[----:B------:R-:W-:Y:S01]  /*65100*/  VIADD R206, R10, 0x11e ;  /* 0x0000011e0ace7836 */ /* 0x000fe20000000000 */
        /* <DEDUP_REMOVED lines=13> */
[----:B------:R-:W-:Y:S01]  /*651e0*/  ULDC.64 UR40, c[0x0][0x228] ;  /* 0x00008a0000287ab9 */ /* 0x000fe20000000a00 */
        /* <DEDUP_REMOVED lines=24> */
[----:B------:R-:W-:Y:S01]  /*65370*/  LOP3.LUT R163, R163, 0x7fffffff, RZ, 0xc0, !PT ;  /* 0x7fffffffa3a37812 */ /* 0x000fe200078ec0ff */
[----:B------:R-:W-:Y:S01]  /*65380*/  VIADD R205, R10, 0x11d ;  /* 0x0000011d0acd7836 */ /* 0x000fe20000000000 */
[----:B------:R-:W-:Y:S01]  /*65390*/  LOP3.LUT R166, R166, 0xffffefff, RZ, 0xc0, !PT ;  /* 0xffffefffa6a67812 */ /* 0x000fe200078ec0ff */
[C---:B------:R-:W-:Y:S02]  /*653a0*/  VIADD R204, R10.reuse, 0x11c ;  /* 0x0000011c0acc7836 */ /* 0x040fe40000000000 */
[----:B------:R-:W-:Y:S01]  /*653b0*/  VIADD R203, R10, 0x11b ;  /* 0x0000011b0acb7836 */ /* 0x000fe20000000000 */
[----:B------:R-:W-:Y:S01]  /*653c0*/  @P2 LOP3.LUT R166, R166, 0x1000, RZ, 0xfc, !PT ;  /* 0x00001000a6a62812 */ /* 0x000fe200078efcff */
[C---:B------:R-:W-:Y:S01]  /*653d0*/  VIADD R202, R10.reuse, 0x11a ;  /* 0x0000011a0aca7836 */ /* 0x040fe20000000000 */
[----:B------:R-:W-:Y:S01]  /*653e0*/  ISETP.LT.AND P0, PT, R11, UR40, !P0 ;  /* 0x000000280b007c0c */ /* 0x000fe2000c701270 */
[----:B------:R-:W-:Y:S01]  /*653f0*/  VIADD R201, R10, 0x119 ;  /* 0x000001190ac97836 */ /* 0x000fe20000000000 */
[----:B------:R-:W-:Y:S01]  /*65400*/  LOP3.LUT R166, R166, 0xfffff7ff, RZ, 0xc0, !PT ;  /* 0xfffff7ffa6a67812 */ /* 0x000fe200078ec0ff */
[----:B------:R-:W-:-:S02]  /*65410*/  VIADD R200, R10, 0x118 ;  /* 0x000001180ac87836 */ /* 0x000fc40000000000 */
[----:B------:R-:W-:Y:S01]  /*65420*/  VIADD R199, R10, 0x117 ;  /* 0x000001170ac77836 */ /* 0x000fe20000000000 */
[----:B------:R-:W-:Y:S01]  /*65430*/  @P1 LOP3.LUT R166, R166, 0x800, RZ, 0xfc, !PT ;  /* 0x00000800a6a61812 */ /* 0x000fe200078efcff */
[----:B------:R-:W-:Y:S01]  /*65440*/  VIADD R198, R10, 0x116 ;  /* 0x000001160ac67836 */ /* 0x000fe20000000000 */
[----:B------:R-:W-:Y:S01]  /*65450*/  LOP3.LUT R162, R162, 0x7fffffff, RZ, 0xc0, !PT ;  /* 0x7fffffffa2a27812 */ /* 0x000fe200078ec0ff */
[----:B------:R-:W-:Y:S01]  /*65460*/  VIADD R197, R10, 0x115 ;  /* 0x000001150ac57836 */ /* 0x000fe20000000000 */
[----:B------:R-:W-:Y:S01]  /*65470*/  LOP3.LUT R166, R166, 0xfffffbff, RZ, 0xc0, !PT ;  /* 0xfffffbffa6a67812 */ /* 0x000fe200078ec0ff */
[----:B------:R-:W-:Y:S01]  /*65480*/  VIADD R196, R10, 0x114 ;  /* 0x000001140ac47836 */ /* 0x000fe20000000000 */
[----:B------:R-:W-:Y:S02]  /*65490*/  ULDC UR57, c[0x0][0x228] ;  /* 0x00008a0000397ab9 */ /* 0x000fe40000000800 */
[----:B------:R-:W-:Y:S02]  /*654a0*/  @P0 LOP3.LUT R166, R166, 0x400, RZ, 0xfc, !PT ;  /* 0x00000400a6a60812 */ /* 0x000fe400078efcff */
[----:B------:R-:W-:Y:S01]  /*654b0*/  ISETP.GE.AND P0, PT, R224, UR29, PT ;  /* 0x0000001de0007c0c */ /* 0x000fe2000bf06270 */
[----:B------:R-:W-:-:S03]  /*654c0*/  ULDC.64 UR28, c[0x0][0x228] ;  /* 0x00008a00001c7ab9 */ /* 0x000fc60000000a00 */
[----:B------:R-:W-:Y:S01]  /*654d0*/  ISETP.LT.AND P3, PT, R14, UR42, !P0 ;  /* 0x0000002a0e007c0c */ /* 0x000fe2000c761270 */
[----:B------:R-:W-:Y:S01]  /*654e0*/  ULDC UR42, c[0x0][0x228] ;  /* 0x00008a00002a7ab9 */ /* 0x000fe20000000800 */
[----:B------:R-:W-:Y:S01]  /*654f0*/  ISETP.LT.AND P2, PT, R13, UR56, !P0 ;  /* 0x000000380d007c0c */ /* 0x000fe2000c741270 */
[----:B------:R-:W-:Y:S01]  /*65500*/  VIADD R195, R10, 0x113 ;  /* 0x000001130ac37836 */ /* 0x000fe20000000000 */
[----:B------:R-:W-:Y:S01]  /*65510*/  LOP3.LUT R166, R166, 0xfffffdff, RZ, 0xc0, !PT ;  /* 0xfffffdffa6a67812 */ /* 0x000fe200078ec0ff */
[----:B------:R-:W-:Y:S01]  /*65520*/  VIADD R194, R10, 0x112 ;  /* 0x000001120ac27836 */ /* 0x000fe20000000000 */
        /* <DEDUP_REMOVED lines=18> */
[----:B------:R-:W-:Y:S01]  /*65650*/  VIADD R225, R226, UR26 ;  /* 0x0000001ae2e17c36 */ /* 0x000fe20008000000 */
[----:B------:R-:W-:Y:S01]  /*65660*/  LOP3.LUT R166, R166, 0xffffffdf, RZ, 0xc0, !PT ;  /* 0xffffffdfa6a67812 */ /* 0x000fe200078ec0ff */
[----:B------:R-:W-:Y:S01]  /*65670*/  ULDC UR26, c[0x0][0x248] ;  /* 0x00009200001a7ab9 */ /* 0x000fe20000000800 */
[----:B------:R-:W-:Y:S01]  /*65680*/  ISETP.LT.AND P1, PT, R12, UR43, !P0 ;  /* 0x0000002b0c007c0c */ /* 0x000fe2000c721270 */
[----:B------:R-:W-:-:S06]  /*65690*/  ULDC UR44, c[0x0][0x228] ;  /* 0x00008a00002c7ab9 */ /* 0x000fcc0000000800 */
[----:B------:R-:W-:Y:S01]  /*656a0*/  @P3 LOP3.LUT R166, R166, 0x20, RZ, 0xfc, !PT ;  /* 0x00000020a6a63812 */ /* 0x000fe200078efcff */
[----:B------:R-:W-:Y:S01]  /*656b0*/  VIADD R224, R225, UR26 ;  /* 0x0000001ae1e07c36 */ /* 0x000fe20008000000 */
        /* <DEDUP_REMOVED lines=15> */
[----:B------:R-:W-:Y:S01]  /*657b0*/  ISETP.LT.AND P2, PT, R13, UR51, !P0 ;  /* 0x000000330d007c0c */ /* 0x000fe2000c741270 */
[----:B------:R-:W-:Y:S01]  /*657c0*/  ULDC UR45, c[0x0][0x228] ;  /* 0x00008a00002d7ab9 */ /* 0x000fe20000000800 */
[----:B------:R-:W-:-:S07]  /*657d0*/  ISETP.LT.AND P0, PT, R11, UR30, !P0 ;  /* 0x0000001e0b007c0c */ /* 0x000fce000c701270 */
[----:B------:R-:W-:Y:S02]  /*657e0*/  @P1 LOP3.LUT R165, R165, 0x80000000, RZ, 0xfc, !PT ;  /* 0x80000000a5a51812 */ /* 0x000fe400078efcff */
[----:B------:R-:W-:Y:S01]  /*657f0*/  LOP3.LUT R166, R166, 0xfffffffd, RZ, 0xc0, !PT ;  /* 0xfffffffda6a67812 */ /* 0x000fe200078ec0ff */
[----:B------:R-:W-:Y:S01]  /*65800*/  VIADD R222, R223, UR26 ;  /* 0x0000001adfde7c36 */ /* 0x000fe20008000000 */
[----:B------:R-:W-:Y:S01]  /*65810*/  LOP3.LUT R165, R165, 0xbfffffff, RZ, 0xc0, !PT ;  /* 0xbfffffffa5a57812 */ /* 0x000fe200078ec0ff */
[----:B------:R-:W-:Y:S01]  /*65820*/  ULDC UR26, c[0x0][0x248] ;  /* 0x00009200001a7ab9 */ /* 0x000fe20000000800 */
[----:B------:R-:W-:Y:S01]  /*65830*/  ULDC UR60, c[0x0][0x228] ;  /* 0x00008a00003c7ab9 */ /* 0x000fe20000000800 */
[----:B------:R-:W-:Y:S01]  /*65840*/  ULDC UR51, c[0x0][0x228] ;  /* 0x00008a0000337ab9 */ /* 0x000fe20000000800 */
[----:B------:R-:W-:Y:S02]  /*65850*/  @P0 LOP3.LUT R165, R165, 0x40000000, RZ, 0xfc, !PT ;  /* 0x40000000a5a50812 */ /* 0x000fe400078efcff */
[----:B------:R-:W-:Y:S01]  /*65860*/  ISETP.GE.AND P0, PT, R221, UR41, PT ;  /* 0x00000029dd007c0c */ /* 0x000fe2000bf06270 */
[----:B------:R-:W-:Y:S01]  /*65870*/  ULDC.64 UR40, c[0x0][0x228] ;  /* 0x00008a0000287ab9 */ /* 0x000fe20000000a00 */
[----:B------:R-:W-:-:S02]  /*65880*/  @P3 LOP3.LUT R166, R166, 0x2, RZ, 0xfc, !PT ;  /* 0x00000002a6a63812 */ /* 0x000fc400078efcff */
[----:B------:R-:W-:Y:S01]  /*65890*/  ISETP.LT.AND P3, PT, R14, UR54, !P0 ;  /* 0x000000360e007c0c */ /* 0x000fe2000c761270 */
[----:B------:R-:W-:Y:S01]  /*658a0*/  ULDC UR54, c[0x0][0x228] ;  /* 0x00008a0000367ab9 */ /* 0x000fe20000000800 */
[----:B------:R-:W-:Y:S02]  /*658b0*/  LOP3.LUT R166, R166, 0xfffffffe, RZ, 0xc0, !PT ;  /* 0xfffffffea6a67812 */ /* 0x000fe400078ec0ff */
[----:B------:R-:W-:Y:S02]  /*658c0*/  LOP3.LUT R165, R165, 0xdfffffff, RZ, 0xc0, !PT ;  /* 0xdfffffffa5a57812 */ /* 0x000fe400078ec0ff */
[----:B------:R-:W-:Y:S02]  /*658d0*/  @P2 LOP3.LUT R166, R166, 0x1, RZ, 0xfc, !PT ;  /* 0x00000001a6a62812 */ /* 0x000fe400078efcff */
[----:B------:R-:W-:Y:S01]  /*658e0*/  ISETP.LT.AND P2, PT, R13, UR55, !P0 ;  /* 0x000000370d007c0c */ /* 0x000fe2000c741270 */
[----:B------:R-:W-:Y:S01]  /*658f0*/  ULDC UR55, c[0x0][0x228] ;  /* 0x00008a0000377ab9 */ /* 0x000fe20000000800 */
[----:B------:R-:W-:Y:S01]  /*65900*/  ISETP.LT.AND P1, PT, R12, UR50, !P0 ;  /* 0x000000320c007c0c */ /* 0x000fe2000c721270 */
[----:B------:R-:W-:-:S02]  /*65910*/  VIADD R221, R222, UR26 ;  /* 0x0000001adedd7c36 */ /* 0x000fc40008000000 */
        /* <DEDUP_REMOVED lines=98> */
[----:B------:R-:W-:Y:S01]  /*65f40*/  VIADD R217, R218, UR24 ;  /* 0x00000018dad97c36 */ /* 0x000fe20008000000 */
        /* <DEDUP_REMOVED lines=13> */
[----:B------:R-:W-:-:S07]  /*66020*/  ISETP.LT.AND P1, PT, R12, UR18, !P0 ;  /* 0x000000120c007c0c */ /* 0x000fce000c721270 */
[----:B------:R-:W-:-:S04]  /*66030*/  @P3 LOP3.LUT R165, R165, 0x20, RZ, 0xfc, !PT ;  /* 0x00000020a5a53812 */ /* 0x000fc800078efcff */
[----:B------:R-:W-:-:S04]  /*66040*/  LOP3.LUT R165, R165, 0xffffffef, RZ, 0xc0, !PT ;  /* 0xffffffefa5a57812 */ /* 0x000fc800078ec0ff */
[----:B------:R-:W-:Y:S02]  /*66050*/  @P2 LOP3.LUT R165, R165, 0x10, RZ, 0xfc, !PT ;  /* 0x00000010a5a52812 */ /* 0x000fe400078efcff */
[----:B------:R-:W-:Y:S01]  /*66060*/  ISETP.LT.AND P0, PT, R11, UR40, !P0 ;  /* 0x000000280b007c0c */ /* 0x000fe2000c701270 */
[----:B------:R-:W-:Y:S01]  /*66070*/  VIADD R216, R217, UR15 ;  /* 0x0000000fd9d87c36 */ /* 0x000fe20008000000 */
[----:B------:R-:W-:Y:S01]  /*66080*/  LOP3.LUT R165, R165, 0xfffffff7, RZ, 0xc0, !PT ;  /* 0xfffffff7a5a57812 */ /* 0x000fe200078ec0ff */
[----:B------:R-:W-:-:S03]  /*66090*/  ULDC UR40, c[0x0][0x228] ;  /* 0x00008a0000287ab9 */ /* 0x000fc60000000800 */
[----:B------:R-:W-:-:S04]  /*660a0*/  @P1 LOP3.LUT R165, R165, 0x8, RZ, 0xfc, !PT ;  /* 0x00000008a5a51812 */ /* 0x000fc800078efcff */
[----:B------:R-:W-:-:S04]  /*660b0*/  LOP3.LUT R165, R165, 0xfffffffb, RZ, 0xc0, !PT ;  /* 0xfffffffba5a57812 */ /* 0x000fc800078ec0ff */
[----:B------:R-:W-:Y:S02]  /*660c0*/  @P0 LOP3.LUT R165, R165, 0x4, RZ, 0xfc, !PT ;  /* 0x00000004a5a50812 */ /* 0x000fe400078efcff */
[----:B------:R-:W-:Y:S01]  /*660d0*/  ISETP.GE.AND P0, PT, R214, UR29, PT ;  /* 0x0000001dd6007c0c */ /* 0x000fe2000bf06270 */
[----:B------:R-:W-:-:S03]  /*660e0*/  ULDC UR29, c[0x0][0x228] ;  /* 0x00008a00001d7ab9 */ /* 0x000fc60000000800 */
[----:B------:R-:W-:Y:S01]  /*660f0*/  ISETP.LT.AND P1, PT, R12, UR9, !P0 ;  /* 0x000000090c007c0c */ /* 0x000fe2000c721270 */
[----:B------:R-:W-:Y:S01]  /*66100*/  ULDC UR9, c[0x0][0x248] ;  /* 0x0000920000097ab9 */ /* 0x000fe20000000800 */
[----:B------:R-:W-:Y:S02]  /*66110*/  ISETP.LT.AND P3, PT, R14, UR11, !P0 ;  /* 0x0000000b0e007c0c */ /* 0x000fe4000c761270 */
[----:B------:R-:W-:Y:S01]  /*66120*/  ISETP.LT.AND P2, PT, R13, UR10, !P0 ;  /* 0x0000000a0d007c0c */ /* 0x000fe2000c741270 */
[----:B------:R-:W-:Y:S01]  /*66130*/  ULDC.64 UR10, c[0x0][0x228] ;  /* 0x00008a00000a7ab9 */ /* 0x000fe20000000a00 */
[----:B------:R-:W-:-:S07]  /*66140*/  ISETP.LT.AND P0, PT, R11, UR26, !P0 ;  /* 0x0000001a0b007c0c */ /* 0x000fce000c701270 */
[----:B------:R-:W-:-:S04]  /*66150*/  @P1 LOP3.LUT R164, R164, 0x80000000, RZ, 0xfc, !PT ;  /* 0x80000000a4a41812 */ /* 0x000fc800078efcff */
[----:B------:R-:W-:Y:S02]  /*66160*/  LOP3.LUT R164, R164, 0xbfffffff, RZ, 0xc0, !PT ;  /* 0xbfffffffa4a47812 */ /* 0x000fe400078ec0ff */
[----:B------:R-:W-:Y:S02]  /*66170*/  LOP3.LUT R165, R165, 0xfffffffd, RZ, 0xc0, !PT ;  /* 0xfffffffda5a57812 */ /* 0x000fe400078ec0ff */
[----:B------:R-:W-:Y:S02]  /*66180*/  @P0 LOP3.LUT R164, R164, 0x40000000, RZ, 0xfc, !PT ;  /* 0x40000000a4a40812 */ /* 0x000fe400078efcff */
[----:B------:R-:W-:Y:S01]  /*66190*/  ISETP.GE.AND P0, PT, R213, UR31, PT ;  /* 0x0000001fd5007c0c */ /* 0x000fe2000bf06270 */
[----:B------:R-:W-:Y:S01]  /*661a0*/  VIADD R215, R216, UR9 ;  /* 0x00000009d8d77c36 */ /* 0x000fe20008000000 */
[----:B------:R-:W-:Y:S01]  /*661b0*/  @P3 LOP3.LUT R165, R165, 0x2, RZ, 0xfc, !PT ;  /* 0x00000002a5a53812 */ /* 0x000fe200078efcff */
[----:B------:R-:W-:Y:S01]  /*661c0*/  ULDC UR31, c[0x0][0x228] ;  /* 0x00008a00001f7ab9 */ /* 0x000fe20000000800 */
[----:B------:R-:W-:Y:S01]  /*661d0*/  ISETP.LT.AND P3, PT, R14, UR8, !P0 ;  /* 0x000000080e007c0c */ /* 0x000fe2000c761270 */
[----:B------:R-:W-:Y:S01]  /*661e0*/  ULDC.64 UR8, c[0x0][0x228] ;  /* 0x00008a0000087ab9 */ /* 0x000fe20000000a00 */
[----:B------:R-:W-:-:S02]  /*661f0*/  LOP3.LUT R165, R165, 0xfffffffe, RZ, 0xc0, !PT ;  /* 0xfffffffea5a57812 */ /* 0x000fc400078ec0ff */
[----:B------:R-:W-:Y:S02]  /*66200*/  LOP3.LUT R164, R164, 0xdfffffff, RZ, 0xc0, !PT ;  /* 0xdfffffffa4a47812 */ /* 0x000fe400078ec0ff */
[----:B------:R-:W-:Y:S02]  /*66210*/  @P2 LOP3.LUT R165, R165, 0x1, RZ, 0xfc, !PT ;  /* 0x00000001a5a52812 */ /* 0x000fe400078efcff */
[----:B------:R-:W-:Y:S02]  /*66220*/  ISETP.LT.AND P2, PT, R13, UR7, !P0 ;  /* 0x000000070d007c0c */ /* 0x000fe4000c741270 */
        /* <DEDUP_REMOVED lines=38> */
[----:B------:R-:W-:-:S08]  /*66490*/  VIADD R212, R213, UR6 ;  /* 0x00000006d5d47c36 */ /* 0x000fd00008000000 */
[----:B------:R-:W-:Y:S01]  /*664a0*/  @P3 LOP3.LUT R164, R164, 0x200000, RZ, 0xfc, !PT ;  /* 0x00200000a4a43812 */ /* 0x000fe200078efcff */
[----:B------:R-:W-:Y:S01]  /*664b0*/  ULDC UR6, c[0x0][0x248] ;  /* 0x0000920000067ab9 */ /* 0x000fe20000000800 */
[----:B------:R-:W-:Y:S02]  /*664c0*/  ULDC.64 UR18, c[0x0][0x228] ;  /* 0x00008a0000127ab9 */ /* 0x000fe40000000a00 */
        /* <DEDUP_REMOVED lines=10> */
[----:B------:R-:W-:Y:S02]  /*66570*/  ISETP.GE.AND P0, PT, R210, UR27, PT ;  /* 0x0000001bd2007c0c */ /* 0x000fe4000bf06270 */
[----:B------:R-:W-:Y:S01]  /*66580*/  LOP3.LUT R164, R164, 0xfffdffff, RZ, 0xc0, !PT ;  /* 0xfffdffffa4a47812 */ /* 0x000fe200078ec0ff */
[----:B------:R-:W-:Y:S01]  /*66590*/  VIADD R210, R211, UR6 ;  /* 0x00000006d3d27c36 */ /* 0x000fe20008000000 */
        /* <DEDUP_REMOVED lines=17> */
[----:B------:R-:W-:-:S03]  /*666b0*/  ULDC.64 UR10, c[0x0][0x228] ;  /* 0x00008a00000a7ab9 */ /* 0x000fc60000000a00 */
[----:B------:R-:W-:Y:S02]  /*666c0*/  ISETP.LT.AND P3, PT, R14, UR20, !P0 ;  /* 0x000000140e007c0c */ /* 0x000fe4000c761270 */
[----:B------:R-:W-:Y:S01]  /*666d0*/  LOP3.LUT R164, R164, 0xffffdfff, RZ, 0xc0, !PT ;  /* 0xffffdfffa4a47812 */ /* 0x000fe200078ec0ff */
[----:B------:R-:W-:Y:S01]  /*666e0*/  VIADD R209, R210, UR6 ;  /* 0x00000006d2d17c36 */ /* 0x000fe20008000000 */
[----:B------:R-:W-:Y:S01]  /*666f0*/  ISETP.LT.AND P2, PT, R13, UR35, !P0 ;  /* 0x000000230d007c0c */ /* 0x000fe2000c741270 */
[----:B------:R-:W-:Y:S01]  /*66700*/  ULDC.64 UR20, c[0x0][0x228] ;  /* 0x00008a0000147ab9 */ /* 0x000fe20000000a00 */
[----:B------:R-:W-:Y:S01]  /*66710*/  ISETP.LT.AND P1, PT, R12, UR25, !P0 ;  /* 0x000000190c007c0c */ /* 0x000fe2000c721270 */
[----:B------:R-:W-:-:S06]  /*66720*/  VIADD R191, R10, 0x10f ;  /* 0x0000010f0abf7836 */ /* 0x000fcc0000000000 */
[----:B------:R-:W-:Y:S01]  /*66730*/  @P3 LOP3.LUT R164, R164, 0x2000, RZ, 0xfc, !PT ;  /* 0x00002000a4a43812 */ /* 0x000fe200078efcff */
[C---:B------:R-:W-:Y:S01]  /*66740*/  VIADD R190, R10.reuse, 0x10e ;  /* 0x0000010e0abe7836 */ /* 0x040fe20000000000 */
[----:B------:R-:W-:Y:S01]  /*66750*/  LOP3.LUT R161, R161, 0x7fffffff, RZ, 0xc0, !PT ;  /* 0x7fffffffa1a17812 */ /* 0x000fe200078ec0ff */
[----:B------:R-:W-:Y:S01]  /*66760*/  VIADD R189, R10, 0x10d ;  /* 0x0000010d0abd7836 */ /* 0x000fe20000000000 */
[----:B------:R-:W-:Y:S01]  /*66770*/  LOP3.LUT R164, R164, 0xffffefff, RZ, 0xc0, !PT ;  /* 0xffffefffa4a47812 */ /* 0x000fe200078ec0ff */
[----:B------:R-:W-:Y:S01]  /*66780*/  VIADD R188, R10, 0x10c ;  /* 0x0000010c0abc7836 */ /* 0x000fe20000000000 */
[----:B------:R-:W-:Y:S01]  /*66790*/  ULDC UR25, c[0x0][0x22c] ;  /* 0x00008b0000197ab9 */ /* 0x000fe20000000800 */
[----:B------:R-:W-:Y:S01]  /*667a0*/  ULDC UR35, c[0x0][0x228] ;  /* 0x00008a0000237ab9 */ /* 0x000fe20000000800 */
        /* <DEDUP_REMOVED lines=10> */
[----:B------:R-:W-:Y:S01]  /*66850*/  ULDC.64 UR22, c[0x0][0x228] ;  /* 0x00008a0000167ab9 */ /* 0x000fe20000000a00 */
[----:B------:R-:W-:Y:S01]  /*66860*/  ISETP.LT.AND P2, PT, R13, UR39, !P0 ;  /* 0x000000270d007c0c */ /* 0x000fe2000c741270 */
[----:B------:R-:W-:Y:S01]  /*66870*/  VIADD R187, R10, 0x10b ;  /* 0x0000010b0abb7836 */ /* 0x000fe20000000000 */
        /* <DEDUP_REMOVED lines=41> */
[----:B------:R-:W-:Y:S01]  /*66b10*/  ISETP.LT.AND P0, PT, R11, UR16, !P0 ;  /* 0x000000100b007c0c */ /* 0x000fe2000c701270 */
[----:B------:R-:W-:Y:S01]  /*66b20*/  ULDC UR10, c[0x0][0x228] ;  /* 0x00008a00000a7ab9 */ /* 0x000fe20000000800 */
[----:B------:R-:W-:Y:S01]  /*66b30*/  ULDC UR16, c[0x0][0x228] ;  /* 0x00008a0000107ab9 */ /* 0x000fe20000000800 */
[C---:B------:R-:W-:Y:S01]  /*66b40*/  VIADD R186, R10.reuse, 0x10a ;  /* 0x0000010a0aba7836 */ /* 0x040fe20000000000 */
[----:B------:R-:W-:Y:S01]  /*66b50*/  ULDC UR45, c[0x0][0x228] ;  /* 0x00008a00002d7ab9 */ /* 0x000fe20000000800 */
[----:B------:R-:W-:Y:S01]  /*66b60*/  VIADD R185, R10, 0x109 ;  /* 0x000001090ab97836 */ /* 0x000fe20000000000 */
[----:B------:R-:W-:Y:S01]  /*66b70*/  ULDC UR46, c[0x0][0x228] ;  /* 0x00008a00002e7ab9 */ /* 0x000fe20000000800 */
[----:B------:R-:W-:-:S04]  /*66b80*/  @P1 LOP3.LUT R163, R163, 0x80000000, RZ, 0xfc, !PT ;  /* 0x80000000a3a31812 */ /* 0x000fc800078efcff */
[----:B------:R-:W-:-:S04]  /*66b90*/  LOP3.LUT R163, R163, 0xbfffffff, RZ, 0xc0, !PT ;  /* 0xbfffffffa3a37812 */ /* 0x000fc800078ec0ff */
[----:B------:R-:W-:Y:S02]  /*66ba0*/  @P0 LOP3.LUT R163, R163, 0x40000000, RZ, 0xfc, !PT ;  /* 0x40000000a3a30812 */ /* 0x000fe400078efcff */
[----:B------:R-:W-:Y:S02]  /*66bb0*/  ISETP.GE.AND P0, PT, R205, UR15, PT ;  /* 0x0000000fcd007c0c */ /* 0x000fe4000bf06270 */
[----:B------:R-:W-:Y:S01]  /*66bc0*/  @P3 LOP3.LUT R164, R164, 0x2, RZ, 0xfc, !PT ;  /* 0x00000002a4a43812 */ /* 0x000fe200078efcff */
[----:B------:R-:W-:Y:S01]  /*66bd0*/  VIADD R206, R207, UR14 ;  /* 0x0000000ecfce7c36 */ /* 0x000fe20008000000 */
[----:B------:R-:W-:Y:S01]  /*66be0*/  ISETP.LT.AND P3, PT, R14, UR60, !P0 ;  /* 0x0000003c0e007c0c */ /* 0x000fe2000c761270 */
[----:B------:R-:W-:Y:S01]  /*66bf0*/  ULDC UR60, c[0x0][0x228] ;  /* 0x00008a00003c7ab9 */ /* 0x000fe20000000800 */
[----:B------:R-:W-:Y:S01]  /*66c00*/  LOP3.LUT R164, R164, 0xfffffffe, RZ, 0xc0, !PT ;  /* 0xfffffffea4a47812 */ /* 0x000fe200078ec0ff */
[----:B------:R-:W-:Y:S01]  /*66c10*/  ULDC UR15, c[0x0][0x228] ;  /* 0x00008a00000f7ab9 */ /* 0x000fe20000000800 */
[----:B------:R-:W-:Y:S01]  /*66c20*/  LOP3.LUT R163, R163, 0xdfffffff, RZ, 0xc0, !PT ;  /* 0xdfffffffa3a37812 */ /* 0x000fe200078ec0ff */
[----:B------:R-:W-:Y:S01]  /*66c30*/  ULDC UR14, c[0x0][0x228] ;  /* 0x00008a00000e7ab9 */ /* 0x000fe20000000800 */
[----:B------:R-:W-:-:S02]  /*66c40*/  @P2 LOP3.LUT R164, R164, 0x1, RZ, 0xfc, !PT ;  /* 0x00000001a4a42812 */ /* 0x000fc400078efcff */
[----:B------:R-:W-:Y:S01]  /*66c50*/  ISETP.LT.AND P2, PT, R13, UR51, !P0 ;  /* 0x000000330d007c0c */ /* 0x000fe2000c741270 */
[----:B------:R-:W-:Y:S01]  /*66c60*/  ULDC UR51, c[0x0][0x228] ;  /* 0x00008a0000337ab9 */ /* 0x000fe20000000800 */
[----:B------:R-:W-:Y:S01]  /*66c70*/  ISETP.LT.AND P1, PT, R12, UR50, !P0 ;  /* 0x000000320c007c0c */ /* 0x000fe2000c721270 */
[----:B------:R-:W-:Y:S02]  /*66c80*/  VIADD R184, R10, 0x108 ;  /* 0x000001080ab87836 */ /* 0x000fe40000000000 */
        /* <DEDUP_REMOVED lines=71> */
[----:B------:R-:W-:Y:S02]  /*67100*/  ISETP.LT.AND P3, PT, R14, UR31, !P0 ;  /* 0x0000001f0e007c0c */ /* 0x000fe4000c761270 */
[----:B------:R-:W-:Y:S01]  /*67110*/  ISETP.LT.AND P2, PT, R13, UR40, !P0 ;  /* 0x000000280d007c0c */ /* 0x000fe2000c741270 */
[----:B------:R-:W-:Y:S01]  /*67120*/  ULDC UR40, c[0x0][0x228] ;  /* 0x00008a0000287ab9 */ /* 0x000fe20000000800 */
[----:B------:R-:W-:Y:S02]  /*67130*/  LOP3.LUT R163, R163, 0xffffdfff, RZ, 0xc0, !PT ;  /* 0xffffdfffa3a37812 */ /* 0x000fe400078ec0ff */
[----:B------:R-:W-:Y:S01]  /*67140*/  ISETP.LT.AND P1, PT, R12, UR30, !P0 ;  /* 0x0000001e0c007c0c */ /* 0x000fe2000c721270 */
[----:B------:R-:W-:-:S06]  /*67150*/  ULDC.64 UR30, c[0x0][0x228] ;  /* 0x00008a00001e7ab9 */ /* 0x000fcc0000000a00 */
        /* <DEDUP_REMOVED lines=14> */
[----:B------:R-:W-:Y:S02]  /*67240*/  ISETP.LT.AND P2, PT, R13, UR49, !P0 ;  /* 0x000000310d007c0c */ /* 0x000fe4000c741270 */
[----:B------:R-:W-:Y:S02]  /*67250*/  LOP3.LUT R163, R163, 0xfffffdff, RZ, 0xc0, !PT ;  /* 0xfffffdffa3a37812 */ /* 0x000fe400078ec0ff */
[----:B------:R-:W-:Y:S01]  /*67260*/  ISETP.LT.AND P1, PT, R12, UR32, !P0 ;  /* 0x000000200c007c0c */ /* 0x000fe2000c721270 */
[----:B------:R-:W-:Y:S01]  /*67270*/  VIADD R201, R202, UR21 ;  /* 0x00000015cac97c36 */ /* 0x000fe20008000000 */
[----:B------:R-:W-:Y:S01]  /*67280*/  ULDC UR40, c[0x0][0x22c] ;  /* 0x00008b0000287ab9 */ /* 0x000fe20000000800 */
[----:B------:R-:W-:-:S04]  /*67290*/  ULDC UR49, c[0x0][0x228] ;  /* 0x00008a0000317ab9 */ /* 0x000fc80000000800 */
        /* <DEDUP_REMOVED lines=15> */
[----:B------:R-:W-:Y:S02]  /*67390*/  LOP3.LUT R163, R163, 0xffffffdf, RZ, 0xc0, !PT ;  /* 0xffffffdfa3a37812 */ /* 0x000fe400078ec0ff */
        /* <DEDUP_REMOVED lines=8> */
[----:B------:R-:W-:Y:S01]  /*67420*/  ISETP.LT.AND P0, PT, R11, UR33, !P0 ;  /* 0x000000210b007c0c */ /* 0x000fe2000c701270 */
[----:B------:R-:W-:Y:S01]  /*67430*/  ULDC.64 UR32, c[0x0][0x228] ;  /* 0x00008a0000207ab9 */ /* 0x000fe20000000a00 */
        /* <DEDUP_REMOVED lines=18> */
[----:B------:R-:W-:Y:S02]  /*67560*/  ULDC UR43, c[0x0][0x228] ;  /* 0x00008a00002b7ab9 */ /* 0x000fe40000000800 */
[----:B------:R-:W-:Y:S02]  /*67570*/  @P0 LOP3.LUT R162, R162, 0x40000000, RZ, 0xfc, !PT ;  /* 0x40000000a2a20812 */ /* 0x000fe400078efcff */
[----:B------:R-:W-:Y:S01]  /*67580*/  ISETP.GE.AND P0, PT, R197, UR29, PT ;  /* 0x0000001dc5007c0c */ /* 0x000fe2000bf06270 */
[----:B------:R-:W-:Y:S01]  /*67590*/  ULDC UR29, c[0x0][0x248] ;  /* 0x00009200001d7ab9 */ /* 0x000fe20000000800 */
        /* <DEDUP_REMOVED lines=11> */
[----:B------:R-:W-:Y:S01]  /*67650*/  ULDC UR48, c[0x0][0x228] ;  /* 0x00008a0000307ab9 */ /* 0x000fe20000000800 */
[----:B------:R-:W-:Y:S01]  /*67660*/  ISETP.LT.AND P0, PT, R11, UR47, !P0 ;  /* 0x0000002f0b007c0c */ /* 0x000fe2000c701270 */
[----:B------:R-:W-:Y:S01]  /*67670*/  VIADD R197, R198, UR32 ;  /* 0x00000020c6c57c36 */ /* 0x000fe20008000000 */
[----:B------:R-:W-:Y:S01]  /*67680*/  LOP3.LUT R162, R162, 0xefffffff, RZ, 0xc0, !PT ;  /* 0xefffffffa2a27812 */ /* 0x000fe200078ec0ff */
[----:B------:R-:W-:Y:S01]  /*67690*/  ULDC UR32, c[0x0][0x228] ;  /* 0x00008a0000207ab9 */ /* 0x000fe20000000800 */
[----:B------:R-:W-:Y:S01]  /*676a0*/  VIADD R183, R10, 0x107 ;  /* 0x000001070ab77836 */ /* 0x000fe20000000000 */
[----:B------:R-:W-:Y:S01]  /*676b0*/  ULDC UR29, c[0x0][0x228] ;  /* 0x00008a00001d7ab9 */ /* 0x000fe20000000800 */
[----:B------:R-:W-:Y:S01]  /*676c0*/  @P2 LOP3.LUT R162, R162, 0x10000000, RZ, 0xfc, !PT ;  /* 0x10000000a2a22812 */ /* 0x000fe200078efcff */
[----:B------:R-:W-:-:S03]  /*676d0*/  ULDC UR47, c[0x0][0x228] ;  /* 0x00008a00002f7ab9 */ /* 0x000fc60000000800 */
[----:B------:R-:W-:-:S04]  /*676e0*/  LOP3.LUT R162, R162, 0xf7ffffff, RZ, 0xc0, !PT ;  /* 0xf7ffffffa2a27812 */ /* 0x000fc800078ec0ff */
[----:B------:R-:W-:-:S04]  /*676f0*/  @P1 LOP3.LUT R162, R162, 0x8000000, RZ, 0xfc, !PT ;  /* 0x08000000a2a21812 */ /* 0x000fc800078efcff */
[----:B------:R-:W-:-:S04]  /*67700*/  LOP3.LUT R162, R162, 0xfbffffff, RZ, 0xc0, !PT ;  /* 0xfbffffffa2a27812 */ /* 0x000fc800078ec0ff */
[----:B------:R-:W-:Y:S02]  /*67710*/  @P0 LOP3.LUT R162, R162, 0x4000000, RZ, 0xfc, !PT ;  /* 0x04000000a2a20812 */ /* 0x000fe400078efcff */
[----:B------:R-:W-:Y:S01]  /*67720*/  ISETP.GE.AND P0, PT, R196, UR31, PT ;  /* 0x0000001fc4007c0c */ /* 0x000fe2000bf06270 */
[----:B------:R-:W-:-:S03]  /*67730*/  ULDC UR31, c[0x0][0x228] ;  /* 0x00008a00001f7ab9 */ /* 0x000fc60000000800 */
[----:B------:R-:W-:Y:S01]  /*67740*/  ISETP.LT.AND P3, PT, R14, UR51, !P0 ;  /* 0x000000330e007c0c */ /* 0x000fe2000c761270 */
[----:B------:R-:W-:Y:S01]  /*67750*/  VIADD R182, R10, 0x106 ;  /* 0x000001060ab67836 */ /* 0x000fe20000000000 */
        /* <DEDUP_REMOVED lines=20> */
[----:B------:R-:W-:-:S09]  /*678a0*/  LOP3.LUT R162, R162, 0xffdfffff, RZ, 0xc0, !PT ;  /* 0xffdfffffa2a27812 */ /* 0x000fd200078ec0ff */
[----:B------:R-:W-:Y:S02]  /*678b0*/  @P1 LOP3.LUT R162, R162, 0x200000, RZ, 0xfc, !PT ;  /* 0x00200000a2a21812 */ /* 0x000fe400078efcff */
[----:B------:R-:W-:Y:S01]  /*678c0*/  ISETP.LT.AND P1, PT, R12, UR32, !P0 ;  /* 0x000000200c007c0c */ /* 0x000fe2000c721270 */
[----:B------:R-:W-:Y:S01]  /*678d0*/  ULDC UR32, c[0x0][0x248] ;  /* 0x0000920000207ab9 */ /* 0x000fe20000000800 */
[----:B------:R-:W-:-:S04]  /*678e0*/  LOP3.LUT R162, R162, 0xffefffff, RZ, 0xc0, !PT ;  /* 0xffefffffa2a27812 */ /* 0x000fc800078ec0ff */
[----:B------:R-:W-:Y:S02]  /*678f0*/  @P2 LOP3.LUT R162, R162, 0x100000, RZ, 0xfc, !PT ;  /* 0x00100000a2a22812 */ /* 0x000fe400078efcff */
[----:B------:R-:W-:Y:S01]  /*67900*/  ISETP.LT.AND P0, PT, R11, UR60, !P0 ;  /* 0x0000003c0b007c0c */ /* 0x000fe2000c701270 */
[----:B------:R-:W-:Y:S01]  /*67910*/  VIADD R196, R197, UR32 ;  /* 0x00000020c5c47c36 */ /* 0x000fe20008000000 */
[----:B------:R-:W-:Y:S01]  /*67920*/  LOP3.LUT R162, R162, 0xfff7ffff, RZ, 0xc0, !PT ;  /* 0xfff7ffffa2a27812 */ /* 0x000fe200078ec0ff */
[----:B------:R-:W-:Y:S01]  /*67930*/  ULDC UR32, c[0x0][0x248] ;  /* 0x0000920000207ab9 */ /* 0x000fe20000000800 */
[----:B------:R-:W-:Y:S01]  /*67940*/  LOP3.LUT R160, R160, 0x7fffffff, RZ, 0xc0, !PT ;  /* 0x7fffffffa0a07812 */ /* 0x000fe200078ec0ff */
[----:B------:R-:W-:Y:S01]  /*67950*/  VIADD R181, R10, 0x105 ;  /* 0x000001050ab57836 */ /* 0x000fe20000000000 */
[----:B------:R-:W-:Y:S01]  /*67960*/  @P1 LOP3.LUT R162, R162, 0x80000, RZ, 0xfc, !PT ;  /* 0x00080000a2a21812 */ /* 0x000fe200078efcff */
[----:B------:R-:W-:Y:S01]  /*67970*/  VIADD R180, R10, 0x104 ;  /* 0x000001040ab47836 */ /* 0x000fe20000000000 */
[----:B------:R-:W-:-:S02]  /*67980*/  ULDC UR60, c[0x0][0x228] ;  /* 0x00008a00003c7ab9 */ /* 0x000fc40000000800 */
[----:B------:R-:W-:-:S04]  /*67990*/  LOP3.LUT R162, R162, 0xfffbffff, RZ, 0xc0, !PT ;  /* 0xfffbffffa2a27812 */ /* 0x000fc800078ec0ff */
[----:B------:R-:W-:Y:S02]  /*679a0*/  @P0 LOP3.LUT R162, R162, 0x40000, RZ, 0xfc, !PT ;  /* 0x00040000a2a20812 */ /* 0x000fe400078efcff */
[----:B------:R-:W-:Y:S01]  /*679b0*/  ISETP.GE.AND P0, PT, R194, UR59, PT ;  /* 0x0000003bc2007c0c */ /* 0x000fe2000bf06270 */
[----:B------:R-:W-:Y:S01]  /*679c0*/  VIADD R195, R196, UR32 ;  /* 0x00000020c4c37c36 */ /* 0x000fe20008000000 */
[----:B------:R-:W-:Y:S01]  /*679d0*/  LOP3.LUT R162, R162, 0xfffdffff, RZ, 0xc0, !PT ;  /* 0xfffdffffa2a27812 */ /* 0x000fe200078ec0ff */
[----:B------:R-:W-:Y:S01]  /*679e0*/  ULDC.64 UR32, c[0x0][0x228] ;  /* 0x00008a0000207ab9 */ /* 0x000fe20000000a00 */
[----:B------:R-:W-:Y:S01]  /*679f0*/  ISETP.LT.AND P3, PT, R14, UR58, !P0 ;  /* 0x0000003a0e007c0c */ /* 0x000fe2000c761270 */
[----:B------:R-:W-:Y:S01]  /*67a00*/  VIADD R179, R10, 0x103 ;  /* 0x000001030ab37836 */ /* 0x000fe20000000000 */
[----:B------:R-:W-:Y:S01]  /*67a10*/  ISETP.LT.AND P2, PT, R13, UR57, !P0 ;  /* 0x000000390d007c0c */ /* 0x000fe2000c741270 */
[----:B------:R-:W-:Y:S01]  /*67a20*/  ULDC UR59, c[0x0][0x228] ;  /* 0x00008a00003b7ab9 */ /* 0x000fe20000000800 */
[----:B------:R-:W-:Y:S01]  /*67a30*/  ISETP.LT.AND P1, PT, R12, UR55, !P0 ;  /* 0x000000370c007c0c */ /* 0x000fe2000c721270 */
[----:B------:R-:W-:Y:S01]  /*67a40*/  VIADD R178, R10, 0x102 ;  /* 0x000001020ab27836 */ /* 0x000fe20000000000 */
[----:B------:R-:W-:-:S07]  /*67a50*/  ULDC UR58, c[0x0][0x228] ;  /* 0x00008a00003a7ab9 */ /* 0x000fce0000000800 */
[----:B------:R-:W-:Y:S01]  /*67a60*/  @P3 LOP3.LUT R162, R162, 0x20000, RZ, 0xfc, !PT ;  /* 0x00020000a2a23812 */ /* 0x000fe200078efcff */
[----:B------:R-:W-:Y:S01]  /*67a70*/  ULDC UR57, c[0x0][0x228] ;  /* 0x00008a0000397ab9 */ /* 0x000fe20000000800 */
[----:B------:R-:W-:Y:S01]  /*67a80*/  VIADD R177, R10, 0x101 ;  /* 0x000001010ab17836 */ /* 0x000fe20000000000 */
[----:B------:R-:W-:Y:S01]  /*67a90*/  ULDC UR55, c[0x0][0x228] ;  /* 0x00008a0000377ab9 */ /* 0x000fe20000000800 */
        /* <DEDUP_REMOVED lines=10> */
[----:B------:R-:W-:Y:S01]  /*67b40*/  VIADD R156, R10, 0xff ;  /* 0x000000ff0a9c7836 */ /* 0x000fe20000000000 */
[----:B------:R-:W-:Y:S01]  /*67b50*/  LOP3.LUT R162, R162, 0xffffdfff, RZ, 0xc0, !PT ;  /* 0xffffdfffa2a27812 */ /* 0x000fe200078ec0ff */
[----:B------:R-:W-:Y:S01]  /*67b60*/  VIADD R154, R10, 0xfe ;  /* 0x000000fe0a9a7836 */ /* 0x000fe20000000000 */
[----:B------:R-:W-:Y:S01]  /*67b70*/  ISETP.LT.AND P3, PT, R14, UR32, !P0 ;  /* 0x000000200e007c0c */ /* 0x000fe2000c761270 */
[----:B------:R1:W-:Y:S01]  /*67b80*/  STL [R1+0x2730], R243 ;  /* 0x002730f301007387 */ /* 0x0003e20000100800 */
[----:B------:R-:W-:Y:S01]  /*67b90*/  ISETP.LT.AND P2, PT, R13, UR56, !P0 ;  /* 0x000000380d007c0c */ /* 0x000fe2000c741270 */
[----:B------:R-:W-:Y:S01]  /*67ba0*/  ULDC UR56, c[0x0][0x228] ;  /* 0x00008a0000387ab9 */ /* 0x000fe20000000800 */
[----:B------:R-:W-:-:S02]  /*67bb0*/  ISETP.LT.AND P1, PT, R12, UR9, !P0 ;  /* 0x000000090c007c0c */ /* 0x000fc4000c721270 */
[----:B------:R-:W-:Y:S01]  /*67bc0*/  LOP3.LUT R159, R159, 0x7fffffff, RZ, 0xc0, !PT ;  /* 0x7fffffff9f9f7812 */ /* 0x000fe200078ec0ff */
[C---:B------:R-:W-:Y:S01]  /*67bd0*/  VIADD R153, R10.reuse, 0xfd ;  /* 0x000000fd0a997836 */ /* 0x040fe20000000000 */
[----:B------:R-:W-:Y:S01]  /*67be0*/  ULDC UR33, c[0x0][0x228] ;  /* 0x00008a0000217ab9 */ /* 0x000fe20000000800 */
[----:B------:R-:W-:Y:S01]  /*67bf0*/  VIADD R152, R10, 0xfc ;  /* 0x000000fc0a987836 */ /* 0x000fe20000000000 */
[----:B------:R-:W-:-:S03]  /*67c00*/  ULDC UR32, c[0x0][0x228] ;  /* 0x00008a0000207ab9 */ /* 0x000fc60000000800 */
[----:B------:R-:W-:-:S04]  /*67c10*/  @P3 LOP3.LUT R162, R162, 0x2000, RZ, 0xfc, !PT ;  /* 0x00002000a2a23812 */ /* 0x000fc800078efcff */
[----:B------:R-:W-:-:S04]  /*67c20*/  LOP3.LUT R162, R162, 0xffffefff, RZ, 0xc0, !PT ;  /* 0xffffefffa2a27812 */ /* 0x000fc800078ec0ff */
[----:B------:R-:W-:Y:S02]  /*67c30*/  @P2 LOP3.LUT R162, R162, 0x1000, RZ, 0xfc, !PT ;  /* 0x00001000a2a22812 */ /* 0x000fe400078efcff */
[----:B------:R-:W-:Y:S01]  /*67c40*/  ISETP.LT.AND P0, PT, R11, UR8, !P0 ;  /* 0x000000080b007c0c */ /* 0x000fe2000c701270 */
[----:B------:R-:W-:Y:S01]  /*67c50*/  ULDC UR8, c[0x0][0x248] ;  /* 0x0000920000087ab9 */ /* 0x000fe20000000800 */
[----:B------:R-:W-:-:S04]  /*67c60*/  LOP3.LUT R162, R162, 0xfffff7ff, RZ, 0xc0, !PT ;  /* 0xfffff7ffa2a27812 */ /* 0x000fc800078ec0ff */
[----:B------:R-:W-:Y:S01]  /*67c70*/  @P1 LOP3.LUT R162, R162, 0x800, RZ, 0xfc, !PT ;  /* 0x00000800a2a21812 */ /* 0x000fe200078efcff */
[----:B------:R-:W-:Y:S01]  /*67c80*/  VIADD R194, R195, UR8 ;  /* 0x00000008c3c27c36 */ /* 0x000fe20008000000 */
[----:B------:R-:W-:Y:S02]  /*67c90*/  ULDC.64 UR8, c[0x0][0x228] ;  /* 0x00008a0000087ab9 */ /* 0x000fe40000000a00 */
[----:B------:R-:W-:-:S04]  /*67ca0*/  LOP3.LUT R162, R162, 0xfffffbff, RZ, 0xc0, !PT ;  /* 0xfffffbffa2a27812 */ /* 0x000fc800078ec0ff */
[----:B------:R-:W-:Y:S02]  /*67cb0*/  @P0 LOP3.LUT R162, R162, 0x400, RZ, 0xfc, !PT ;  /* 0x00000400a2a20812 */ /* 0x000fe400078efcff */
[----:B------:R-:W-:-:S04]  /*67cc0*/  ISETP.GE.AND P0, PT, R192, UR9, PT ;  /* 0x00000009c0007c0c */ /* 0x000fc8000bf06270 */
        /* <DEDUP_REMOVED lines=8> */
[----:B------:R-:W-:Y:S01]  /*67d50*/  ULDC.64 UR8, c[0x0][0x228] ;  /* 0x00008a0000087ab9 */ /* 0x000fe20000000a00 */
[----:B------:R-:W-:Y:S02]  /*67d60*/  ULDC UR13, c[0x0][0x228] ;  /* 0x00008a00000d7ab9 */ /* 0x000fe40000000800 */
        /* <DEDUP_REMOVED lines=50> */
[----:B------:R-:W-:Y:S02]  /*68090*/  ISETP.LT.AND P2, PT, R13, UR24, !P0 ;  /* 0x000000180d007c0c */ /* 0x000fe4000c741270 */
[----:B------:R-:W-:Y:S01]  /*680a0*/  ISETP.LT.AND P1, PT, R12, UR22, !P0 ;  /* 0x000000160c007c0c */ /* 0x000fe2000c721270 */
[----:B------:R-:W-:-:S02]  /*680b0*/  VIADD R190, R191, UR7 ;  /* 0x00000007bfbe7c36 */ /* 0x000fc40008000000 */
[----:B------:R-:W-:Y:S01]  /*680c0*/  @P3 LOP3.LUT R161, R161, 0x20000000, RZ, 0xfc, !PT ;  /* 0x20000000a1a13812 */ /* 0x000fe200078efcff */
[----:B------:R-:W-:Y:S01]  /*680d0*/  ULDC UR7, c[0x0][0x228] ;  /* 0x00008a0000077ab9 */ /* 0x000fe20000000800 */
[----:B------:R-:W-:Y:S01]  /*680e0*/  STL [R1+0x2734], R242 ;  /* 0x002734f201007387 */ /* 0x000fe20000100800 */
[----:B------:R-:W-:Y:S01]  /*680f0*/  VIADD R23, R10, 0xfb ;  /* 0x000000fb0a177836 */ /* 0x000fe20000000000 */
[----:B------:R-:W-:Y:S01]  /*68100*/  LOP3.LUT R161, R161, 0xefffffff, RZ, 0xc0, !PT ;  /* 0xefffffffa1a17812 */ /* 0x000fe200078ec0ff */
[----:B------:R-:W-:-:S03]  /*68110*/  ULDC UR22, c[0x0][0x228] ;  /* 0x00008a0000167ab9 */ /* 0x000fc60000000800 */
        /* <DEDUP_REMOVED lines=10> */
[----:B------:R-:W-:Y:S02]  /*681c0*/  ISETP.LT.AND P3, PT, R14, UR17, !P0 ;  /* 0x000000110e007c0c */ /* 0x000fe4000c761270 */
[----:B------:R-:W-:Y:S02]  /*681d0*/  ISETP.LT.AND P2, PT, R13, UR35, !P0 ;  /* 0x000000230d007c0c */ /* 0x000fe4000c741270 */
[----:B------:R-:W-:Y:S01]  /*681e0*/  ISETP.LT.AND P1, PT, R12, UR28, !P0 ;  /* 0x0000001c0c007c0c */ /* 0x000fe2000c721270 */
[----:B------:R-:W-:Y:S01]  /*681f0*/  VIADD R188, R189, UR18 ;  /* 0x00000012bdbc7c36 */ /* 0x000fe20008000000 */
[----:B------:R-:W-:Y:S01]  /*68200*/  ULDC UR16, c[0x0][0x228] ;  /* 0x00008a0000107ab9 */ /* 0x000fe20000000800 */
[----:B------:R-:W-:-:S06]  /*68210*/  ULDC UR17, c[0x0][0x228] ;  /* 0x00008a0000117ab9 */ /* 0x000fcc0000000800 */
[----:B------:R-:W-:Y:S01]  /*68220*/  @P3 LOP3.LUT R161, R161, 0x2000000, RZ, 0xfc, !PT ;  /* 0x02000000a1a13812 */ /* 0x000fe200078efcff */
[----:B------:R-:W-:Y:S01]  /*68230*/  ULDC UR18, c[0x0][0x248] ;  /* 0x0000920000127ab9 */ /* 0x000fe20000000800 */
[----:B------:R-:W-:Y:S01]  /*68240*/  STL [R1+0x2738], R241 ;  /* 0x002738f101007387 */ /* 0x000fe20000100800 */
[C---:B------:R-:W-:Y:S01]  /*68250*/  VIADD R22, R10.reuse, 0xfa ;  /* 0x000000fa0a167836 */ /* 0x040fe20000000000 */
[----:B------:R-:W-:Y:S01]  /*68260*/  LOP3.LUT R161, R161, 0xfeffffff, RZ, 0xc0, !PT ;  /* 0xfeffffffa1a17812 */ /* 0x000fe200078ec0ff */
[----:B------:R-:W-:Y:S01]  /*68270*/  ULDC UR28, c[0x0][0x228] ;  /* 0x00008a00001c7ab9 */ /* 0x000fe20000000800 */
[----:B------:R-:W-:Y:S01]  /*68280*/  VIADD R21, R10, 0xf9 ;  /* 0x000000f90a157836 */ /* 0x000fe20000000000 */
[----:B------:R-:W-:Y:S01]  /*68290*/  ULDC UR35, c[0x0][0x228] ;  /* 0x00008a0000237ab9 */ /* 0x000fe20000000800 */
[----:B------:R-:W-:Y:S02]  /*682a0*/  @P2 LOP3.LUT R161, R161, 0x1000000, RZ, 0xfc, !PT ;  /* 0x01000000a1a12812 */ /* 0x000fe400078efcff */
[----:B------:R-:W-:-:S02]  /*682b0*/  ISETP.LT.AND P0, PT, R11, UR19, !P0 ;  /* 0x000000130b007c0c */ /* 0x000fc4000c701270 */
[----:B------:R-:W-:-:S04]  /*682c0*/  LOP3.LUT R161, R161, 0xff7fffff, RZ, 0xc0, !PT ;  /* 0xff7fffffa1a17812 */ /* 0x000fc800078ec0ff */
[----:B------:R-:W-:-:S04]  /*682d0*/  @P1 LOP3.LUT R161, R161, 0x800000, RZ, 0xfc, !PT ;  /* 0x00800000a1a11812 */ /* 0x000fc800078efcff */
[----:B------:R-:W-:-:S04]  /*682e0*/  LOP3.LUT R161, R161, 0xffbfffff, RZ, 0xc0, !PT ;  /* 0xffbfffffa1a17812 */ /* 0x000fc800078ec0ff */
[----:B------:R-:W-:Y:S02]  /*682f0*/  @P0 LOP3.LUT R161, R161, 0x400000, RZ, 0xfc, !PT ;  /* 0x00400000a1a10812 */ /* 0x000fe400078efcff */
[----:B------:R-:W-:Y:S02]  /*68300*/  ISETP.GE.AND P0, PT, R187, UR40, PT ;  /* 0x00000028bb007c0c */ /* 0x000fe4000bf06270 */
[----:B------:R-:W-:Y:S01]  /*68310*/  LOP3.LUT R161, R161, 0xffdfffff, RZ, 0xc0, !PT ;  /* 0xffdfffffa1a17812 */ /* 0x000fe200078ec0ff */
[----:B------:R-:W-:Y:S01]  /*68320*/  VIADD R187, R188, UR18 ;  /* 0x00000012bcbb7c36 */ /* 0x000fe20008000000 */
[----:B------:R-:W-:Y:S01]  /*68330*/  ISETP.LT.AND P3, PT, R14, UR39, !P0 ;  /* 0x000000270e007c0c */ /* 0x000fe2000c761270 */
[----:B------:R-:W-:Y:S01]  /*68340*/  ULDC.64 UR18, c[0x0][0x228] ;  /* 0x00008a0000127ab9 */ /* 0x000fe20000000a00 */
[----:B------:R-:W-:Y:S01]  /*68350*/  ISETP.LT.AND P2, PT, R13, UR37, !P0 ;  /* 0x000000250d007c0c */ /* 0x000fe2000c741270 */
[----:B------:R-:W-:Y:S01]  /*68360*/  ULDC UR40, c[0x0][0x22c] ;  /* 0x00008b0000287ab9 */ /* 0x000fe20000000800 */
[----:B------:R-:W-:Y:S01]  /*68370*/  ISETP.LT.AND P1, PT, R12, UR30, !P0 ;  /* 0x0000001e0c007c0c */ /* 0x000fe2000c721270 */
[----:B------:R-:W-:Y:S01]  /*68380*/  ULDC UR30, c[0x0][0x228] ;  /* 0x00008a00001e7ab9 */ /* 0x000fe20000000800 */
[----:B------:R-:W-:Y:S01]  /*68390*/  STL [R1+0x273c], R240 ;  /* 0x00273cf001007387 */ /* 0x000fe20000100800 */
[----:B------:R-:W-:-:S06]  /*683a0*/  ULDC UR39, c[0x0][0x228] ;  /* 0x00008a0000277ab9 */ /* 0x000fcc0000000800 */
[----:B------:R-:W-:Y:S01]  /*683b0*/  @P3 LOP3.LUT R161, R161, 0x200000, RZ, 0xfc, !PT ;  /* 0x00200000a1a13812 */ /* 0x000fe200078efcff */
[----:B------:R-:W-:Y:S01]  /*683c0*/  VIADD R20, R10, 0xf8 ;  /* 0x000000f80a147836 */ /* 0x000fe20000000000 */
        /* <DEDUP_REMOVED lines=12> */
[----:B------:R-:W-:Y:S01]  /*68490*/  STL [R1+0x2740], R239 ;  /* 0x002740ef01007387 */ /* 0x000fe20000100800 */
[----:B------:R-:W-:Y:S01]  /*684a0*/  ISETP.LT.AND P2, PT, R13, UR41, !P0 ;  /* 0x000000290d007c0c */ /* 0x000fe2000c741270 */
[----:B------:R-:W-:Y:S01]  /*684b0*/  ULDC UR41, c[0x0][0x228] ;  /* 0x00008a0000297ab9 */ /* 0x000fe20000000800 */
[----:B------:R-:W-:Y:S01]  /*684c0*/  LOP3.LUT R161, R161, 0xfffdffff, RZ, 0xc0, !PT ;  /* 0xfffdffffa1a17812 */ /* 0x000fe200078ec0ff */
[----:B------:R-:W-:Y:S01]  /*684d0*/  ULDC UR23, c[0x0][0x228] ;  /* 0x00008a0000177ab9 */ /* 0x000fe20000000800 */
[----:B------:R-:W-:Y:S01]  /*684e0*/  ISETP.LT.AND P1, PT, R12, UR27, !P0 ;  /* 0x0000001b0c007c0c */ /* 0x000fe2000c721270 */
[----:B------:R-:W-:-:S06]  /*684f0*/  ULDC.64 UR26, c[0x0][0x228] ;  /* 0x00008a00001a7ab9 */ /* 0x000fcc0000000a00 */
        /* <DEDUP_REMOVED lines=10> */
[----:B------:R-:W-:Y:S01]  /*685a0*/  STL [R1+0x2744], R238 ;  /* 0x002744ee01007387 */ /* 0x000fe20000100800 */
[----:B------:R-:W-:Y:S01]  /*685b0*/  LOP3.LUT R161, R161, 0xffffdfff, RZ, 0xc0, !PT ;  /* 0xffffdfffa1a17812 */ /* 0x000fe200078ec0ff */
[----:B------:R-:W-:Y:S01]  /*685c0*/  ULDC UR19, c[0x0][0x228] ;  /* 0x00008a0000137ab9 */ /* 0x000fe20000000800 */
[----:B------:R-:W-:Y:S01]  /*685d0*/  ISETP.LT.AND P3, PT, R14, UR18, !P0 ;  /* 0x000000120e007c0c */ /* 0x000fe2000c761270 */
[----:B------:R-:W-:Y:S01]  /*685e0*/  ULDC UR18, c[0x0][0x248] ;  /* 0x0000920000127ab9 */ /* 0x000fe20000000800 */
[----:B------:R-:W-:Y:S01]  /*685f0*/  ISETP.LT.AND P2, PT, R13, UR46, !P0 ;  /* 0x0000002e0d007c0c */ /* 0x000fe2000c741270 */
[----:B------:R-:W-:Y:S01]  /*68600*/  ULDC UR46, c[0x0][0x228] ;  /* 0x00008a00002e7ab9 */ /* 0x000fe20000000800 */
[----:B------:R-:W-:-:S09]  /*68610*/  ISETP.LT.AND P1, PT, R12, UR44, !P0 ;  /* 0x0000002c0c007c0c */ /* 0x000fd2000c721270 */
[----:B------:R-:W-:Y:S01]  /*68620*/  @P3 LOP3.LUT R161, R161, 0x2000, RZ, 0xfc, !PT ;  /* 0x00002000a1a13812 */ /* 0x000fe200078efcff */
[----:B------:R-:W-:Y:S01]  /*68630*/  VIADD R186, R187, UR18 ;  /* 0x00000012bbba7c36 */ /* 0x000fe20008000000 */
[----:B------:R-:W-:Y:S01]  /*68640*/  ISETP.LT.AND P0, PT, R11, UR43, !P0 ;  /* 0x0000002b0b007c0c */ /* 0x000fe2000c701270 */
[----:B------:R-:W-:Y:S01]  /*68650*/  STL [R1+0x2748], R237 ;  /* 0x002748ed01007387 */ /* 0x000fe20000100800 */
[----:B------:R-:W-:Y:S01]  /*68660*/  LOP3.LUT R161, R161, 0xffffefff, RZ, 0xc0, !PT ;  /* 0xffffefffa1a17812 */ /* 0x000fe200078ec0ff */
[----:B------:R-:W-:Y:S01]  /*68670*/  ULDC UR18, c[0x0][0x228] ;  /* 0x00008a0000127ab9 */ /* 0x000fe20000000800 */
[C---:B------:R-:W-:Y:S01]  /*68680*/  VIADD R19, R10.reuse, 0xf7 ;  /* 0x000000f70a137836 */ /* 0x040fe20000000000 */
[----:B------:R-:W-:Y:S01]  /*68690*/  ULDC UR44, c[0x0][0x228] ;  /* 0x00008a00002c7ab9 */ /* 0x000fe20000000800 */
        /* <DEDUP_REMOVED lines=22> */
[----:B------:R-:W-:Y:S01]  /*68800*/  LOP3.LUT R158, R158, 0x7fffffff, RZ, 0xc0, !PT ;  /* 0x7fffffff9e9e7812 */ /* 0x000fe200078ec0ff */
[----:B------:R-:W-:Y:S01]  /*68810*/  VIADD R17, R10, 0xf5 ;  /* 0x000000f50a117836 */ /* 0x000fe20000000000 */
[----:B------:R-:W-:Y:S01]  /*68820*/  @P2 LOP3.LUT R161, R161, 0x100, RZ, 0xfc, !PT ;  /* 0x00000100a1a12812 */ /* 0x000fe200078efcff */
[----:B------:R-:W-:Y:S01]  /*68830*/  ULDC UR50, c[0x0][0x228] ;  /* 0x00008a0000327ab9 */ /* 0x000fe20000000800 */
[----:B------:R-:W-:-:S02]  /*68840*/  ULDC UR49, c[0x0][0x228] ;  /* 0x00008a0000317ab9 */ /* 0x000fc40000000800 */
[----:B------:R-:W-:-:S04]  /*68850*/  LOP3.LUT R161, R161, 0xffffff7f, RZ, 0xc0, !PT ;  /* 0xffffff7fa1a17812 */ /* 0x000fc800078ec0ff */
[----:B------:R-:W-:-:S04]  /*68860*/  @P1 LOP3.LUT R161, R161, 0x80, RZ, 0xfc, !PT ;  /* 0x00000080a1a11812 */ /* 0x000fc800078efcff */
[----:B------:R-:W-:-:S04]  /*68870*/  LOP3.LUT R161, R161, 0xffffffbf, RZ, 0xc0, !PT ;  /* 0xffffffbfa1a17812 */ /* 0x000fc800078ec0ff */
[----:B------:R-:W-:Y:S01]  /*68880*/  @P0 LOP3.LUT R161, R161, 0x40, RZ, 0xfc, !PT ;  /* 0x00000040a1a10812 */ /* 0x000fe200078efcff */
[----:B------:R-:W-:Y:S01]  /*68890*/  BAR.SYNC.DEFER_BLOCKING 0x0 ;  /* 0x0000000000007b1d */ /* 0x000fe20000010000 */
[----:B------:R-:W-:-:S04]  /*688a0*/  ISETP.GE.AND P0, PT, R183, UR25, PT ;  /* 0x00000019b7007c0c */ /* 0x000fc8000bf06270 */
[----:B------:R-:W-:Y:S01]  /*688b0*/  ISETP.LT.AND P3, PT, R14, UR24, !P0 ;  /* 0x000000180e007c0c */ /* 0x000fe2000c761270 */
[----:B------:R-:W-:Y:S01]  /*688c0*/  ULDC UR24, c[0x0][0x248] ;  /* 0x0000920000187ab9 */ /* 0x000fe20000000800 */
[----:B------:R-:W-:Y:S01]  /*688d0*/  ISETP.LT.AND P2, PT, R13, UR29, !P0 ;  /* 0x0000001d0d007c0c */ /* 0x000fe2000c741270 */
[----:B------:R-:W-:Y:S01]  /*688e0*/  STL [R1+0x2754], R234 ;  /* 0x002754ea01007387 */ /* 0x000fe20000100800 */
[----:B------:R-:W-:Y:S01]  /*688f0*/  LOP3.LUT R161, R161, 0xffffffdf, RZ, 0xc0, !PT ;  /* 0xffffffdfa1a17812 */ /* 0x000fe200078ec0ff */
[----:B------:R-:W-:Y:S01]  /*68900*/  ULDC UR25, c[0x0][0x228] ;  /* 0x00008a0000197ab9 */ /* 0x000fe20000000800 */
[----:B------:R-:W-:Y:S01]  /*68910*/  ISETP.LT.AND P1, PT, R12, UR47, !P0 ;  /* 0x0000002f0c007c0c */ /* 0x000fe2000c721270 */
[----:B------:R-:W-:Y:S01]  /*68920*/  VIADD R184, R185, UR24 ;  /* 0x00000018b9b87c36 */ /* 0x000fe20008000000 */
[----:B------:R-:W-:-:S05]  /*68930*/  ULDC UR29, c[0x0][0x228] ;  /* 0x00008a00001d7ab9 */ /* 0x000fca0000000800 */
[----:B------:R-:W-:Y:S01]  /*68940*/  @P3 LOP3.LUT R161, R161, 0x20, RZ, 0xfc, !PT ;  /* 0x00000020a1a13812 */ /* 0x000fe200078efcff */
[----:B------:R-:W-:Y:S01]  /*68950*/  STL [R1+0x2758], R233 ;  /* 0x002758e901007387 */ /* 0x000fe20000100800 */
        /* <DEDUP_REMOVED lines=13> */
[----:B------:R-:W-:Y:S02]  /*68a30*/  ISETP.LT.AND P1, PT, R12, UR52, !P0 ;  /* 0x000000340c007c0c */ /* 0x000fe4000c721270 */
[----:B------:R-:W-:Y:S01]  /*68a40*/  ISETP.LT.AND P3, PT, R14, UR26, !P0 ;  /* 0x0000001a0e007c0c */ /* 0x000fe2000c761270 */
[----:B------:R-:W-:Y:S01]  /*68a50*/  ULDC UR26, c[0x0][0x248] ;  /* 0x00009200001a7ab9 */ /* 0x000fe20000000800 */
[----:B------:R-:W-:Y:S01]  /*68a60*/  ISETP.LT.AND P2, PT, R13, UR51, !P0 ;  /* 0x000000330d007c0c */ /* 0x000fe2000c741270 */
[----:B------:R-:W-:Y:S01]  /*68a70*/  STL [R1+0x2760], R231 ;  /* 0x002760e701007387 */ /* 0x000fe20000100800 */
[----:B------:R-:W-:Y:S01]  /*68a80*/  ISETP.LT.AND P0, PT, R11, UR53, !P0 ;  /* 0x000000350b007c0c */ /* 0x000fe2000c701270 */
[----:B------:R-:W-:-:S06]  /*68a90*/  ULDC UR52, c[0x0][0x248] ;  /* 0x0000920000347ab9 */ /* 0x000fcc0000000800 */
[----:B------:R-:W-:Y:S02]  /*68aa0*/  @P1 LOP3.LUT R160, R160, 0x80000000, RZ, 0xfc, !PT ;  /* 0x80000000a0a01812 */ /* 0x000fe400078efcff */
[----:B------:R-:W-:Y:S01]  /*68ab0*/  @P3 LOP3.LUT R161, R161, 0x2, RZ, 0xfc, !PT ;  /* 0x00000002a1a13812 */ /* 0x000fe200078efcff */
[----:B------:R-:W-:Y:S01]  /*68ac0*/  VIADD R183, R184, UR26 ;  /* 0x0000001ab8b77c36 */ /* 0x000fe20008000000 */
[----:B------:R-:W-:Y:S01]  /*68ad0*/  LOP3.LUT R160, R160, 0xbfffffff, RZ, 0xc0, !PT ;  /* 0xbfffffffa0a07812 */ /* 0x000fe200078ec0ff */
[----:B------:R-:W-:Y:S01]  /*68ae0*/  ULDC UR26, c[0x0][0x248] ;  /* 0x00009200001a7ab9 */ /* 0x000fe20000000800 */
[----:B------:R-:W-:Y:S01]  /*68af0*/  STL [R1+0x2764], R230 ;  /* 0x002764e601007387 */ /* 0x000fe20000100800 */
[----:B------:R-:W-:Y:S01]  /*68b00*/  ULDC UR53, c[0x0][0x248] ;  /* 0x0000920000357ab9 */ /* 0x000fe20000000800 */
[----:B------:R-:W-:Y:S01]  /*68b10*/  @P0 LOP3.LUT R160, R160, 0x40000000, RZ, 0xfc, !PT ;  /* 0x40000000a0a00812 */ /* 0x000fe200078efcff */
[C---:B------:R-:W-:Y:S01]  /*68b20*/  VIADD R16, R10.reuse, 0xf4 ;  /* 0x000000f40a107836 */ /* 0x040fe20000000000 */
[----:B------:R-:W-:Y:S01]  /*68b30*/  ISETP.GE.AND P0, PT, R181, UR40, PT ;  /* 0x00000028b5007c0c */ /* 0x000fe2000bf06270 */
[----:B------:R-:W-:Y:S01]  /*68b40*/  ULDC UR40, c[0x0][0x228] ;  /* 0x00008a0000287ab9 */ /* 0x000fe20000000800 */
[----:B-1----:R-:W-:Y:S01]  /*68b50*/  VIADD R243, R10, 0x182 ;  /* 0x000001820af37836 */ /* 0x002fe20000000000 */
[----:B------:R-:W-:Y:S01]  /*68b60*/  ULDC UR51, c[0x0][0x228] ;  /* 0x00008a0000337ab9 */ /* 0x000fe20000000800 */
[----:B------:R-:W-:Y:S01]  /*68b70*/  ISETP.LT.AND P3, PT, R14, UR41, !P0 ;  /* 0x000000290e007c0c */ /* 0x000fe2000c761270 */
[----:B------:R-:W-:Y:S01]  /*68b80*/  ULDC UR41, c[0x0][0x228] ;  /* 0x00008a0000297ab9 */ /* 0x000fe20000000800 */
[----:B------:R-:W-:-:S02]  /*68b90*/  LOP3.LUT R161, R161, 0xfffffffe, RZ, 0xc0, !PT ;  /* 0xfffffffea1a17812 */ /* 0x000fc400078ec0ff */
[----:B------:R-:W-:Y:S02]  /*68ba0*/  LOP3.LUT R160, R160, 0xdfffffff, RZ, 0xc0, !PT ;  /* 0xdfffffffa0a07812 */ /* 0x000fe400078ec0ff */
[----:B------:R-:W-:Y:S02]  /*68bb0*/  @P2 LOP3.LUT R161, R161, 0x1, RZ, 0xfc, !PT ;  /* 0x00000001a1a12812 */ /* 0x000fe400078efcff */
[----:B------:R-:W-:Y:S01]  /*68bc0*/  ISETP.LT.AND P2, PT, R13, UR42, !P0 ;  /* 0x0000002a0d007c0c */ /* 0x000fe2000c741270 */
[----:B------:R-:W-:Y:S01]  /*68bd0*/  ULDC UR42, c[0x0][0x228] ;  /* 0x00008a00002a7ab9 */ /* 0x000fe20000000800 */
[----:B------:R-:W-:Y:S01]  /*68be0*/  ISETP.LT.AND P1, PT, R12, UR30, !P0 ;  /* 0x0000001e0c007c0c */ /* 0x000fe2000c721270 */
[----:B------:R-:W-:Y:S02]  /*68bf0*/  ULDC.64 UR30, c[0x0][0x228] ;  /* 0x00008a00001e7ab9 */ /* 0x000fe40000000a00 */
        /* <DEDUP_REMOVED lines=15> */
[----:B------:R-:W-:Y:S01]  /*68cf0*/  STL [R1+0x2768], R229 ;  /* 0x002768e501007387 */ /* 0x000fe20000100800 */
[----:B------:R-:W-:Y:S01]  /*68d00*/  ISETP.LT.AND P1, PT, R12, UR42, !P0 ;  /* 0x0000002a0c007c0c */ /* 0x000fe2000c721270 */
[----:B------:R-:W-:Y:S01]  /*68d10*/  VIADD R181, R182, UR30 ;  /* 0x0000001eb6b57c36 */ /* 0x000fe20008000000 */
[----:B------:R-:W-:Y:S01]  /*68d20*/  ULDC UR26, c[0x0][0x228] ;  /* 0x00008a00001a7ab9 */ /* 0x000fe20000000800 */
[----:B------:R-:W-:-:S04]  /*68d30*/  ULDC UR41, c[0x0][0x228] ;  /* 0x00008a0000297ab9 */ /* 0x000fc80000000800 */
[----:B------:R-:W-:Y:S01]  /*68d40*/  @P3 LOP3.LUT R160, R160, 0x2000000, RZ, 0xfc, !PT ;  /* 0x02000000a0a03812 */ /* 0x000fe200078efcff */
[----:B------:R-:W-:Y:S01]  /*68d50*/  ULDC.64 UR30, c[0x0][0x228] ;  /* 0x00008a00001e7ab9 */ /* 0x000fe20000000a00 */
[----:B------:R-:W-:Y:S01]  /*68d60*/  STL [R1+0x276c], R228 ;  /* 0x00276ce401007387 */ /* 0x000fe20000100800 */
[----:B------:R-:W-:Y:S01]  /*68d70*/  ULDC UR42, c[0x0][0x228] ;  /* 0x00008a00002a7ab9 */ /* 0x000fe20000000800 */
[----:B------:R-:W-:-:S04]  /*68d80*/  LOP3.LUT R160, R160, 0xfeffffff, RZ, 0xc0, !PT ;  /* 0xfeffffffa0a07812 */ /* 0x000fc800078ec0ff */
[----:B------:R-:W-:Y:S02]  /*68d90*/  @P2 LOP3.LUT R160, R160, 0x1000000, RZ, 0xfc, !PT ;  /* 0x01000000a0a02812 */ /* 0x000fe400078efcff */
[----:B------:R-:W-:Y:S01]  /*68da0*/  ISETP.LT.AND P0, PT, R11, UR40, !P0 ;  /* 0x000000280b007c0c */ /* 0x000fe2000c701270 */
[----:B------:R-:W-:Y:S01]  /*68db0*/  STL [R1+0x2770], R227 ;  /* 0x002770e301007387 */ /* 0x000fe20000100800 */
[----:B------:R-:W-:Y:S01]  /*68dc0*/  LOP3.LUT R160, R160, 0xff7fffff, RZ, 0xc0, !PT ;  /* 0xff7fffffa0a07812 */ /* 0x000fe200078ec0ff */
[----:B------:R-:W-:-:S03]  /*68dd0*/  ULDC UR40, c[0x0][0x228] ;  /* 0x00008a0000287ab9 */ /* 0x000fc60000000800 */
        /* <DEDUP_REMOVED lines=8> */
[----:B------:R-:W-:Y:S02]  /*68e60*/  ISETP.LT.AND P2, PT, R13, UR45, !P0 ;  /* 0x0000002d0d007c0c */ /* 0x000fe4000c741270 */
[----:B------:R-:W-:Y:S01]  /*68e70*/  ISETP.LT.AND P1, PT, R12, UR59, !P0 ;  /* 0x0000003b0c007c0c */ /* 0x000fe2000c721270 */
[----:B------:R-:W-:Y:S01]  /*68e80*/  STL [R1+0x2780], R225 ;  /* 0x002780e101007387 */ /* 0x000fe20000100800 */
[----:B------:R-:W-:-:S07]  /*68e90*/  ULDC UR46, c[0x0][0x22c] ;  /* 0x00008b00002e7ab9 */ /* 0x000fce0000000800 */
[----:B------:R-:W-:Y:S01]  /*68ea0*/  @P3 LOP3.LUT R160, R160, 0x200000, RZ, 0xfc, !PT ;  /* 0x00200000a0a03812 */ /* 0x000fe200078efcff */
[----:B------:R-:W-:Y:S01]  /*68eb0*/  ULDC UR45, c[0x0][0x228] ;  /* 0x00008a00002d7ab9 */ /* 0x000fe20000000800 */
[----:B------:R-:W-:Y:S02]  /*68ec0*/  ULDC UR59, c[0x0][0x248] ;  /* 0x00009200003b7ab9 */ /* 0x000fe40000000800 */
        /* <DEDUP_REMOVED lines=9> */
[----:B------:R-:W-:-:S04]  /*68f60*/  ISETP.GE.AND P0, PT, R178, UR31, PT ;  /* 0x0000001fb2007c0c */ /* 0x000fc8000bf06270 */
[----:B------:R-:W-:Y:S01]  /*68f70*/  ISETP.LT.AND P3, PT, R14, UR30, !P0 ;  /* 0x0000001e0e007c0c */ /* 0x000fe2000c761270 */
[----:B------:R-:W-:Y:S01]  /*68f80*/  ULDC.64 UR30, c[0x0][0x228] ;  /* 0x00008a00001e7ab9 */ /* 0x000fe20000000a00 */
[----:B------:R-:W-:Y:S01]  /*68f90*/  ISETP.LT.AND P2, PT, R13, UR58, !P0 ;  /* 0x0000003a0d007c0c */ /* 0x000fe2000c741270 */
[----:B------:R-:W-:Y:S01]  /*68fa0*/  STL [R1+0x2794], R223 ;  /* 0x002794df01007387 */ /* 0x000fe20000100800 */
[----:B------:R-:W-:Y:S01]  /*68fb0*/  LOP3.LUT R160, R160, 0xfffdffff, RZ, 0xc0, !PT ;  /* 0xfffdffffa0a07812 */ /* 0x000fe200078ec0ff */
[----:B------:R-:W-:Y:S01]  /*68fc0*/  VIADD R180, R181, UR6 ;  /* 0x00000006b5b47c36 */ /* 0x000fe20008000000 */
[----:B------:R-:W-:Y:S01]  /*68fd0*/  ISETP.LT.AND P1, PT, R12, UR57, !P0 ;  /* 0x000000390c007c0c */ /* 0x000fe2000c721270 */
[----:B------:R-:W-:Y:S01]  /*68fe0*/  STL [R1+0x27a4], R222 ;  /* 0x0027a4de01007387 */ /* 0x000fe20000100800 */
[----:B------:R-:W-:-:S05]  /*68ff0*/  ULDC UR58, c[0x0][0x248] ;  /* 0x00009200003a7ab9 */ /* 0x000fca0000000800 */
        /* <DEDUP_REMOVED lines=8> */
[----:B------:R-:W-:Y:S01]  /*69080*/  VIADD R179, R180, UR6 ;  /* 0x00000006b4b37c36 */ /* 0x000fe20008000000 */
[----:B------:R-:W-:Y:S01]  /*69090*/  ULDC UR6, c[0x0][0x248] ;  /* 0x0000920000067ab9 */ /* 0x000fe20000000800 */
[----:B------:R-:W-:Y:S01]  /*690a0*/  ULDC UR10, c[0x0][0x248] ;  /* 0x00009200000a7ab9 */ /* 0x000fe20000000800 */
[----:B------:R-:W-:-:S04]  /*690b0*/  @P1 LOP3.LUT R160, R160, 0x8000, RZ, 0xfc, !PT ;  /* 0x00008000a0a01812 */ /* 0x000fc800078efcff */
[----:B------:R-:W-:-:S04]  /*690c0*/  LOP3.LUT R160, R160, 0xffffbfff, RZ, 0xc0, !PT ;  /* 0xffffbfffa0a07812 */ /* 0x000fc800078ec0ff */
[----:B------:R-:W-:Y:S02]  /*690d0*/  @P0 LOP3.LUT R160, R160, 0x4000, RZ, 0xfc, !PT ;  /* 0x00004000a0a00812 */ /* 0x000fe400078efcff */
[----:B------:R-:W-:Y:S01]  /*690e0*/  ISETP.GE.AND P0, PT, R177, UR31, PT ;  /* 0x0000001fb1007c0c */ /* 0x000fe2000bf06270 */
[----:B------:R-:W-:Y:S01]  /*690f0*/  STL [R1+0x27b4], R220 ;  /* 0x0027b4dc01007387 */ /* 0x000fe20000100800 */
[----:B------:R-:W-:Y:S01]  /*69100*/  LOP3.LUT R160, R160, 0xffffdfff, RZ, 0xc0, !PT ;  /* 0xffffdfffa0a07812 */ /* 0x000fe200078ec0ff */
[----:B------:R-:W-:Y:S01]  /*69110*/  VIADD R178, R179, UR6 ;  /* 0x00000006b3b27c36 */ /* 0x000fe20008000000 */
[----:B------:R-:W-:Y:S01]  /*69120*/  ISETP.LT.AND P3, PT, R14, UR30, !P0 ;  /* 0x0000001e0e007c0c */ /* 0x000fe2000c761270 */
[----:B------:R-:W-:Y:S01]  /*69130*/  ULDC UR31, c[0x0][0x228] ;  /* 0x00008a00001f7ab9 */ /* 0x000fe20000000800 */
[----:B------:R-:W-:Y:S02]  /*69140*/  ISETP.LT.AND P2, PT, R13, UR56, !P0 ;  /* 0x000000380d007c0c */ /* 0x000fe4000c741270 */
[----:B------:R-:W-:Y:S01]  /*69150*/  ISETP.LT.AND P1, PT, R12, UR55, !P0 ;  /* 0x000000370c007c0c */ /* 0x000fe2000c721270 */
[----:B------:R-:W-:Y:S01]  /*69160*/  STL [R1+0x27bc], R219 ;  /* 0x0027bcdb01007387 */ /* 0x000fe20000100800 */
[----:B------:R-:W-:Y:S01]  /*69170*/  VIADD R177, R178, UR52 ;  /* 0x00000034b2b17c36 */ /* 0x000fe20008000000 */
[----:B------:R-:W-:Y:S01]  /*69180*/  ULDC UR6, c[0x0][0x248] ;  /* 0x0000920000067ab9 */ /* 0x000fe20000000800 */
[----:B------:R-:W-:-:S05]  /*69190*/  ULDC UR30, c[0x0][0x228] ;  /* 0x00008a00001e7ab9 */ /* 0x000fca0000000800 */
[----:B------:R-:W-:Y:S01]  /*691a0*/  @P3 LOP3.LUT R160, R160, 0x2000, RZ, 0xfc, !PT ;  /* 0x00002000a0a03812 */ /* 0x000fe200078efcff */
[----:B------:R-:W-:Y:S01]  /*691b0*/  ULDC UR55, c[0x0][0x248] ;  /* 0x0000920000377ab9 */ /* 0x000fe20000000800 */
[----:B------:R-:W-:Y:S01]  /*691c0*/  ISETP.LT.AND P0, PT, R11, UR12, !P0 ;  /* 0x0000000c0b007c0c */ /* 0x000fe2000c701270 */
[----:B------:R-:W-:Y:S01]  /*691d0*/  STL [R1+0x27c4], R218 ;  /* 0x0027c4da01007387 */ /* 0x000fe20000100800 */
[----:B------:R-:W-:Y:S01]  /*691e0*/  LOP3.LUT R160, R160, 0xffffefff, RZ, 0xc0, !PT ;  /* 0xffffefffa0a07812 */ /* 0x000fe200078ec0ff */
[----:B------:R-:W-:Y:S01]  /*691f0*/  ULDC UR12, c[0x0][0x248] ;  /* 0x00009200000c7ab9 */ /* 0x000fe20000000800 */
[----:B------:R-:W-:Y:S01]  /*69200*/  ULDC UR52, c[0x0][0x248] ;  /* 0x0000920000347ab9 */ /* 0x000fe20000000800 */
[----:B------:R-:W-:Y:S01]  /*69210*/  ULDC UR56, c[0x0][0x248] ;  /* 0x0000920000387ab9 */ /* 0x000fe20000000800 */
[----:B------:R-:W-:-:S04]  /*69220*/  @P2 LOP3.LUT R160, R160, 0x1000, RZ, 0xfc, !PT ;  /* 0x00001000a0a02812 */ /* 0x000fc800078efcff */
[----:B------:R-:W-:-:S04]  /*69230*/  LOP3.LUT R160, R160, 0xfffff7ff, RZ, 0xc0, !PT ;  /* 0xfffff7ffa0a07812 */ /* 0x000fc800078ec0ff */
[----:B------:R-:W-:-:S04]  /*69240*/  @P1 LOP3.LUT R160, R160, 0x800, RZ, 0xfc, !PT ;  /* 0x00000800a0a01812 */ /* 0x000fc800078efcff */
[----:B------:R-:W-:-:S04]  /*69250*/  LOP3.LUT R160, R160, 0xfffffbff, RZ, 0xc0, !PT ;  /* 0xfffffbffa0a07812 */ /* 0x000fc800078ec0ff */
[----:B------:R-:W-:Y:S02]  /*69260*/  @P0 LOP3.LUT R160, R160, 0x400, RZ, 0xfc, !PT ;  /* 0x00000400a0a00812 */ /* 0x000fe400078efcff */
[----:B------:R-:W-:Y:S02]  /*69270*/  ISETP.GE.AND P0, PT, R176, UR54, PT ;  /* 0x00000036b0007c0c */ /* 0x000fe4000bf06270 */
[----:B------:R-:W-:Y:S01]  /*69280*/  LOP3.LUT R160, R160, 0xfffffdff, RZ, 0xc0, !PT ;  /* 0xfffffdffa0a07812 */ /* 0x000fe200078ec0ff */
[----:B------:R-:W-:Y:S01]  /*69290*/  STL [R1+0x27d0], R217 ;  /* 0x0027d0d901007387 */ /* 0x000fe20000100800 */
[----:B------:R-:W-:Y:S01]  /*692a0*/  ISETP.LT.AND P3, PT, R14, UR13, !P0 ;  /* 0x0000000d0e007c0c */ /* 0x000fe2000c761270 */
[----:B------:R-:W-:Y:S01]  /*692b0*/  ULDC UR13, c[0x0][0x228] ;  /* 0x00008a00000d7ab9 */ /* 0x000fe20000000800 */
[----:B------:R-:W-:Y:S01]  /*692c0*/  ISETP.LT.AND P2, PT, R13, UR8, !P0 ;  /* 0x000000080d007c0c */ /* 0x000fe2000c741270 */
[----:B------:R-:W-:Y:S01]  /*692d0*/  VIADD R176, R177, UR10 ;  /* 0x0000000ab1b07c36 */ /* 0x000fe20008000000 */
[----:B------:R-:W-:Y:S01]  /*692e0*/  ISETP.LT.AND P1, PT, R12, UR9, !P0 ;  /* 0x000000090c007c0c */ /* 0x000fe2000c721270 */
[----:B------:R-:W-:Y:S01]  /*692f0*/  ULDC.64 UR8, c[0x0][0x228] ;  /* 0x00008a0000087ab9 */ /* 0x000fe20000000a00 */
[----:B------:R-:W-:-:S07]  /*69300*/  ULDC UR54, c[0x0][0x248] ;  /* 0x0000920000367ab9 */ /* 0x000fce0000000800 */
        /* <DEDUP_REMOVED lines=11> */
[----:B------:R-:W-:Y:S01]  /*693c0*/  LOP3.LUT R160, R160, 0xffffffdf, RZ, 0xc0, !PT ;  /* 0xffffffdfa0a07812 */ /* 0x000fe200078ec0ff */
[----:B------:R-:W-:Y:S01]  /*693d0*/  STL [R1+0x27e4], R216 ;  /* 0x0027e4d801007387 */ /* 0x000fe20000100800 */
[----:B------:R-:W-:Y:S01]  /*693e0*/  ISETP.LT.AND P2, PT, R13, UR14, !P0 ;  /* 0x0000000e0d007c0c */ /* 0x000fe2000c741270 */
[----:B------:R-:W-:Y:S01]  /*693f0*/  ULDC UR14, c[0x0][0x228] ;  /* 0x00008a00000e7ab9 */ /* 0x000fe20000000800 */
[----:B------:R-:W-:Y:S01]  /*69400*/  ISETP.LT.AND P1, PT, R12, UR15, !P0 ;  /* 0x0000000f0c007c0c */ /* 0x000fe2000c721270 */
[----:B------:R-:W-:Y:S01]  /*69410*/  ULDC UR15, c[0x0][0x228] ;  /* 0x00008a00000f7ab9 */ /* 0x000fe20000000800 */
[----:B------:R-:W-:Y:S01]  /*69420*/  VIADD R156, R176, UR6 ;  /* 0x00000006b09c7c36 */ /* 0x000fe20008000000 */
[----:B------:R-:W-:-:S04]  /*69430*/  ULDC.64 UR8, c[0x0][0x228] ;  /* 0x00008a0000087ab9 */ /* 0x000fc80000000a00 */
[----:B------:R-:W-:-:S04]  /*69440*/  @P3 LOP3.LUT R160, R160, 0x20, RZ, 0xfc, !PT ;  /* 0x00000020a0a03812 */ /* 0x000fc800078efcff */
[----:B------:R-:W-:-:S04]  /*69450*/  LOP3.LUT R160, R160, 0xffffffef, RZ, 0xc0, !PT ;  /* 0xffffffefa0a07812 */ /* 0x000fc800078ec0ff */
[----:B------:R-:W-:Y:S02]  /*69460*/  @P2 LOP3.LUT R160, R160, 0x10, RZ, 0xfc, !PT ;  /* 0x00000010a0a02812 */ /* 0x000fe400078efcff */
[----:B------:R-:W-:Y:S01]  /*69470*/  ISETP.LT.AND P0, PT, R11, UR7, !P0 ;  /* 0x000000070b007c0c */ /* 0x000fe2000c701270 */
[----:B------:R-:W-:Y:S01]  /*69480*/  STL [R1+0x27e8], R215 ;  /* 0x0027e8d701007387 */ /* 0x000fe20000100800 */
[----:B------:R-:W-:Y:S01]  /*69490*/  LOP3.LUT R160, R160, 0xfffffff7, RZ, 0xc0, !PT ;  /* 0xfffffff7a0a07812 */ /* 0x000fe200078ec0ff */
[----:B------:R-:W-:-:S03]  /*694a0*/  ULDC.64 UR6, c[0x0][0x228] ;  /* 0x00008a0000067ab9 */ /* 0x000fc60000000a00 */
        /* <DEDUP_REMOVED lines=13> */
[----:B------:R-:W-:Y:S01]  /*69580*/  VIADD R154, R156, UR12 ;  /* 0x0000000c9c9a7c36 */ /* 0x000fe20008000000 */
[----:B------:R-:W-:Y:S01]  /*69590*/  ULDC UR60, c[0x0][0x228] ;  /* 0x00008a00003c7ab9 */ /* 0x000fe20000000800 */
[----:B------:R-:W-:-:S04]  /*695a0*/  ULDC UR16, c[0x0][0x248] ;  /* 0x0000920000107ab9 */ /* 0x000fc80000000800 */
[----:B------:R-:W-:Y:S02]  /*695b0*/  @P1 LOP3.LUT R159, R159, 0x80000000, RZ, 0xfc, !PT ;  /* 0x800000009f9f1812 */ /* 0x000fe400078efcff */
[----:B------:R-:W-:Y:S01]  /*695c0*/  @P3 LOP3.LUT R160, R160, 0x2, RZ, 0xfc, !PT ;  /* 0x00000002a0a03812 */ /* 0x000fe200078efcff */
[----:B------:R-:W-:Y:S01]  /*695d0*/  STL [R1+0x27fc], R212 ;  /* 0x0027fcd401007387 */ /* 0x000fe20000100800 */
[----:B------:R-:W-:Y:S01]  /*695e0*/  LOP3.LUT R159, R159, 0xbfffffff, RZ, 0xc0, !PT ;  /* 0xbfffffff9f9f7812 */ /* 0x000fe200078ec0ff */
[----:B------:R-:W-:-:S03]  /*695f0*/  ULDC UR17, c[0x0][0x248] ;  /* 0x0000920000117ab9 */ /* 0x000fc60000000800 */
[----:B------:R-:W-:Y:S02]  /*69600*/  @P0 LOP3.LUT R159, R159, 0x40000000, RZ, 0xfc, !PT ;  /* 0x400000009f9f0812 */ /* 0x000fe400078efcff */
[----:B------:R-:W-:Y:S02]  /*69610*/  ISETP.GE.AND P0, PT, R153, UR13, PT ;  /* 0x0000000d99007c0c */ /* 0x000fe4000bf06270 */
[----:B------:R-:W-:Y:S01]  /*69620*/  LOP3.LUT R160, R160, 0xfffffffe, RZ, 0xc0, !PT ;  /* 0xfffffffea0a07812 */ /* 0x000fe200078ec0ff */
[----:B------:R-:W-:Y:S01]  /*69630*/  STL [R1+0x280c], R211 ;  /* 0x00280cd301007387 */ /* 0x000fe20000100800 */
[----:B------:R-:W-:Y:S01]  /*69640*/  ISETP.LT.AND P3, PT, R14, UR15, !P0 ;  /* 0x0000000f0e007c0c */ /* 0x000fe2000c761270 */
[----:B------:R-:W-:Y:S01]  /*69650*/  ULDC UR13, c[0x0][0x228] ;  /* 0x00008a00000d7ab9 */ /* 0x000fe20000000800 */
[----:B------:R-:W-:Y:S02]  /*69660*/  @P2 LOP3.LUT R160, R160, 0x1, RZ, 0xfc, !PT ;  /* 0x00000001a0a02812 */ /* 0x000fe400078efcff */
[----:B------:R-:W-:-:S02]  /*69670*/  ISETP.LT.AND P2, PT, R13, UR14, !P0 ;  /* 0x0000000e0d007c0c */ /* 0x000fc4000c741270 */
[----:B------:R-:W-:Y:S01]  /*69680*/  LOP3.LUT R159, R159, 0xdfffffff, RZ, 0xc0, !PT ;  /* 0xdfffffff9f9f7812 */ /* 0x000fe200078ec0ff */
[----:B------:R-:W-:Y:S01]  /*69690*/  STL [R1+0x2818], R210 ;  /* 0x002818d201007387 */ /* 0x000fe20000100800 */
[----:B------:R-:W-:Y:S01]  /*696a0*/  ISETP.LT.AND P1, PT, R12, UR11, !P0 ;  /* 0x0000000b0c007c0c */ /* 0x000fe2000c721270 */
[----:B------:R-:W-:Y:S01]  /*696b0*/  VIADD R153, R154, UR53 ;  /* 0x000000359a997c36 */ /* 0x000fe20008000000 */
[----:B------:R-:W-:Y:S01]  /*696c0*/  ULDC.64 UR14, c[0x0][0x228] ;  /* 0x00008a00000e7ab9 */ /* 0x000fe20000000a00 */
[----:B------:R-:W-:Y:S01]  /*696d0*/  STL [R1+0x281c], R209 ;  /* 0x00281cd101007387 */ /* 0x000fe20000100800 */
[----:B------:R-:W-:Y:S01]  /*696e0*/  ULDC.64 UR10, c[0x0][0x228] ;  /* 0x00008a00000a7ab9 */ /* 0x000fe20000000a00 */
[----:B------:R-:W-:Y:S02]  /*696f0*/  @P3 LOP3.LUT R159, R159, 0x20000000, RZ, 0xfc, !PT ;  /* 0x200000009f9f3812 */ /* 0x000fe400078efcff */
[----:B------:R-:W-:Y:S02]  /*69700*/  STL [R1+0x2824], R208 ;  /* 0x002824d001007387 */ /* 0x000fe40000100800 */
[----:B------:R-:W-:-:S02]  /*69710*/  LOP3.LUT R159, R159, 0xefffffff, RZ, 0xc0, !PT ;  /* 0xefffffff9f9f7812 */ /* 0x000fc400078ec0ff */
[----:B------:R-:W-:Y:S04]  /*69720*/  STL [R1+0x2830], R207 ;  /* 0x002830cf01007387 */ /* 0x000fe80000100800 */
[----:B------:R-:W-:Y:S01]  /*69730*/  STL [R1+0x283c], R206 ;  /* 0x00283cce01007387 */ /* 0x000fe20000100800 */
[----:B------:R-:W-:-:S03]  /*69740*/  @P2 LOP3.LUT R159, R159, 0x10000000, RZ, 0xfc, !PT ;  /* 0x100000009f9f2812 */ /* 0x000fc600078efcff */
[----:B------:R-:W-:Y:S04]  /*69750*/  STL [R1+0x2844], R205 ;  /* 0x002844cd01007387 */ /* 0x000fe80000100800 */
[----:B------:R-:W-:Y:S04]  /*69760*/  STL [R1+0x2854], R204 ;  /* 0x002854cc01007387 */ /* 0x000fe80000100800 */
[----:B------:R-:W-:Y:S01]  /*69770*/  STL [R1+0x2858], R203 ;  /* 0x002858cb01007387 */ /* 0x000fe20000100800 */
[----:B------:R-:W-:Y:S01]  /*69780*/  ISETP.LT.AND P0, PT, R11, UR13, !P0 ;  /* 0x0000000d0b007c0c */ /* 0x000fe2000c701270 */
[----:B------:R-:W-:-:S02]  /*69790*/  ULDC.64 UR12, c[0x0][0x228] ;  /* 0x00008a00000c7ab9 */ /* 0x000fc40000000a00 */
[----:B------:R-:W-:Y:S01]  /*697a0*/  STL [R1+0x285c], R202 ;  /* 0x00285cca01007387 */ /* 0x000fe20000100800 */
[----:B------:R-:W-:-:S03]  /*697b0*/  LOP3.LUT R159, R159, 0xf7ffffff, RZ, 0xc0, !PT ;  /* 0xf7ffffff9f9f7812 */ /* 0x000fc600078ec0ff */
[----:B------:R-:W-:Y:S04]  /*697c0*/  STL [R1+0x2864], R201 ;  /* 0x002864c901007387 */ /* 0x000fe80000100800 */
[----:B------:R-:W-:Y:S04]  /*697d0*/  STL [R1+0x2868], R200 ;  /* 0x002868c801007387 */ /* 0x000fe80000100800 */
[----:B------:R-:W-:Y:S04]  /*697e0*/  STL [R1+0x2860], R199 ;  /* 0x002860c701007387 */ /* 0x000fe80000100800 */
[----:B------:R-:W-:Y:S01]  /*697f0*/  STL [R1+0x2850], R198 ;  /* 0x002850c601007387 */ /* 0x000fe20000100800 */
[----:B------:R-:W-:-:S03]  /*69800*/  @P1 LOP3.LUT R159, R159, 0x8000000, RZ, 0xfc, !PT ;  /* 0x080000009f9f1812 */ /* 0x000fc600078efcff */
[----:B------:R-:W-:Y:S04]  /*69810*/  STL [R1+0x284c], R197 ;  /* 0x00284cc501007387 */ /* 0x000fe80000100800 */
[----:B------:R-:W-:Y:S04]  /*69820*/  STL [R1+0x2848], R196 ;  /* 0x002848c401007387 */ /* 0x000fe80000100800 */
[----:B------:R-:W-:Y:S04]  /*69830*/  STL [R1+0x2840], R195 ;  /* 0x002840c301007387 */ /* 0x000fe80000100800 */
[----:B------:R-:W-:Y:S01]  /*69840*/  STL [R1+0x2838], R194 ;  /* 0x002838c201007387 */ /* 0x000fe20000100800 */
[----:B------:R-:W-:-:S03]  /*69850*/  LOP3.LUT R159, R159, 0xfbffffff, RZ, 0xc0, !PT ;  /* 0xfbffffff9f9f7812 */ /* 0x000fc600078ec0ff */
[----:B------:R-:W-:Y:S04]  /*69860*/  STL [R1+0x2834], R193 ;  /* 0x002834c101007387 */ /* 0x000fe80000100800 */
[----:B------:R-:W-:Y:S04]  /*69870*/  STL [R1+0x282c], R192 ;  /* 0x00282cc001007387 */ /* 0x000fe80000100800 */
[----:B------:R-:W-:Y:S04]  /*69880*/  STL [R1+0x2828], R191 ;  /* 0x002828bf01007387 */ /* 0x000fe80000100800 */
[----:B------:R-:W-:Y:S01]  /*69890*/  STL [R1+0x2820], R190 ;  /* 0x002820be01007387 */ /* 0x000fe20000100800 */
[----:B------:R-:W-:-:S03]  /*698a0*/  @P0 LOP3.LUT R159, R159, 0x4000000, RZ, 0xfc, !PT ;  /* 0x040000009f9f0812 */ /* 0x000fc600078efcff */
[----:B------:R-:W-:Y:S01]  /*698b0*/  STL [R1+0x2814], R189 ;  /* 0x002814bd01007387 */ /* 0x000fe20000100800 */
[----:B------:R-:W-:-:S03]  /*698c0*/  ISETP.GE.AND P0, PT, R152, UR7, PT ;  /* 0x0000000798007c0c */ /* 0x000fc6000bf06270 */
[----:B------:R-:W-:Y:S01]  /*698d0*/  STL [R1+0x2810], R188 ;  /* 0x002810bc01007387 */ /* 0x000fe20000100800 */
[----:B------:R-:W-:Y:S01]  /*698e0*/  VIADD R152, R153, UR52 ;  /* 0x0000003499987c36 */ /* 0x000fe20008000000 */
[----:B------:R-:W-:Y:S01]  /*698f0*/  LOP3.LUT R159, R159, 0xfdffffff, RZ, 0xc0, !PT ;  /* 0xfdffffff9f9f7812 */ /* 0x000fe200078ec0ff */
[----:B------:R-:W-:Y:S01]  /*69900*/  ULDC UR7, c[0x0][0x228] ;  /* 0x00008a0000077ab9 */ /* 0x000fe20000000800 */
[----:B------:R-:W-:Y:S04]  /*69910*/  STL [R1+0x2808], R187 ;  /* 0x002808bb01007387 */ /* 0x000fe80000100800 */
[----:B------:R-:W-:Y:S04]  /*69920*/  STL [R1+0x2804], R186 ;  /* 0x002804ba01007387 */ /* 0x000fe80000100800 */
[----:B------:R-:W-:Y:S01]  /*69930*/  STL [R1+0x2800], R185 ;  /* 0x002800b901007387 */ /* 0x000fe20000100800 */
[----:B------:R-:W-:Y:S01]  /*69940*/  ISETP.LT.AND P1, PT, R14, UR6, !P0 ;  /* 0x000000060e007c0c */ /* 0x000fe2000c721270 */
[----:B------:R-:W-:-:S02]  /*69950*/  ULDC UR6, c[0x0][0x228] ;  /* 0x00008a0000067ab9 */ /* 0x000fc40000000800 */
        /* <DEDUP_REMOVED lines=12> */
[----:B------:R1:W-:Y:S01]  /*69a20*/  STL [R1+0x27a0], R152 ;  /* 0x0027a09801007387 */ /* 0x0003e20000100800 */
[----:B------:R-:W-:-:S02]  /*69a30*/  @P1 LOP3.LUT R159, R159, 0x2000000, RZ, 0xfc, !PT ;  /* 0x020000009f9f1812 */ /* 0x000fc400078efcff */
[----:B------:R-:W-:Y:S01]  /*69a40*/  ISETP.LT.AND P1, PT, R13, UR60, !P0 ;  /* 0x0000003c0d007c0c */ /* 0x000fe2000c721270 */
[----:B------:R-:W-:Y:S01]  /*69a50*/  ULDC UR60, c[0x0][0x22c] ;  /* 0x00008b00003c7ab9 */ /* 0x000fe20000000800 */
[----:B------:R-:W-:Y:S01]  /*69a60*/  ISETP.LT.AND P2, PT, R12, UR6, !P0 ;  /* 0x000000060c007c0c */ /* 0x000fe2000c741270 */
[----:B------:R-:W3:Y:S01]  /*69a70*/  LDS.128 R176, [R15] ;  /* 0x000000000fb07984 */ /* 0x000ee20000000c00 */
[----:B-1----:R-:W-:-:S05]  /*69a80*/  VIADD R152, R152, UR54 ;  /* 0x0000003698987c36 */ /* 0x002fca0008000000 */
[----:B------:R1:W-:Y:S01]  /*69a90*/  STL [R1+0x279c], R152 ;  /* 0x00279c9801007387 */ /* 0x0003e20000100800 */
[----:B------:R-:W-:Y:S01]  /*69aa0*/  LOP3.LUT R159, R159, 0xfeffffff, RZ, 0xc0, !PT ;  /* 0xfeffffff9f9f7812 */ /* 0x000fe200078ec0ff */
[----:B-1----:R-:W-:-:S05]  /*69ab0*/  VIADD R152, R152, UR55 ;  /* 0x0000003798987c36 */ /* 0x002fca0008000000 */
[----:B------:R1:W-:Y:S01]  /*69ac0*/  STL [R1+0x2798], R152 ;  /* 0x0027989801007387 */ /* 0x0003e20000100800 */
[----:B------:R-:W-:Y:S01]  /*69ad0*/  @P1 LOP3.LUT R159, R159, 0x1000000, RZ, 0xfc, !PT ;  /* 0x010000009f9f1812 */ /* 0x000fe200078efcff */
[----:B-1----:R-:W-:Y:S01]  /*69ae0*/  VIADD R152, R152, UR56 ;  /* 0x0000003898987c36 */ /* 0x002fe20008000000 */
[----:B------:R-:W-:Y:S01]  /*69af0*/  BAR.SYNC.DEFER_BLOCKING 0x0 ;  /* 0x0000000000007b1d */ /* 0x000fe20000010000 */
[----:B------:R-:W-:Y:S02]  /*69b00*/  ISETP.LT.AND P1, PT, R11, UR7, !P0 ;  /* 0x000000070b007c0c */ /* 0x000fe4000c721270 */
[----:B------:R-:W-:-:S03]  /*69b10*/  LOP3.LUT R159, R159, 0xff7fffff, RZ, 0xc0, !PT ;  /* 0xff7fffff9f9f7812 */ /* 0x000fc600078ec0ff */
[----:B------:R1:W-:Y:S01]  /*69b20*/  STL [R1+0x2790], R152 ;  /* 0x0027909801007387 */ /* 0x0003e20000100800 */
[----:B------:R-:W-:Y:S01]  /*69b30*/  @P2 LOP3.LUT R159, R159, 0x800000, RZ, 0xfc, !PT ;  /* 0x008000009f9f2812 */ /* 0x000fe200078efcff */
[----:B-1----:R-:W-:-:S04]  /*69b40*/  VIADD R152, R152, UR57 ;  /* 0x0000003998987c36 */ /* 0x002fc80008000000 */
[----:B------:R-:W-:Y:S01]  /*69b50*/  VIADD R153, R152, UR58 ;  /* 0x0000003a98997c36 */ /* 0x000fe20008000000 */
[----:B------:R1:W-:Y:S01]  /*69b60*/  STL [R1+0x2788], R152 ;  /* 0x0027889801007387 */ /* 0x0003e20000100800 */
[----:B------:R-:W-:Y:S02]  /*69b70*/  LOP3.LUT R159, R159, 0xffbfffff, RZ, 0xc0, !PT ;  /* 0xffbfffff9f9f7812 */ /* 0x000fe400078ec0ff */
[----:B------:R-:W-:Y:S01]  /*69b80*/  ISETP.GE.AND P0, PT, R23, UR60, PT ;  /* 0x0000003c17007c0c */ /* 0x000fe2000bf06270 */
[----:B-1----:R-:W4:Y:S01]  /*69b90*/  LDL.LU R152, [R1+0x3174] ;  /* 0x0031740001987983 */ /* 0x002f220000300800 */
[----:B------:R-:W-:Y:S02]  /*69ba0*/  @P1 LOP3.LUT R159, R159, 0x400000, RZ, 0xfc, !PT ;  /* 0x004000009f9f1812 */ /* 0x000fe400078efcff */
[----:B------:R-:W-:Y:S02]  /*69bb0*/  ISETP.LT.AND P1, PT, R14, UR22, !P0 ;  /* 0x000000160e007c0c */ /* 0x000fe4000c721270 */
[----:B------:R-:W-:-:S02]  /*69bc0*/  ISETP.LT.AND P3, PT, R13, UR19, !P0 ;  /* 0x000000130d007c0c */ /* 0x000fc4000c761270 */
[----:B------:R-:W-:Y:S02]  /*69bd0*/  LOP3.LUT R159, R159, 0xffdfffff, RZ, 0xc0, !PT ;  /* 0xffdfffff9f9f7812 */ /* 0x000fe400078ec0ff */
[----:B------:R-:W-:-:S07]  /*69be0*/  ISETP.LT.AND P2, PT, R12, UR18, !P0 ;  /* 0x000000120c007c0c */ /* 0x000fce000c741270 */
[----:B------:R-:W-:-:S04]  /*69bf0*/  @P1 LOP3.LUT R159, R159, 0x200000, RZ, 0xfc, !PT ;  /* 0x002000009f9f1812 */ /* 0x000fc800078efcff */
[----:B------:R-:W-:-:S04]  /*69c00*/  LOP3.LUT R159, R159, 0xffefffff, RZ, 0xc0, !PT ;  /* 0xffefffff9f9f7812 */ /* 0x000fc800078ec0ff */
[----:B------:R-:W-:Y:S02]  /*69c10*/  @P3 LOP3.LUT R159, R159, 0x100000, RZ, 0xfc, !PT ;  /* 0x001000009f9f3812 */ /* 0x000fe400078efcff */
[----:B------:R-:W-:Y:S02]  /*69c20*/  ISETP.LT.AND P1, PT, R11, UR23, !P0 ;  /* 0x000000170b007c0c */ /* 0x000fe4000c721270 */
[----:B------:R-:W-:-:S04]  /*69c30*/  LOP3.LUT R159, R159, 0xfff7ffff, RZ, 0xc0, !PT ;  /* 0xfff7ffff9f9f7812 */ /* 0x000fc800078ec0ff */
[----:B------:R-:W-:Y:S02]  /*69c40*/  @P2 LOP3.LUT R159, R159, 0x80000, RZ, 0xfc, !PT ;  /* 0x000800009f9f2812 */ /* 0x000fe400078efcff */
[----:B------:R-:W-:Y:S02]  /*69c50*/  ISETP.GE.AND P0, PT, R22, UR9, PT ;  /* 0x0000000916007c0c */ /* 0x000fe4000bf06270 */
[----:B------:R-:W-:-:S04]  /*69c60*/  LOP3.LUT R159, R159, 0xfffbffff, RZ, 0xc0, !PT ;  /* 0xfffbffff9f9f7812 */ /* 0x000fc800078ec0ff */
[----:B------:R-:W-:Y:S02]  /*69c70*/  @P1 LOP3.LUT R159, R159, 0x40000, RZ, 0xfc, !PT ;  /* 0x000400009f9f1812 */ /* 0x000fe400078efcff */
[----:B------:R-:W-:Y:S02]  /*69c80*/  ISETP.LT.AND P1, PT, R14, UR8, !P0 ;  /* 0x000000080e007c0c */ /* 0x000fe4000c721270 */
[----:B------:R-:W-:Y:S02]  /*69c90*/  ISETP.LT.AND P3, PT, R13, UR21, !P0 ;  /* 0x000000150d007c0c */ /* 0x000fe4000c761270 */
        /* <DEDUP_REMOVED lines=52> */
[----:B------:R-:W-:-:S09]  /*69fe0*/  ISETP.LT.AND P2, PT, R12, UR40, !P0 ;  /* 0x000000280c007c0c */ /* 0x000fd2000c741270 */
        /* <DEDUP_REMOVED lines=17> */
[----:B------:R-:W-:Y:S02]  /*6a100*/  LOP3.LUT R158, R158, 0xfdffffff, RZ, 0xc0, !PT ;  /* 0xfdffffff9e9e7812 */ /* 0x000fe400078ec0ff */
[----:B------:R-:W-:Y:S02]  /*6a110*/  ISETP.GE.AND P0, PT, R16, UR15, PT ;  /* 0x0000000f10007c0c */ /* 0x000fe4000bf06270 */
[----:B------:R-:W-:Y:S02]  /*6a120*/  @P2 LOP3.LUT R158, R158, 0x2000000, RZ, 0xfc, !PT ;  /* 0x020000009e9e2812 */ /* 0x000fe400078efcff */
[----:B------:R-:W-:-:S02]  /*6a130*/  ISETP.LT.AND P3, PT, R14, UR14, !P0 ;  /* 0x0000000e0e007c0c */ /* 0x000fc4000c761270 */
[----:B------:R-:W-:-:S04]  /*6a140*/  LOP3.LUT R158, R158, 0xfeffffff, RZ, 0xc0, !PT ;  /* 0xfeffffff9e9e7812 */ /* 0x000fc800078ec0ff */
[----:B------:R-:W-:Y:S02]  /*6a150*/  @P1 LOP3.LUT R158, R158, 0x1000000, RZ, 0xfc, !PT ;  /* 0x010000009e9e1812 */ /* 0x000fe400078efcff */
[----:B------:R-:W-:Y:S02]  /*6a160*/  ISETP.LT.AND P2, PT, R13, UR30, !P0 ;  /* 0x0000001e0d007c0c */ /* 0x000fe4000c741270 */
[----:B------:R-:W-:-:S04]  /*6a170*/  LOP3.LUT R158, R158, 0xff7fffff, RZ, 0xc0, !PT ;  /* 0xff7fffff9e9e7812 */ /* 0x000fc800078ec0ff */
[----:B------:R-:W-:Y:S01]  /*6a180*/  @P3 LOP3.LUT R158, R158, 0x800000, RZ, 0xfc, !PT ;  /* 0x008000009e9e3812 */ /* 0x000fe200078efcff */
[----:B------:R1:W-:Y:S01]  /*6a190*/  STL [R1+0x2784], R153 ;  /* 0x0027849901007387 */ /* 0x0003e20000100800 */
[----:B------:R-:W-:Y:S02]  /*6a1a0*/  ISETP.LT.AND P1, PT, R12, UR31, !P0 ;  /* 0x0000001f0c007c0c */ /* 0x000fe4000c721270 */
[----:B------:R-:W-:-:S04]  /*6a1b0*/  LOP3.LUT R158, R158, 0xffbfffff, RZ, 0xc0, !PT ;  /* 0xffbfffff9e9e7812 */ /* 0x000fc800078ec0ff */
[----:B------:R-:W-:Y:S01]  /*6a1c0*/  @P2 LOP3.LUT R158, R158, 0x400000, RZ, 0xfc, !PT ;  /* 0x004000009e9e2812 */ /* 0x000fe200078efcff */
[----:B-1----:R-:W-:-:S03]  /*6a1d0*/  VIADD R153, R153, UR59 ;  /* 0x0000003b99997c36 */ /* 0x002fc60008000000 */
[----:B------:R-:W-:Y:S02]  /*6a1e0*/  LOP3.LUT R158, R158, 0xffdfffff, RZ, 0xc0, !PT ;  /* 0xffdfffff9e9e7812 */ /* 0x000fe400078ec0ff */
[----:B------:R1:W-:Y:S01]  /*6a1f0*/  STL [R1+0x2778], R153 ;  /* 0x0027789901007387 */ /* 0x0003e20000100800 */
[----:B------:R-:W-:Y:S02]  /*6a200*/  ISETP.LT.AND P0, PT, R11, UR51, !P0 ;  /* 0x000000330b007c0c */ /* 0x000fe4000c701270 */
[----:B------:R-:W-:Y:S01]  /*6a210*/  @P1 LOP3.LUT R158, R158, 0x200000, RZ, 0xfc, !PT ;  /* 0x002000009e9e1812 */ /* 0x000fe200078efcff */
[----:B-1----:R-:W-:Y:S01]  /*6a220*/  VIADD R153, R153, UR16 ;  /* 0x0000001099997c36 */ /* 0x002fe20008000000 */
[----:B----4-:R-:W-:-:S04]  /*6a230*/  ISETP.GE.AND P1, PT, R243, R152, PT ;  /* 0x00000098f300720c */ /* 0x010fc80003f26270 */
[----:B------:R1:W-:Y:S01]  /*6a240*/  STL [R1+0x2774], R153 ;  /* 0x0027749901007387 */ /* 0x0003e20000100800 */
[----:B------:R-:W-:-:S03]  /*6a250*/  ISETP.LT.AND P2, PT, R12, UR38, !P1 ;  /* 0x000000260c007c0c */ /* 0x000fc6000cf41270 */
[----:B---3--:R3:W-:Y:S01]  /*6a260*/  STL.64 [R1+0x890], R176 ;  /* 0x000890b001007387 */ /* 0x0087e20000100a00 */
[----:B-1----:R-:W-:-:S03]  /*6a270*/  VIADD R153, R153, UR17 ;  /* 0x0000001199997c36 */ /* 0x002fc60008000000 */
[----:B------:R1:W-:Y:S01]  /*6a280*/  STL.64 [R1+0x898], R178 ;  /* 0x000898b201007387 */ /* 0x0003e20000100a00 */
[----:B------:R-:W-:-:S03]  /*6a290*/  LOP3.LUT R158, R158, 0xffefffff, RZ, 0xc0, !PT ;  /* 0xffefffff9e9e7812 */ /* 0x000fc600078ec0ff */
[----:B------:R4:W-:Y:S01]  /*6a2a0*/  STL [R1+0x2870], R153 ;  /* 0x0028709901007387 */ /* 0x0009e20000100800 */
[----:B------:R-:W-:Y:S02]  /*6a2b0*/  @P0 LOP3.LUT R158, R158, 0x100000, RZ, 0xfc, !PT ;  /* 0x001000009e9e0812 */ /* 0x000fe400078efcff */
[----:B------:R-:W-:Y:S02]  /*6a2c0*/  ISETP.LT.AND P0, PT, R11, UR34, !P1 ;  /* 0x000000220b007c0c */ /* 0x000fe4000cf01270 */
[----:B------:R-:W-:-:S04]  /*6a2d0*/  LOP3.LUT R159, R159, 0xfffeffff, RZ, 0xc0, !PT ;  /* 0xfffeffff9f9f7812 */ /* 0x000fc800078ec0ff */
[----:B------:R-:W-:Y:S02]  /*6a2e0*/  @P2 LOP3.LUT R159, R159, 0x10000, RZ, 0xfc, !PT ;  /* 0x000100009f9f2812 */ /* 0x000fe400078efcff */
[----:B------:R-:W-:Y:S02]  /*6a2f0*/  LOP3.LUT R155, R155, 0xfffffffb, RZ, 0xc0, !PT ;  /* 0xfffffffb9b9b7812 */ /* 0x000fe400078ec0ff */
[----:B------:R-:W-:Y:S02]  /*6a300*/  LOP3.LUT R159, R159, 0xfffff7ff, RZ, 0xc0, !PT ;  /* 0xfffff7ff9f9f7812 */ /* 0x000fe400078ec0ff */
[----:B------:R-:W-:Y:S02]  /*6a310*/  @P1 LOP3.LUT R155, R155, 0x4, RZ, 0xfc, !PT ;  /* 0x000000049b9b1812 */ /* 0x000fe400078efcff */
[----:B------:R-:W-:Y:S02]  /*6a320*/  ISETP.GE.AND P4, PT, R11, UR36, PT ;  /* 0x000000240b007c0c */ /* 0x000fe4000bf86270 */
[----:B------:R-:W-:Y:S01]  /*6a330*/  @P0 LOP3.LUT R159, R159, 0x800, RZ, 0xfc, !PT ;  /* 0x000008009f9f0812 */ /* 0x000fe200078efcff */
[----:B------:R2:W-:Y:S01]  /*6a340*/  STL [R1+0x31a0], R2 ;  /* 0x0031a00201007387 */ /* 0x0005e20000100800 */
[----:B------:R-:W4:Y:S01]  /*6a350*/  LDC R243, c[0x0][0x244] ;  /* 0x00009100fff37b82 */ /* 0x000f220000000800 */
[----:B------:R-:W-:Y:S01]  /*6a360*/  ULDC UR6, c[0x0][0x244] ;  /* 0x0000910000067ab9 */ /* 0x000fe20000000800 */
[----:B------:R-:W-:Y:S01]  /*6a370*/  ULDC UR60, c[0x0][0x22c] ;  /* 0x00008b00003c7ab9 */ /* 0x000fe20000000800 */
[----:B---3--:R-:W3:Y:S01]  /*6a380*/  LDL.LU R177, [R1+0x49c] ;  /* 0x00049c0001b17983 */ /* 0x008ee20000300800 */
[----:B------:R-:W-:Y:S01]  /*6a390*/  IMAD R152, R11, UR6, RZ ;  /* 0x000000060b987c24 */ /* 0x000fe2000f8e02ff */
[----:B------:R-:W-:Y:S01]  /*6a3a0*/  ULDC.64 UR6, c[0x0][0x220] ;  /* 0x0000880000067ab9 */ /* 0x000fe20000000a00 */
[----:B------:R-:W-:Y:S01]  /*6a3b0*/  ULDC UR13, c[0x0][0x228] ;  /* 0x00008a00000d7ab9 */ /* 0x000fe20000000800 */
[----:B-1----:R-:W3:Y:S01]  /*6a3c0*/  LDL.LU R178, [R1+0x94] ;  /* 0x0000940001b27983 */ /* 0x002ee20000300800 */
[----:B------:R-:W-:Y:S01]  /*6a3d0*/  ULDC UR9, c[0x0][0x228] ;  /* 0x00008a0000097ab9 */ /* 0x000fe20000000800 */
[----:B------:R-:W-:Y:S01]  /*6a3e0*/  ULDC UR12, c[0x0][0x228] ;  /* 0x00008a00000c7ab9 */ /* 0x000fe20000000800 */
[----:B------:R-:W-:Y:S01]  /*6a3f0*/  ULDC UR14, c[0x0][0x228] ;  /* 0x00008a00000e7ab9 */ /* 0x000fe20000000800 */
[----:B------:R-:W3:Y:S01]  /*6a400*/  LDL.LU R179, [R1+0x9c] ;  /* 0x00009c0001b37983 */ /* 0x000ee20000300800 */
[----:B------:R-:W-:Y:S01]  /*6a410*/  ULDC UR17, c[0x0][0x228] ;  /* 0x00008a0000117ab9 */ /* 0x000fe20000000800 */
[----:B------:R-:W-:Y:S01]  /*6a420*/  ULDC UR25, c[0x0][0x228] ;  /* 0x00008a0000197ab9 */ /* 0x000fe20000000800 */
[----:B------:R-:W-:Y:S01]  /*6a430*/  ULDC UR26, c[0x0][0x228] ;  /* 0x00008a00001a7ab9 */ /* 0x000fe20000000800 */
[----:B------:R-:W3:Y:S01]  /*6a440*/  LDL.LU R176, [R1+0x494] ;  /* 0x0004940001b07983 */ /* 0x000ee20000300800 */
[----:B------:R-:W1:Y:S01]  /*6a450*/  S2R R156, SR_TID.X ;  /* 0x00000000009c7919 */ /* 0x000e620000002100 */
[----:B------:R-:W-:Y:S01]  /*6a460*/  ULDC UR27, c[0x0][0x228] ;  /* 0x00008a00001b7ab9 */ /* 0x000fe20000000800 */
[----:B------:R-:W-:Y:S01]  /*6a470*/  ULDC UR20, c[0x0][0x22c] ;  /* 0x00008b0000147ab9 */ /* 0x000fe20000000800 */
[----:B------:R-:W-:Y:S01]  /*6a480*/  ULDC UR21, c[0x0][0x228] ;  /* 0x00008a0000157ab9 */ /* 0x000fe20000000800 */
[----:B------:R-:W-:Y:S01]  /*6a490*/  ULDC UR22, c[0x0][0x228] ;  /* 0x00008a0000167ab9 */ /* 0x000fe20000000800 */
[----:B----4-:R-:W-:Y:S01]  /*6a4a0*/  IMAD R153, R243, 0x80, R152 ;  /* 0x00000080f3997824 */ /* 0x010fe200078e0298 */
[----:B------:R-:W-:Y:S01]  /*6a4b0*/  ULDC UR59, c[0x0][0x228] ;  /* 0x00008a00003b7ab9 */ /* 0x000fe20000000800 */
[----:B--2---:R-:W-:Y:S01]  /*6a4c0*/  VIADD R2, R10, 0xf3 ;  /* 0x000000f30a027836 */ /* 0x004fe20000000000 */
[----:B------:R-:W-:Y:S01]  /*6a4d0*/  ULDC UR58, c[0x0][0x228] ;  /* 0x00008a00003a7ab9 */ /* 0x000fe20000000800 */
[----:B------:R-:W-:Y:S01]  /*6a4e0*/  ULDC UR19, c[0x0][0x228] ;  /* 0x00008a0000137ab9 */ /* 0x000fe20000000800 */
[C---:B------:R-:W-:Y:S01]  /*6a4f0*/  LEA R152, P0, R153.reuse, UR6, 0x2 ;  /* 0x0000000699987c11 */ /* 0x040fe2000f8010ff */
[----:B------:R-:W-:Y:S01]  /*6a500*/  ULDC UR6, c[0x0][0x228] ;  /* 0x00008a0000067ab9 */ /* 0x000fe20000000800 */
[----:B------:R-:W-:Y:S01]  /*6a510*/  ULDC UR23, c[0x0][0x228] ;  /* 0x00008a0000177ab9 */ /* 0x000fe20000000800 */
[----:B------:R-:W-:Y:S01]  /*6a520*/  ULDC UR24, c[0x0][0x228] ;  /* 0x00008a0000187ab9 */ /* 0x000fe20000000800 */
[----:B------:R-:W-:Y:S01]  /*6a530*/  LEA.HI.X.SX32 R153, R153, UR7, 0x2, P0 ;  /* 0x0000000799997c11 */ /* 0x000fe200080f16ff */
[----:B------:R-:W-:Y:S01]  /*6a540*/  ULDC UR11, c[0x0][0x22c] ;  /* 0x00008b00000b7ab9 */ /* 0x000fe20000000800 */
        /* <DEDUP_REMOVED lines=16> */
[----:B-1----:R-:W-:Y:S01]  /*6a650*/  IMAD.SHL.U32 R180, R156, 0x10, RZ ;  /* 0x000000109cb47824 */ /* 0x002fe200078e00ff */
[----:B------:R-:W-:Y:S01]  /*6a660*/  LOP3.LUT R158, R158, 0xfff7ffff, RZ, 0xc0, !PT ;  /* 0xfff7ffff9e9e7812 */ /* 0x000fe200078ec0ff */
[C---:B------:R-:W-:Y:S01]  /*6a670*/  IMAD.SHL.U32 R154, R156.reuse, 0x40, RZ ;  /* 0x000000409c9a7824 */ /* 0x040fe200078e00ff */
[----:B------:R-:W-:Y:S01]  /*6a680*/  ULDC UR7, c[0x0][0x228] ;  /* 0x00008a0000077ab9 */ /* 0x000fe20000000800 */
[----:B------:R-:W-:Y:S01]  /*6a690*/  IMAD.SHL.U32 R181, R156, 0x8, RZ ;  /* 0x000000089cb57824 */ /* 0x000fe200078e00ff */
[----:B------:R-:W-:Y:S01]  /*6a6a0*/  LOP3.LUT R180, R180, 0xf0, RZ, 0xc0, !PT ;  /* 0x000000f0b4b47812 */ /* 0x000fe200078ec0ff */
[----:B------:R-:W-:Y:S01]  /*6a6b0*/  ULDC UR42, c[0x0][0x228] ;  /* 0x00008a00002a7ab9 */ /* 0x000fe20000000800 */
[----:B------:R-:W-:Y:S01]  /*6a6c0*/  LOP3.LUT R154, R154, 0x400, RZ, 0xc0, !PT ;  /* 0x000004009a9a7812 */ /* 0x000fe200078ec0ff */
[----:B------:R-:W-:Y:S01]  /*6a6d0*/  ULDC UR43, c[0x0][0x228] ;  /* 0x00008a00002b7ab9 */ /* 0x000fe20000000800 */
[----:B------:R-:W-:Y:S01]  /*6a6e0*/  ULDC UR44, c[0x0][0x228] ;  /* 0x00008a00002c7ab9 */ /* 0x000fe20000000800 */
[----:B------:R-:W-:Y:S01]  /*6a6f0*/  ULDC UR41, c[0x0][0x248] ;  /* 0x0000920000297ab9 */ /* 0x000fe20000000800 */
[----:B------:R-:W-:Y:S01]  /*6a700*/  IADD3 R154, R154, UR61, R180 ;  /* 0x0000003d9a9a7c10 */ /* 0x000fe2000fffe0b4 */
[----:B------:R-:W-:Y:S01]  /*6a710*/  ULDC UR40, c[0x0][0x248] ;  /* 0x0000920000287ab9 */ /* 0x000fe20000000800 */
[----:B------:R-:W-:Y:S01]  /*6a720*/  LOP3.LUT R180, R181, 0x300, RZ, 0xc0, !PT ;  /* 0x00000300b5b47812 */ /* 0x000fe200078ec0ff */
[----:B------:R-:W-:Y:S01]  /*6a730*/  ULDC UR38, c[0x0][0x228] ;  /* 0x00008a0000267ab9 */ /* 0x000fe20000000800 */
[----:B------:R-:W-:Y:S01]  /*6a740*/  ULDC UR37, c[0x0][0x228] ;  /* 0x00008a0000257ab9 */ /* 0x000fe20000000800 */
[----:B------:R-:W-:Y:S01]  /*6a750*/  ULDC UR39, c[0x0][0x228] ;  /* 0x00008a0000277ab9 */ /* 0x000fe20000000800 */
[----:B------:R-:W-:Y:S01]  /*6a760*/  ULDC UR32, c[0x0][0x22c] ;  /* 0x00008b0000207ab9 */ /* 0x000fe20000000800 */
[----:B------:R-:W-:Y:S01]  /*6a770*/  IMAD.IADD R154, R154, 0x1, R180 ;  /* 0x000000019a9a7824 */ /* 0x000fe200078e02b4 */
        /* <DEDUP_REMOVED lines=10> */
[----:B---3--:R1:W-:Y:S01]  /*6a820*/  STSM.16.M88.4 [R0], R176 ;  /* 0x000000b000007844 */ /* 0x0083e20000000200 */
[----:B------:R-:W-:Y:S06]  /*6a830*/  BAR.SYNC.DEFER_BLOCKING 0x0 ;  /* 0x0000000000007b1d */ /* 0x000fec0000010000 */
[----:B-1----:R-:W2:Y:S04]  /*6a840*/  LDL.LU R176, [R1+0x1ca0] ;  /* 0x001ca00001b07983 */ /* 0x002ea80000300800 */
[----:B------:R-:W2:Y:S04]  /*6a850*/  LDL.LU R177, [R1+0x1ca8] ;  /* 0x001ca80001b17983 */ /* 0x000ea80000300800 */
[----:B------:R-:W2:Y:S04]  /*6a860*/  LDL.LU R178, [R1+0x18a0] ;  /* 0x0018a00001b27983 */ /* 0x000ea80000300800 */
[----:B------:R-:W2:Y:S04]  /*6a870*/  LDL.LU R179, [R1+0x18a8] ;  /* 0x0018a80001b37983 */ /* 0x000ea80000300800 */
[----:B------:R-:W1:Y:S01]  /*6a880*/  LDS.128 R180, [R15] ;  /* 0x000000000fb47984 */ /* 0x000e620000000c00 */
[----:B------:R-:W-:Y:S06]  /*6a890*/  BAR.SYNC.DEFER_BLOCKING 0x0 ;  /* 0x0000000000007b1d */ /* 0x000fec0000010000 */
[----:B-1----:R1:W-:Y:S04]  /*6a8a0*/  STL.64 [R1+0x490], R180 ;  /* 0x000490b401007387 */ /* 0x0023e80000100a00 */
[----:B------:R3:W-:Y:S04]  /*6a8b0*/  STL.64 [R1+0x498], R182 ;  /* 0x000498b601007387 */ /* 0x0007e80000100a00 */
[----:B-1----:R-:W4:Y:S04]  /*6a8c0*/  LDL.LU R180, [R1+0x14a0] ;  /* 0x0014a00001b47983 */ /* 0x002f280000300800 */
[----:B------:R-:W4:Y:S04]  /*6a8d0*/  LDL.LU R181, [R1+0x14a8] ;  /* 0x0014a80001b57983 */ /* 0x000f280000300800 */
[----:B---3--:R-:W4:Y:S04]  /*6a8e0*/  LDL.LU R182, [R1+0x10a0] ;  /* 0x0010a00001b67983 */ /* 0x008f280000300800 */
[----:B------:R-:W4:Y:S04]  /*6a8f0*/  LDL.LU R183, [R1+0x10a8] ;  /* 0x0010a80001b77983 */ /* 0x000f280000300800 */
[----:B--2---:R1:W-:Y:S01]  /*6a900*/  STSM.16.M88.4 [R0], R176 ;  /* 0x000000b000007844 */ /* 0x0043e20000000200 */
[----:B------:R-:W-:Y:S06]  /*6a910*/  BAR.SYNC.DEFER_BLOCKING 0x0 ;  /* 0x0000000000007b1d */ /* 0x000fec0000010000 */
[----:B-1----:R-:W2:Y:S04]  /*6a920*/  LDL.LU R176, [R1+0xca0] ;  /* 0x000ca00001b07983 */ /* 0x002ea80000300800 */
[----:B------:R-:W2:Y:S04]  /*6a930*/  LDL.LU R177, [R1+0xca8] ;  /* 0x000ca80001b17983 */ /* 0x000ea80000300800 */
[----:B------:R-:W2:Y:S04]  /*6a940*/  LDL.LU R178, [R1+0x8a0] ;  /* 0x0008a00001b27983 */ /* 0x000ea80000300800 */
[----:B------:R-:W1:Y:S01]  /*6a950*/  LDS.128 R184, [R15] ;  /* 0x000000000fb87984 */ /* 0x000e620000000c00 */
[----:B------:R-:W-:Y:S06]  /*6a960*/  BAR.SYNC.DEFER_BLOCKING 0x0 ;  /* 0x0000000000007b1d */ /* 0x000fec0000010000 */
[----:B------:R-:W2:Y:S04]  /*6a970*/  LDL.LU R179, [R1+0x8a8] ;  /* 0x0008a80001b37983 */ /* 0x000ea80000300800 */
[----:B----4-:R-:W-:Y:S01]  /*6a980*/  STSM.16.M88.4 [R0], R180 ;  /* 0x000000b400007844 */ /* 0x010fe20000000200 */
[----:B------:R-:W-:Y:S06]  /*6a990*/  BAR.SYNC.DEFER_BLOCKING 0x0 ;  /* 0x0000000000007b1d */ /* 0x000fec0000010000 */
[----:B------:R-:W3:Y:S04]  /*6a9a0*/  LDS.128 R180, [R15] ;  /* 0x000000000fb47984 */ /* 0x000ee80000000c00 */
[----:B-1----:R-:W-:Y:S04]  /*6a9b0*/  STL.64 [R1+0x1c90], R184 ;  /* 0x001c90b801007387 */ /* 0x002fe80000100a00 */
[----:B------:R-:W-:Y:S01]  /*6a9c0*/  STL.64 [R1+0x1c98], R186 ;  /* 0x001c98ba01007387 */ /* 0x000fe20000100a00 */
[----:B------:R-:W-:Y:S06]  /*6a9d0*/  BAR.SYNC.DEFER_BLOCKING 0x0 ;  /* 0x0000000000007b1d */ /* 0x000fec0000010000 */
[----:B---3--:R1:W-:Y:S04]  /*6a9e0*/  STL.64 [R1+0x1890], R180 ;  /* 0x001890b401007387 */ /* 0x0083e80000100a00 */
        /* <DEDUP_REMOVED lines=33> */
[----:B-1----:R-:W-:Y:S04]  /*6ac00*/  STL.64 [R1+0xc90], R184 ;  /* 0x000c90b801007387 */ /* 0x002fe80000100a00 */
[----:B------:R-:W-:Y:S04]  /*6ac10*/  STL.64 [R1+0xc98], R186 ;  /* 0x000c98ba01007387 */ /* 0x000fe80000100a00 */
[----:B----4-:R-:W-:Y:S01]  /*6ac20*/  STSM.16.M88.4 [R0], R180 ;  /* 0x000000b400007844 */ /* 0x010fe20000000200 */
[----:B------:R-:W-:Y:S06]  /*6ac30*/  BAR.SYNC.DEFER_BLOCKING 0x0 ;  /* 0x0000000000007b1d */ /* 0x000fec0000010000 */
[----:B------:R-:W1:Y:S02]  /*6ac40*/  LDS.128 R180, [R15] ;  /* 0x000000000fb47984 */ /* 0x000e640000000c00 */
        /* <DEDUP_REMOVED lines=132> */
[----:B------:R-:W2:Y:S04]  /*6b490*/  LDL.LU R179, [R1+0x18cc] ;  /* 0x0018cc0001b37983 */ /* 0x000ea80000300800 */
[----:B------:R-:W1:Y:S01]  /*6b4a0*/  LDS.128 R184, [R15] ;  /* 0x000000000fb87984 */ /* 0x000e620000000c00 */
[----:B------:R-:W-:Y:S06]  /*6b4b0*/  BAR.SYNC.DEFER_BLOCKING 0x0 ;  /* 0x0000000000007b1d */ /* 0x000fec0000010000 */
        /* <DEDUP_REMOVED lines=66> */
[----:B--2---:R2:W-:Y:S04]  /*6b8e0*/  STSM.16.M88.4 [R0], R176 ;  /* 0x000000b000007844 */ /* 0x0045e80000000200 */
[----:B-1----:R-:W-:Y:S04]  /*6b8f0*/  STL.64 [R1+0x1cc0], R180 ;  /* 0x001cc0b401007387 */ /* 0x002fe80000100a00 */
[----:B------:R-:W-:Y:S04]  /*6b900*/  STL.64 [R1+0x1cc8], R182 ;  /* 0x001cc8b601007387 */ /* 0x000fe80000100a00 */
[----:B--2---:R-:W2:Y:S04]  /*6b910*/  LDL.LU R176, [R1+0x4d0] ;  /* 0x0004d00001b07983 */ /* 0x004ea80000300800 */
[----:B------:R-:W2:Y:S04]  /*6b920*/  LDL.LU R177, [R1+0x4d8] ;  /* 0x0004d80001b17983 */ /* 0x000ea80000300800 */
[----:B------:R-:W2:Y:S04]  /*6b930*/  LDL.LU R178, [R1+0xd0] ;  /* 0x0000d00001b27983 */ /* 0x000ea80000300800 */
[----:B------:R-:W2:Y:S01]  /*6b940*/  LDL.LU R179, [R1+0xd8] ;  /* 0x0000d80001b37983 */ /* 0x000ea20000300800 */
[----:B------:R-:W-:Y:S06]  /*6b950*/  BAR.SYNC.DEFER_BLOCKING 0x0 ;  /* 0x0000000000007b1d */ /* 0x000fec0000010000 */
[----:B------:R-:W1:Y:S02]  /*6b960*/  LDS.128 R180, [R15] ;  /* 0x000000000fb47984 */ /* 0x000e640000000c00 */
[----:B------:R-:W-:Y:S06]  /*6b970*/  BAR.SYNC.DEFER_BLOCKING 0x0 ;  /* 0x0000000000007b1d */ /* 0x000fec0000010000 */
[----:B-1----:R-:W-:Y:S04]  /*6b980*/  STL.64 [R1+0x18c0], R180 ;  /* 0x0018c0b401007387 */ /* 0x002fe80000100a00 */
[----:B------:R-:W-:Y:S01]  /*6b990*/  STL.64 [R1+0x18c8], R182 ;  /* 0x0018c8b601007387 */ /* 0x000fe20000100a00 */
[----:B------:R-:W-:-:S04]  /*6b9a0*/  LOP3.LUT R156, R156, 0x7f, RZ, 0xc0, !PT ;  /* 0x0000007f9c9c7812 */ /* 0x000fc800078ec0ff */
[----:B------:R-:W-:Y:S01]  /*6b9b0*/  LEA R156, R156, UR61, 0x4 ;  /* 0x0000003d9c9c7c11 */ /* 0x000fe2000f8e20ff */
[----:B------:R-:W-:Y:S01]  /*6b9c0*/  ULDC UR61, c[0x0][0x228] ;  /* 0x00008a00003d7ab9 */ /* 0x000fe20000000800 */
[----:B--2---:R1:W-:Y:S01]  /*6b9d0*/  STSM.16.M88.4 [R154], R176 ;  /* 0x000000b09a007844 */ /* 0x0043e20000000200 */
[----:B------:R-:W-:Y:S06]  /*6b9e0*/  BAR.SYNC.DEFER_BLOCKING 0x0 ;  /* 0x0000000000007b1d */ /* 0x000fec0000010000 */
[----:B-1----:R-:W2:Y:S04]  /*6b9f0*/  LDL.LU R176, [R1+0x1cd4] ;  /* 0x001cd40001b07983 */ /* 0x002ea80000300800 */
[----:B------:R-:W2:Y:S04]  /*6ba00*/  LDL.LU R177, [R1+0x1cdc] ;  /* 0x001cdc0001b17983 */ /* 0x000ea80000300800 */
[----:B------:R-:W2:Y:S04]  /*6ba10*/  LDL.LU R178, [R1+0x18d4] ;  /* 0x0018d40001b27983 */ /* 0x000ea80000300800 */
[----:B------:R-:W2:Y:S04]  /*6ba20*/  LDL.LU R179, [R1+0x18dc] ;  /* 0x0018dc0001b37983 */ /* 0x000ea80000300800 */
[----:B------:R-:W1:Y:S04]  /*6ba30*/  LDS.128 R184, [R156] ;  /* 0x000000009cb87984 */ /* 0x000e680000000c00 */
[----:B------:R-:W3:Y:S01]  /*6ba40*/  LDL.LU R180, [R1+0x14d4] ;  /* 0x0014d40001b47983 */ /* 0x000ee20000300800 */
[----:B------:R-:W-:Y:S06]  /*6ba50*/  BAR.SYNC.DEFER_BLOCKING 0x0 ;  /* 0x0000000000007b1d */ /* 0x000fec0000010000 */
[----:B-1----:R-:W-:Y:S04]  /*6ba60*/  STL.64 [R1+0x14c0], R184 ;  /* 0x0014c0b801007387 */ /* 0x002fe80000100a00 */
[----:B------:R-:W-:Y:S04]  /*6ba70*/  STL.64 [R1+0x14c8], R186 ;  /* 0x0014c8ba01007387 */ /* 0x000fe80000100a00 */
[----:B------:R-:W3:Y:S04]  /*6ba80*/  LDL.LU R181, [R1+0x14dc] ;  /* 0x0014dc0001b57983 */ /* 0x000ee80000300800 */
[----:B------:R-:W3:Y:S04]  /*6ba90*/  LDL.LU R182, [R1+0x10d4] ;  /* 0x0010d40001b67983 */ /* 0x000ee80000300800 */
[----:B------:R-:W3:Y:S04]  /*6baa0*/  LDL.LU R183, [R1+0x10dc] ;  /* 0x0010dc0001b77983 */ /* 0x000ee80000300800 */
[----:B--2---:R1:W-:Y:S01]  /*6bab0*/  STSM.16.M88.4 [R154], R176 ;  /* 0x000000b09a007844 */ /* 0x0043e20000000200 */
[----:B------:R-:W-:Y:S06]  /*6bac0*/  BAR.SYNC.DEFER_BLOCKING 0x0 ;  /* 0x0000000000007b1d */ /* 0x000fec0000010000 */
[----:B-1----:R-:W2:Y:S04]  /*6bad0*/  LDL.LU R176, [R1+0xcd4] ;  /* 0x000cd40001b07983 */ /* 0x002ea80000300800 */
[----:B------:R-:W1:Y:S01]  /*6bae0*/  LDS.128 R184, [R156] ;  /* 0x000000009cb87984 */ /* 0x000e620000000c00 */
[----:B------:R-:W-:Y:S06]  /*6baf0*/  BAR.SYNC.DEFER_BLOCKING 0x0 ;  /* 0x0000000000007b1d */ /* 0x000fec0000010000 */
[----:B-1----:R-:W-:Y:S04]  /*6bb00*/  STL.64 [R1+0x10c0], R184 ;  /* 0x0010c0b801007387 */ /* 0x002fe80000100a00 */
[----:B------:R-:W-:Y:S04]  /*6bb10*/  STL.64 [R1+0x10c8], R186 ;  /* 0x0010c8ba01007387 */ /* 0x000fe80000100a00 */
[----:B------:R-:W2:Y:S04]  /*6bb20*/  LDL.LU R177, [R1+0xcdc] ;  /* 0x000cdc0001b17983 */ /* 0x000ea80000300800 */
[----:B------:R-:W2:Y:S04]  /*6bb30*/  LDL.LU R178, [R1+0x8d4] ;  /* 0x0008d40001b27983 */ /* 0x000ea80000300800 */
[----:B------:R-:W2:Y:S04]  /*6bb40*/  LDL.LU R179, [R1+0x8dc] ;  /* 0x0008dc0001b37983 */ /* 0x000ea80000300800 */
[----:B---3--:R1:W-:Y:S01]  /*6bb50*/  STSM.16.M88.4 [R154], R180 ;  /* 0x000000b49a007844 */ /* 0x0083e20000000200 */
[----:B------:R-:W-:Y:S06]  /*6bb60*/  BAR.SYNC.DEFER_BLOCKING 0x0 ;  /* 0x0000000000007b1d */ /* 0x000fec0000010000 */
[----:B-1----:R-:W3:Y:S04]  /*6bb70*/  LDL.LU R180, [R1+0x4d4] ;  /* 0x0004d40001b47983 */ /* 0x002ee80000300800 */
[----:B------:R-:W1:Y:S01]  /*6bb80*/  LDS.128 R184, [R156] ;  /* 0x000000009cb87984 */ /* 0x000e620000000c00 */
        /* <DEDUP_REMOVED lines=1483> */
[----:B------:R-:W3:Y:S01]  /*71840*/  LDL.LU R181, [R1+0x208] ;  /* 0x0002080001b57983 */ /* 0x000ee20000300800 */
[----:B------:R-:W-:-:S02]  /*71850*/  IMAD.MOV.U32 R182, RZ, RZ, R24 ;  /* 0x000000ffffb67224 */ /* 0x000fc400078e0018 */
[----:B------:R-:W-:Y:S01]  /*71860*/  IMAD.MOV.U32 R183, RZ, RZ, R26 ;  /* 0x000000ffffb77224 */ /* 0x000fe200078e001a */
        /* <DEDUP_REMOVED lines=145> */
[----:B-1----:R1:W-:Y:S04]  /*72180*/  STL.64 [R1+0x1ee0], R184 ;  /* 0x001ee0b801007387 */ /* 0x0023e80000100a00 */
[----:B------:R-:W-:Y:S04]  /*72190*/  STL.64 [R1+0x1ee8], R186 ;  /* 0x001ee8ba01007387 */ /* 0x000fe80000100a00 */
[----:B------:R-:W2:Y:S04]  /*721a0*/  LDL.LU R177, [R1+0xa28] ;  /* 0x000a280001b17983 */ /* 0x000ea80000300800 */
[----:B------:R-:W2:Y:S04]  /*721b0*/  LDL.LU R178, [R1+0x620] ;  /* 0x0006200001b27983 */ /* 0x000ea80000300800 */
[----:B------:R-:W2:Y:S04]  /*721c0*/  LDL.LU R179, [R1+0x628] ;  /* 0x0006280001b37983 */ /* 0x000ea80000300800 */
[----:B---3--:R-:W-:Y:S01]  /*721d0*/  STSM.16.M88.4 [R154], R180 ;  /* 0x000000b49a007844 */ /* 0x008fe20000000200 */
[----:B------:R-:W-:Y:S06]  /*721e0*/  BAR.SYNC.DEFER_BLOCKING 0x0 ;  /* 0x0000000000007b1d */ /* 0x000fec0000010000 */
[----:B-1----:R-:W3:Y:S04]  /*721f0*/  LDL.LU R184, [R1+0x220] ;  /* 0x0002200001b87983 */ /* 0x002ee80000300800 */
[----:B------:R-:W1:Y:S01]  /*72200*/  LDS.128 R180, [R156] ;  /* 0x000000009cb47984 */ /* 0x000e620000000c00 */
[----:B------:R-:W-:Y:S06]  /*72210*/  BAR.SYNC.DEFER_BLOCKING 0x0 ;  /* 0x0000000000007b1d */ /* 0x000fec0000010000 */
[----:B-1----:R1:W-:Y:S04]  /*72220*/  STL.64 [R1+0x1a10], R180 ;  /* 0x001a10b401007387 */ /* 0x0023e80000100a00 */
[----:B------:R-:W-:Y:S04]  /*72230*/  STL.64 [R1+0x1a18], R182 ;  /* 0x001a18b601007387 */ /* 0x000fe80000100a00 */
[----:B------:R-:W3:Y:S04]  /*72240*/  LDL.LU R185, [R1+0x228] ;  /* 0x0002280001b97983 */ /* 0x000ee80000300800 */
[----:B-1----:R-:W4:Y:S01]  /*72250*/  LDL.LU R180, [R1+0x1a24] ;  /* 0x001a240001b47983 */ /* 0x002f220000300800 */
[----:B------:R-:W-:-:S02]  /*72260*/  IMAD.MOV.U32 R186, RZ, RZ, R32 ;  /* 0x000000ffffba7224 */ /* 0x000fc400078e0020 */
[----:B------:R-:W-:Y:S01]  /*72270*/  IMAD.MOV.U32 R187, RZ, RZ, R34 ;  /* 0x000000ffffbb7224 */ /* 0x000fe200078e0022 */
[----:B--2---:R-:W-:Y:S01]  /*72280*/  STSM.16.M88.4 [R154], R176 ;  /* 0x000000b09a007844 */ /* 0x004fe20000000200 */
[----:B------:R-:W-:Y:S06]  /*72290*/  BAR.SYNC.DEFER_BLOCKING 0x0 ;  /* 0x0000000000007b1d */ /* 0x000fec0000010000 */
[----:B------:R-:W1:Y:S02]  /*722a0*/  LDS.128 R176, [R156] ;  /* 0x000000009cb07984 */ /* 0x000e640000000c00 */
[----:B------:R-:W-:Y:S06]  /*722b0*/  BAR.SYNC.DEFER_BLOCKING 0x0 ;  /* 0x0000000000007b1d */ /* 0x000fec0000010000 */
[----:B-1----:R1:W-:Y:S04]  /*722c0*/  STL.64 [R1+0x1610], R176 ;  /* 0x001610b001007387 */ /* 0x0023e80000100a00 */
[----:B------:R-:W-:Y:S04]  /*722d0*/  STL.64 [R1+0x1618], R178 ;  /* 0x001618b201007387 */ /* 0x000fe80000100a00 */
[----:B------:R-:W4:Y:S04]  /*722e0*/  LDL.LU R181, [R1+0x1a2c] ;  /* 0x001a2c0001b57983 */ /* 0x000f280000300800 */
[----:B------:R-:W4:Y:S04]  /*722f0*/  LDL.LU R182, [R1+0x1624] ;  /* 0x0016240001b67983 */ /* 0x000f280000300800 */
[----:B------:R-:W4:Y:S04]  /*72300*/  LDL.LU R183, [R1+0x162c] ;  /* 0x00162c0001b77983 */ /* 0x000f280000300800 */
[----:B---3--:R-:W-:Y:S01]  /*72310*/  STSM.16.M88.4 [R154], R184 ;  /* 0x000000b89a007844 */ /* 0x008fe20000000200 */
        /* <DEDUP_REMOVED lines=9> */
[----:B----4-:R1:W-:Y:S01]  /*723b0*/  STSM.16.M88.4 [R154], R180 ;  /* 0x000000b49a007844 */ /* 0x0103e20000000200 */
        /* <DEDUP_REMOVED lines=16> */
[----:B------:R-:W2:Y:S01]  /*724c0*/  LDL.LU R177, [R1+0x22c] ;  /* 0x00022c0001b17983 */ /* 0x000ea20000300800 */
[----:B------:R-:W-:-:S03]  /*724d0*/  IMAD.MOV.U32 R178, RZ, RZ, R33 ;  /* 0x000000ffffb27224 */ /* 0x000fc600078e0021 */
[----:B------:R-:W4:Y:S01]  /*724e0*/  LDL.LU R32, [R1+0x1a30] ;  /* 0x001a300001207983 */ /* 0x000f220000300800 */
[----:B------:R-:W-:-:S03]  /*724f0*/  IMAD.MOV.U32 R179, RZ, RZ, R35 ;  /* 0x000000ffffb37224 */ /* 0x000fc600078e0023 */
[----:B---3--:R-:W-:Y:S01]  /*72500*/  STSM.16.M88.4 [R154], R180 ;  /* 0x000000b49a007844 */ /* 0x008fe20000000200 */
[----:B------:R-:W-:Y:S06]  /*72510*/  BAR.SYNC.DEFER_BLOCKING 0x0 ;  /* 0x0000000000007b1d */ /* 0x000fec0000010000 */
[----:B------:R-:W1:Y:S02]  /*72520*/  LDS.128 R180, [R156] ;  /* 0x000000009cb47984 */ /* 0x000e640000000c00 */
[----:B------:R-:W-:Y:S06]  /*72530*/  BAR.SYNC.DEFER_BLOCKING 0x0 ;  /* 0x0000000000007b1d */ /* 0x000fec0000010000 */
[----:B-1----:R-:W-:Y:S04]  /*72540*/  STL.64 [R1+0x620], R180 ;  /* 0x000620b401007387 */ /* 0x002fe80000100a00 */
[----:B------:R-:W-:Y:S04]  /*72550*/  STL.64 [R1+0x628], R182 ;  /* 0x000628b601007387 */ /* 0x000fe80000100a00 */
[----:B------:R-:W4:Y:S04]  /*72560*/  LDL.LU R33, [R1+0x1a38] ;  /* 0x001a380001217983 */ /* 0x000f280000300800 */
[----:B------:R-:W4:Y:S04]  /*72570*/  LDL.LU R34, [R1+0x1630] ;  /* 0x0016300001227983 */ /* 0x000f280000300800 */
[----:B------:R-:W4:Y:S04]  /*72580*/  LDL.LU R35, [R1+0x1638] ;  /* 0x0016380001237983 */ /* 0x000f280000300800 */
        /* <DEDUP_REMOVED lines=28> */
[----:B------:R-:W-:-:S02]  /*72750*/  IMAD.MOV.U32 R178, RZ, RZ, R36 ;  /* 0x000000ffffb27224 */ /* 0x000fc400078e0024 */
[----:B------:R-:W-:Y:S01]  /*72760*/  IMAD.MOV.U32 R179, RZ, RZ, R38 ;  /* 0x000000ffffb37224 */ /* 0x000fe200078e0026 */
        /* <DEDUP_REMOVED lines=45> */
[----:B-1----:R1:W-:Y:S04]  /*72a40*/  STL.64 [R1+0x630], R36 ;  /* 0x0006302401007387 */ /* 0x0023e80000100a00 */
[----:B------:R-:W-:Y:S04]  /*72a50*/  STL.64 [R1+0x638], R38 ;  /* 0x0006382601007387 */ /* 0x000fe80000100a00 */
[----:B------:R-:W3:Y:S04]  /*72a60*/  LDL.LU R33, [R1+0x1a48] ;  /* 0x001a480001217983 */ /* 0x000ee80000300800 */
[----:B------:R-:W3:Y:S04]  /*72a70*/  LDL.LU R34, [R1+0x1640] ;  /* 0x0016400001227983 */ /* 0x000ee80000300800 */
[----:B------:R-:W3:Y:S04]  /*72a80*/  LDL.LU R35, [R1+0x1648] ;  /* 0x0016480001237983 */ /* 0x000ee80000300800 */
[----:B--2---:R-:W-:Y:S01]  /*72a90*/  STSM.16.M88.4 [R154], R176 ;  /* 0x000000b09a007844 */ /* 0x004fe20000000200 */
        /* <DEDUP_REMOVED lines=277> */
[----:B--2---:R1:W-:Y:S04]  /*73bf0*/  STSM.16.M88.4 [R154], R36 ;  /* 0x000000249a007844 */ /* 0x0043e80000000200 */
[----:B------:R-:W3:Y:S04]  /*73c00*/  LDL.LU R34, [R1+0x1674] ;  /* 0x0016740001227983 */ /* 0x000ee80000300800 */
[----:B------:R-:W3:Y:S01]  /*73c10*/  LDL.LU R35, [R1+0x167c] ;  /* 0x00167c0001237983 */ /* 0x000ee20000300800 */
        /* <DEDUP_REMOVED lines=18> */
[----:B--2---:R1:W-:Y:S04]  /*73d40*/  STSM.16.M88.4 [R154], R36 ;  /* 0x000000249a007844 */ /* 0x0043e80000000200 */
[----:B------:R-:W3:Y:S01]  /*73d50*/  LDL.LU R35, [R1+0x67c] ;  /* 0x00067c0001237983 */ /* 0x000ee20000300800 */
        /* <DEDUP_REMOVED lines=16> */
[----:B--2---:R1:W-:Y:S04]  /*73e60*/  STSM.16.M88.4 [R154], R36 ;  /* 0x000000249a007844 */ /* 0x0043e80000000200 */
[----:B------:R-:W3:Y:S01]  /*73e70*/  LDL.LU R33, [R1+0x1a88] ;  /* 0x001a880001217983 */ /* 0x000ee20000300800 */
[----:B------:R-:W-:Y:S06]  /*73e80*/  BAR.SYNC.DEFER_BLOCKING 0x0 ;  /* 0x0000000000007b1d */ /* 0x000fec0000010000 */
[----:B------:R-:W3:Y:S04]  /*73e90*/  LDL.LU R34, [R1+0x1680] ;  /* 0x0016800001227983 */ /* 0x000ee80000300800 */
[----:B------:R-:W3:Y:S04]  /*73ea0*/  LDL.LU R35, [R1+0x1688] ;  /* 0x0016880001237983 */ /* 0x000ee80000300800 */
        /* <DEDUP_REMOVED lines=14> */
[----:B--2---:R1:W-:Y:S04]  /*73f90*/  STSM.16.M88.4 [R154], R36 ;  /* 0x000000249a007844 */ /* 0x0043e80000000200 */
[----:B------:R-:W-:Y:S04]  /*73fa0*/  STL.64 [R1+0x1f68], R42 ;  /* 0x001f682a01007387 */ /* 0x000fe80000100a00 */
        /* <DEDUP_REMOVED lines=17> */
[----:B--2---:R2:W-:Y:S04]  /*740c0*/  STSM.16.M88.4 [R154], R36 ;  /* 0x000000249a007844 */ /* 0x0045e80000000200 */
[----:B-1----:R-:W-:Y:S04]  /*740d0*/  STL.64 [R1+0x1670], R40 ;  /* 0x0016702801007387 */ /* 0x002fe80000100a00 */
[----:B------:R-:W-:Y:S01]  /*740e0*/  STL.64 [R1+0x1678], R42 ;  /* 0x0016782a01007387 */ /* 0x000fe20000100a00 */
[----:B------:R-:W-:Y:S06]  /*740f0*/  BAR.SYNC.DEFER_BLOCKING 0x0 ;  /* 0x0000000000007b1d */ /* 0x000fec0000010000 */
[----:B------:R-:W3:Y:S04]  /*74100*/  LDL.LU R33, [R1+0x1a8c] ;  /* 0x001a8c0001217983 */ /* 0x000ee80000300800 */
[----:B------:R-:W3:Y:S04]  /*74110*/  LDL.LU R34, [R1+0x1684] ;  /* 0x0016840001227983 */ /* 0x000ee80000300800 */
[----:B------:R-:W3:Y:S04]  /*74120*/  LDL.LU R35, [R1+0x168c] ;  /* 0x00168c0001237983 */ /* 0x000ee80000300800 */
[----:B--2---:R-:W2:Y:S04]  /*74130*/  LDL.LU R36, [R1+0x1284] ;  /* 0x0012840001247983 */ /* 0x004ea80000300800 */
        /* <DEDUP_REMOVED lines=265> */
[----:B------:R-:W-:Y:S01]  /*751d0*/  ISETP.GE.AND P0, PT, R2, UR60, PT ;  /* 0x0000003c02007c0c */ /* 0x000fe2000bf06270 */
[----:B------:R-:W-:Y:S01]  /*751e0*/  IMAD.MOV.U32 R38, RZ, RZ, R69 ;  /* 0x000000ffff267224 */ /* 0x000fe200078e0045 */
[----:B------:R-:W-:Y:S01]  /*751f0*/  LOP3.LUT R29, R29, 0x7fffffff, RZ, 0xc0, !PT ;  /* 0x7fffffff1d1d7812 */ /* 0x000fe200078ec0ff */
[----:B------:R-:W-:Y:S01]  /*75200*/  IMAD.MOV.U32 R39, RZ, RZ, R71 ;  /* 0x000000ffff277224 */ /* 0x000fe200078e0047 */
        /* <DEDUP_REMOVED lines=8> */
[----:B------:R-:W-:Y:S01]  /*75290*/  VIADD R69, R10, 0xf1 ;  /* 0x000000f10a457836 */ /* 0x000fe20000000000 */
[----:B------:R-:W-:-:S04]  /*752a0*/  ULDC UR60, c[0x0][0x228] ;  /* 0x00008a00003c7ab9 */ /* 0x000fc80000000800 */
[----:B------:R-:W-:Y:S01]  /*752b0*/  @P3 LOP3.LUT R158, R158, 0x80000, RZ, 0xfc, !PT ;  /* 0x000800009e9e3812 */ /* 0x000fe200078efcff */
[----:B------:R-:W-:Y:S01]  /*752c0*/  VIADD R66, R10, 0xee ;  /* 0x000000ee0a427836 */ /* 0x000fe20000000000 */
[----:B------:R-:W-:Y:S02]  /*752d0*/  ULDC UR9, c[0x0][0x228] ;  /* 0x00008a0000097ab9 */ /* 0x000fe40000000800 */
[----:B------:R-:W-:-:S04]  /*752e0*/  LOP3.LUT R158, R158, 0xfffbffff, RZ, 0xc0, !PT ;  /* 0xfffbffff9e9e7812 */ /* 0x000fc800078ec0ff */
[----:B------:R-:W-:Y:S02]  /*752f0*/  @P2 LOP3.LUT R158, R158, 0x40000, RZ, 0xfc, !PT ;  /* 0x000400009e9e2812 */ /* 0x000fe400078efcff */
[----:B------:R-:W-:Y:S01]  /*75300*/  ISETP.LT.AND P0, PT, R11, UR61, !P0 ;  /* 0x0000003d0b007c0c */ /* 0x000fe2000c701270 */
[----:B------:R-:W-:Y:S01]  /*75310*/  VIADD R65, R10, 0xed ;  /* 0x000000ed0a417836 */ /* 0x000fe20000000000 */
[----:B------:R-:W-:Y:S01]  /*75320*/  LOP3.LUT R158, R158, 0xfffdffff, RZ, 0xc0, !PT ;  /* 0xfffdffff9e9e7812 */ /* 0x000fe200078ec0ff */
[----:B------:R-:W-:Y:S01]  /*75330*/  VIADD R64, R10, 0xec ;  /* 0x000000ec0a407836 */ /* 0x000fe20000000000 */
[----:B------:R-:W-:Y:S02]  /*75340*/  ULDC UR61, c[0x0][0x22c] ;  /* 0x00008b00003d7ab9 */ /* 0x000fe40000000800 */
[----:B------:R-:W-:-:S04]  /*75350*/  @P1 LOP3.LUT R158, R158, 0x20000, RZ, 0xfc, !PT ;  /* 0x000200009e9e1812 */ /* 0x000fc800078efcff */
[----:B------:R-:W-:-:S04]  /*75360*/  LOP3.LUT R158, R158, 0xfffeffff, RZ, 0xc0, !PT ;  /* 0xfffeffff9e9e7812 */ /* 0x000fc800078ec0ff */
[----:B------:R-:W-:Y:S02]  /*75370*/  @P0 LOP3.LUT R158, R158, 0x10000, RZ, 0xfc, !PT ;  /* 0x000100009e9e0812 */ /* 0x000fe400078efcff */
[----:B------:R-:W-:-:S04]  /*75380*/  ISETP.GE.AND P0, PT, R70, UR13, PT ;  /* 0x0000000d46007c0c */ /* 0x000fc8000bf06270 */
[----:B------:R-:W-:Y:S01]  /*75390*/  ISETP.LT.AND P3, PT, R14, UR12, !P0 ;  /* 0x0000000c0e007c0c */ /* 0x000fe2000c761270 */
[----:B------:R-:W-:Y:S01]  /*753a0*/  ULDC.64 UR12, c[0x0][0x228] ;  /* 0x00008a00000c7ab9 */ /* 0x000fe20000000a00 */
[----:B------:R-:W-:Y:S01]  /*753b0*/  ISETP.LT.AND P2, PT, R13, UR6, !P0 ;  /* 0x000000060d007c0c */ /* 0x000fe2000c741270 */
[----:B------:R-:W-:Y:S01]  /*753c0*/  VIADD R63, R10, 0xeb ;  /* 0x000000eb0a3f7836 */ /* 0x000fe20000000000 */
[----:B------:R-:W-:Y:S01]  /*753d0*/  LOP3.LUT R158, R158, 0xffff7fff, RZ, 0xc0, !PT ;  /* 0xffff7fff9e9e7812 */ /* 0x000fe200078ec0ff */
[----:B------:R-:W-:Y:S01]  /*753e0*/  VIADD R62, R10, 0xea ;  /* 0x000000ea0a3e7836 */ /* 0x000fe20000000000 */
[----:B------:R-:W-:Y:S01]  /*753f0*/  ISETP.LT.AND P1, PT, R12, UR14, !P0 ;  /* 0x0000000e0c007c0c */ /* 0x000fe2000c721270 */
[----:B------:R-:W-:Y:S01]  /*75400*/  VIADD R31, R10, 0xe8 ;  /* 0x000000e80a1f7836 */ /* 0x000fe20000000000 */
[----:B------:R-:W-:-:S05]  /*75410*/  ULDC UR6, c[0x0][0x228] ;  /* 0x00008a0000067ab9 */ /* 0x000fca0000000800 */
[----:B------:R-:W-:Y:S01]  /*75420*/  @P3 LOP3.LUT R158, R158, 0x8000, RZ, 0xfc, !PT ;  /* 0x000080009e9e3812 */ /* 0x000fe200078efcff */
[----:B------:R-:W-:Y:S01]  /*75430*/  VIADD R30, R10, 0xe7 ;  /* 0x000000e70a1e7836 */ /* 0x000fe20000000000 */
        /* <DEDUP_REMOVED lines=11> */
[----:B------:R-:W-:Y:S01]  /*754f0*/  ULDC.64 UR12, c[0x0][0x228] ;  /* 0x00008a00000c7ab9 */ /* 0x000fe20000000a00 */
[----:B------:R-:W-:Y:S01]  /*75500*/  ISETP.LT.AND P2, PT, R13, UR25, !P0 ;  /* 0x000000190d007c0c */ /* 0x000fe2000c741270 */
[----:B------:R-:W-:Y:S01]  /*75510*/  ULDC UR25, c[0x0][0x228] ;  /* 0x00008a0000197ab9 */ /* 0x000fe20000000800 */
[----:B------:R-:W-:Y:S02]  /*75520*/  LOP3.LUT R158, R158, 0xfffff7ff, RZ, 0xc0, !PT ;  /* 0xfffff7ff9e9e7812 */ /* 0x000fe400078ec0ff */
[----:B------:R-:W-:Y:S01]  /*75530*/  ISETP.LT.AND P1, PT, R12, UR26, !P0 ;  /* 0x0000001a0c007c0c */ /* 0x000fe2000c721270 */
[----:B------:R-:W-:-:S06]  /*75540*/  ULDC UR26, c[0x0][0x228] ;  /* 0x00008a00001a7ab9 */ /* 0x000fcc0000000800 */
[----:B------:R-:W-:-:S04]  /*75550*/  @P3 LOP3.LUT R158, R158, 0x800, RZ, 0xfc, !PT ;  /* 0x000008009e9e3812 */ /* 0x000fc800078efcff */
[----:B------:R-:W-:-:S04]  /*75560*/  LOP3.LUT R158, R158, 0xfffffbff, RZ, 0xc0, !PT ;  /* 0xfffffbff9e9e7812 */ /* 0x000fc800078ec0ff */
[----:B------:R-:W-:Y:S01]  /*75570*/  @P2 LOP3.LUT R158, R158, 0x400, RZ, 0xfc, !PT ;  /* 0x000004009e9e2812 */ /* 0x000fe200078efcff */
[----:B---3--:R1:W-:Y:S01]  /*75580*/  STSM.16.M88.4 [R154], R32 ;  /* 0x000000209a007844 */ /* 0x0083e20000000200 */
[----:B------:R-:W-:Y:S06]  /*75590*/  BAR.SYNC.DEFER_BLOCKING 0x0 ;  /* 0x0000000000007b1d */ /* 0x000fec0000010000 */
[----:B-1----:R-:W3:Y:S04]  /*755a0*/  LDL.LU R32, [R1+0x1ac0] ;  /* 0x001ac00001207983 */ /* 0x002ee80000300800 */
[----:B------:R-:W1:Y:S01]  /*755b0*/  LDS.128 R40, [R156] ;  /* 0x000000009c287984 */ /* 0x000e620000000c00 */
[----:B------:R-:W-:Y:S06]  /*755c0*/  BAR.SYNC.DEFER_BLOCKING 0x0 ;  /* 0x0000000000007b1d */ /* 0x000fec0000010000 */
[----:B--2---:R-:W-:Y:S02]  /*755d0*/  STSM.16.M88.4 [R154], R36 ;  /* 0x000000249a007844 */ /* 0x004fe40000000200 */
[----:B------:R-:W-:Y:S06]  /*755e0*/  BAR.SYNC.DEFER_BLOCKING 0x0 ;  /* 0x0000000000007b1d */ /* 0x000fec0000010000 */
[----:B------:R-:W2:Y:S04]  /*755f0*/  LDS.128 R36, [R156] ;  /* 0x000000009c247984 */ /* 0x000ea80000000c00 */
[----:B-1----:R-:W-:Y:S04]  /*75600*/  STL.64 [R1+0xab0], R40 ;  /* 0x000ab02801007387 */ /* 0x002fe80000100a00 */
[----:B------:R-:W-:Y:S04]  /*75610*/  STL.64 [R1+0xab8], R42 ;  /* 0x000ab82a01007387 */ /* 0x000fe80000100a00 */
[----:B------:R-:W3:Y:S04]  /*75620*/  LDL.LU R33, [R1+0x1ac8] ;  /* 0x001ac80001217983 */ /* 0x000ee80000300800 */
[----:B------:R-:W3:Y:S04]  /*75630*/  LDL.LU R34, [R1+0x16c0] ;  /* 0x0016c00001227983 */ /* 0x000ee80000300800 */
[----:B------:R-:W3:Y:S01]  /*75640*/  LDL.LU R35, [R1+0x16c8] ;  /* 0x0016c80001237983 */ /* 0x000ee20000300800 */
[----:B------:R-:W-:Y:S01]  /*75650*/  ISETP.LT.AND P0, PT, R11, UR27, !P0 ;  /* 0x0000001b0b007c0c */ /* 0x000fe2000c701270 */
[----:B------:R-:W-:Y:S01]  /*75660*/  ULDC UR27, c[0x0][0x228] ;  /* 0x00008a00001b7ab9 */ /* 0x000fe20000000800 */
[----:B------:R-:W-:Y:S01]  /*75670*/  LOP3.LUT R158, R158, 0xfffffdff, RZ, 0xc0, !PT ;  /* 0xfffffdff9e9e7812 */ /* 0x000fe200078ec0ff */
[----:B------:R-:W-:Y:S06]  /*75680*/  BAR.SYNC.DEFER_BLOCKING 0x0 ;  /* 0x0000000000007b1d */ /* 0x000fec0000010000 */
[----:B--2---:R-:W-:Y:S04]  /*75690*/  STL.64 [R1+0x6b0], R36 ;  /* 0x0006b02401007387 */ /* 0x004fe80000100a00 */
[----:B------:R-:W-:Y:S04]  /*756a0*/  STL.64 [R1+0x6b8], R38 ;  /* 0x0006b82601007387 */ /* 0x000fe80000100a00 */
[----:B------:R-:W2:Y:S04]  /*756b0*/  LDL.LU R2, [R1+0x31a0] ;  /* 0x0031a00001027983 */ /* 0x000ea80000300800 */
[----:B------:R-:W4:Y:S04]  /*756c0*/  LDL.LU R70, [R1+0x1fb4] ;  /* 0x001fb40001467983 */ /* 0x000f280000300800 */
[----:B------:R-:W2:Y:S01]  /*756d0*/  LDL.LU R69, [R1+0x1fb0] ;  /* 0x001fb00001457983 */ /* 0x000ea20000300800 */
        /* <DEDUP_REMOVED lines=86> */
[----:B------:R-:W-:Y:S02]  /*75c40*/  LOP3.LUT R29, R29, 0xffdfffff, RZ, 0xc0, !PT ;  /* 0xffdfffff1d1d7812 */ /* 0x000fe400078ec0ff */
[----:B------:R-:W-:Y:S01]  /*75c50*/  ISETP.GE.AND P0, PT, R63, UR45, PT ;  /* 0x0000002d3f007c0c */ /* 0x000fe2000bf06270 */
[----:B------:R-:W-:Y:S01]  /*75c60*/  ULDC UR45, c[0x0][0x228] ;  /* 0x00008a00002d7ab9 */ /* 0x000fe20000000800 */
[----:B------:R-:W-:Y:S02]  /*75c70*/  @P2 LOP3.LUT R29, R29, 0x200000, RZ, 0xfc, !PT ;  /* 0x002000001d1d2812 */ /* 0x000fe400078efcff */
[----:B------:R-:W-:Y:S01]  /*75c80*/  ISETP.LT.AND P3, PT, R14, UR46, !P0 ;  /* 0x0000002e0e007c0c */ /* 0x000fe2000c761270 */
[----:B------:R-:W-:Y:S01]  /*75c90*/  ULDC UR46, c[0x0][0x228] ;  /* 0x00008a00002e7ab9 */ /* 0x000fe20000000800 */
[----:B------:R-:W-:-:S04]  /*75ca0*/  LOP3.LUT R29, R29, 0xffefffff, RZ, 0xc0, !PT ;  /* 0xffefffff1d1d7812 */ /* 0x000fc800078ec0ff */
        /* <DEDUP_REMOVED lines=19> */
[----:B---3--:R1:W-:Y:S01]  /*75de0*/  STSM.16.M88.4 [R154], R32 ;  /* 0x000000209a007844 */ /* 0x0083e20000000200 */
        /* <DEDUP_REMOVED lines=8> */
[----:B--2---:R-:W-:Y:S01]  /*75e70*/  VIADD R62, R69, UR41 ;  /* 0x00000029453e7c36 */ /* 0x004fe20008000000 */
[----:B------:R-:W-:Y:S01]  /*75e80*/  LOP3.LUT R29, R29, 0xffffdfff, RZ, 0xc0, !PT ;  /* 0xffffdfff1d1d7812 */ /* 0x000fe200078ec0ff */
[C---:B-1----:R-:W-:Y:S01]  /*75e90*/  VIADD R32, R10.reuse, 0xe6 ;  /* 0x000000e60a207836 */ /* 0x042fe20000000000 */
[----:B------:R-:W-:Y:S01]  /*75ea0*/  LOP3.LUT R27, R27, 0x7fffffff, RZ, 0xc0, !PT ;  /* 0x7fffffff1b1b7812 */ /* 0x000fe200078ec0ff */
[C---:B------:R-:W-:Y:S01]  /*75eb0*/  VIADD R34, R10.reuse, 0xe5 ;  /* 0x000000e50a227836 */ /* 0x040fe20000000000 */
[----:B------:R-:W-:Y:S01]  /*75ec0*/  @P1 LOP3.LUT R29, R29, 0x2000, RZ, 0xfc, !PT ;  /* 0x000020001d1d1812 */ /* 0x000fe200078efcff */
[----:B------:R4:W-:Y:S01]  /*75ed0*/  STL [R1+0x20cc], R62 ;  /* 0x0020cc3e01007387 */ /* 0x0009e20000100800 */
[----:B------:R-:W-:Y:S01]  /*75ee0*/  VIADD R33, R10, 0xe4 ;  /* 0x000000e40a217836 */ /* 0x000fe20000000000 */
[----:B------:R-:W-:Y:S01]  /*75ef0*/  ULDC UR44, c[0x0][0x228] ;  /* 0x00008a00002c7ab9 */ /* 0x000fe20000000800 */
[----:B------:R-:W-:Y:S01]  /*75f00*/  LOP3.LUT R29, R29, 0xffffefff, RZ, 0xc0, !PT ;  /* 0xffffefff1d1d7812 */ /* 0x000fe200078ec0ff */
[----:B------:R-:W-:Y:S01]  /*75f10*/  ULDC UR41, c[0x0][0x228] ;  /* 0x00008a0000297ab9 */ /* 0x000fe20000000800 */
[----:B----4-:R-:W-:-:S02]  /*75f20*/  VIADD R62, R70, UR40 ;  /* 0x00000028463e7c36 */ /* 0x010fc40008000000 */
[----:B------:R-:W-:Y:S01]  /*75f30*/  @P0 LOP3.LUT R29, R29, 0x1000, RZ, 0xfc, !PT ;  /* 0x000010001d1d0812 */ /* 0x000fe200078efcff */
[----:B------:R-:W-:Y:S01]  /*75f40*/  VIADD R70, R10, 0xe9 ;  /* 0x000000e90a467836 */ /* 0x000fe20000000000 */
[----:B------:R-:W-:-:S04]  /*75f50*/  ULDC UR40, c[0x0][0x228] ;  /* 0x00008a0000287ab9 */ /* 0x000fc80000000800 */
[----:B------:R-:W-:-:S04]  /*75f60*/  ISETP.GE.AND P0, PT, R70, UR13, PT ;  /* 0x0000000d46007c0c */ /* 0x000fc8000bf06270 */
[----:B------:R-:W-:Y:S01]  /*75f70*/  ISETP.LT.AND P3, PT, R14, UR12, !P0 ;  /* 0x0000000c0e007c0c */ /* 0x000fe2000c761270 */
[----:B------:R-:W-:Y:S01]  /*75f80*/  ULDC.64 UR12, c[0x0][0x228] ;  /* 0x00008a00000c7ab9 */ /* 0x000fe20000000a00 */
[----:B------:R-:W-:Y:S01]  /*75f90*/  ISETP.LT.AND P2, PT, R13, UR38, !P0 ;  /* 0x000000260d007c0c */ /* 0x000fe2000c741270 */
[----:B------:R-:W-:Y:S01]  /*75fa0*/  ULDC UR38, c[0x0][0x228] ;  /* 0x00008a0000267ab9 */ /* 0x000fe20000000800 */
[----:B------:R-:W-:Y:S02]  /*75fb0*/  LOP3.LUT R29, R29, 0xfffff7ff, RZ, 0xc0, !PT ;  /* 0xfffff7ff1d1d7812 */ /* 0x000fe400078ec0ff */
[----:B------:R-:W-:Y:S01]  /*75fc0*/  ISETP.LT.AND P1, PT, R12, UR37, !P0 ;  /* 0x000000250c007c0c */ /* 0x000fe2000c721270 */
[----:B------:R-:W-:-:S06]  /*75fd0*/  VIADD R70, R10, 0xe3 ;  /* 0x000000e30a467836 */ /* 0x000fcc0000000000 */
        /* <DEDUP_REMOVED lines=96> */
[----:B------:R-:W-:Y:S02]  /*765e0*/  ISETP.GE.AND P0, PT, R70, UR61, PT ;  /* 0x0000003d46007c0c */ /* 0x000fe4000bf06270 */
[----:B------:R-:W-:Y:S01]  /*765f0*/  LOP3.LUT R28, R28, 0xfff7ffff, RZ, 0xc0, !PT ;  /* 0xfff7ffff1c1c7812 */ /* 0x000fe200078ec0ff */
[----:B------:R-:W-:Y:S01]  /*76600*/  VIADD R70, R10, 0xe2 ;  /* 0x000000e20a467836 */ /* 0x000fe20000000000 */
[----:B------:R-:W-:Y:S01]  /*76610*/  ISETP.LT.AND P3, PT, R14, UR60, !P0 ;  /* 0x0000003c0e007c0c */ /* 0x000fe2000c761270 */
[----:B------:R-:W-:Y:S01]  /*76620*/  ULDC UR60, c[0x0][0x228] ;  /* 0x00008a00003c7ab9 */ /* 0x000fe20000000800 */
[----:B------:R-:W-:Y:S01]  /*76630*/  ISETP.LT.AND P2, PT, R13, UR27, !P0 ;  /* 0x0000001b0d007c0c */ /* 0x000fe2000c741270 */
[----:B------:R-:W-:Y:S01]  /*76640*/  ULDC UR61, c[0x0][0x228] ;  /* 0x00008a00003d7ab9 */ /* 0x000fe20000000800 */
[----:B------:R-:W-:Y:S01]  /*76650*/  ISETP.LT.AND P1, PT, R12, UR26, !P0 ;  /* 0x0000001a0c007c0c */ /* 0x000fe2000c721270 */
[----:B------:R-:W-:-:S08]  /*76660*/  ULDC UR26, c[0x0][0x228] ;  /* 0x00008a00001a7ab9 */ /* 0x000fd00000000800 */
        /* <DEDUP_REMOVED lines=13> */
[----:B------:R-:W-:Y:S01]  /*76740*/  VIADD R70, R10, 0xe1 ;  /* 0x000000e10a467836 */ /* 0x000fe20000000000 */
[----:B------:R-:W-:Y:S01]  /*76750*/  ISETP.LT.AND P2, PT, R13, UR22, !P0 ;  /* 0x000000160d007c0c */ /* 0x000fe2000c741270 */
[----:B------:R-:W-:Y:S01]  /*76760*/  ULDC.64 UR20, c[0x0][0x228] ;  /* 0x00008a0000147ab9 */ /* 0x000fe20000000a00 */
[----:B------:R-:W-:Y:S01]  /*76770*/  ISETP.LT.AND P1, PT, R12, UR23, !P0 ;  /* 0x000000170c007c0c */ /* 0x000fe2000c721270 */
[----:B------:R-:W-:-:S06]  /*76780*/  ULDC UR22, c[0x0][0x228] ;  /* 0x00008a0000167ab9 */ /* 0x000fcc0000000800 */
        /* <DEDUP_REMOVED lines=18> */
[----:B------:R-:W-:Y:S01]  /*768b0*/  ULDC UR58, c[0x0][0x228] ;  /* 0x00008a00003a7ab9 */ /* 0x000fe20000000800 */
[----:B------:R-:W-:Y:S01]  /*768c0*/  LOP3.LUT R26, R26, 0x7fffffff, RZ, 0xc0, !PT ;  /* 0x7fffffff1a1a7812 */ /* 0x000fe200078ec0ff */
        /* <DEDUP_REMOVED lines=50> */
[----:B------:R-:W-:Y:S02]  /*76bf0*/  ULDC UR31, c[0x0][0x22c] ;  /* 0x00008b00001f7ab9 */ /* 0x000fe40000000800 */
[----:B------:R-:W-:Y:S02]  /*76c00*/  ISETP.LT.AND P3, PT, R14, UR30, !P0 ;  /* 0x0000001e0e007c0c */ /* 0x000fe4000c761270 */
[----:B------:R-:W-:Y:S01]  /*76c10*/  ISETP.LT.AND P2, PT, R13, UR61, !P0 ;  /* 0x0000003d0d007c0c */ /* 0x000fe2000c741270 */
[----:B------:R-:W-:Y:S01]  /*76c20*/  VIADD R242, R10, 0xcf ;  /* 0x000000cf0af27836 */ /* 0x000fe20000000000 */
        /* <DEDUP_REMOVED lines=16> */
[----:B------:R-:W-:Y:S01]  /*76d30*/  ULDC.64 UR30, c[0x0][0x228] ;  /* 0x00008a00001e7ab9 */ /* 0x000fe20000000a00 */
[----:B------:R-:W-:Y:S01]  /*76d40*/  ISETP.LT.AND P2, PT, R13, UR59, !P0 ;  /* 0x0000003b0d007c0c */ /* 0x000fe2000c741270 */
[----:B------:R-:W-:Y:S01]  /*76d50*/  ULDC UR59, c[0x0][0x22c] ;  /* 0x00008b00003b7ab9 */ /* 0x000fe20000000800 */
[----:B------:R-:W-:Y:S01]  /*76d60*/  ISETP.LT.AND P1, PT, R12, UR60, !P0 ;  /* 0x0000003c0c007c0c */ /* 0x000fe2000c721270 */
[----:B------:R-:W-:Y:S01]  /*76d70*/  ULDC UR60, c[0x0][0x228] ;  /* 0x00008a00003c7ab9 */ /* 0x000fe20000000800 */
[C---:B------:R-:W-:Y:S01]  /*76d80*/  VIADD R241, R10.reuse, 0xce ;  /* 0x000000ce0af17836 */ /* 0x040fe20000000000 */
[----:B------:R-:W-:Y:S01]  /*76d90*/  LOP3.LUT R25, R25, 0x7fffffff, RZ, 0xc0, !PT ;  /* 0x7fffffff19197812 */ /* 0x000fe200078ec0ff */
[----:B------:R-:W-:Y:S01]  /*76da0*/  VIADD R240, R10, 0xcd ;  /* 0x000000cd0af07836 */ /* 0x000fe20000000000 */
[----:B------:R-:W-:-:S04]  /*76db0*/  ULDC UR58, c[0x0][0x22c] ;  /* 0x00008b00003a7ab9 */ /* 0x000fc80000000800 */
[----:B------:R-:W-:-:S04]  /*76dc0*/  @P3 LOP3.LUT R27, R27, 0x8000000, RZ, 0xfc, !PT ;  /* 0x080000001b1b3812 */ /* 0x000fc800078efcff */
[----:B------:R-:W-:-:S04]  /*76dd0*/  LOP3.LUT R27, R27, 0xfbffffff, RZ, 0xc0, !PT ;  /* 0xfbffffff1b1b7812 */ /* 0x000fc800078ec0ff */
[----:B------:R-:W-:Y:S02]  /*76de0*/  @P2 LOP3.LUT R27, R27, 0x4000000, RZ, 0xfc, !PT ;  /* 0x040000001b1b2812 */ /* 0x000fe400078efcff */
[----:B------:R-:W-:Y:S01]  /*76df0*/  ISETP.LT.AND P0, PT, R11, UR55, !P0 ;  /* 0x000000370b007c0c */ /* 0x000fe2000c701270 */
[C---:B------:R-:W-:Y:S01]  /*76e00*/  VIADD R239, R10.reuse, 0xcc ;  /* 0x000000cc0aef7836 */ /* 0x040fe20000000000 */
[----:B------:R-:W-:Y:S01]  /*76e10*/  LOP3.LUT R27, R27, 0xfdffffff, RZ, 0xc0, !PT ;  /* 0xfdffffff1b1b7812 */ /* 0x000fe200078ec0ff */
[----:B------:R-:W-:Y:S01]  /*76e20*/  VIADD R238, R10, 0xcb ;  /* 0x000000cb0aee7836 */ /* 0x000fe20000000000 */
[----:B------:R-:W-:Y:S02]  /*76e30*/  ULDC UR55, c[0x0][0x228] ;  /* 0x00008a0000377ab9 */ /* 0x000fe40000000800 */
        /* <DEDUP_REMOVED lines=9> */
[----:B------:R-:W-:Y:S01]  /*76ed0*/  VIADD R237, R10, 0xca ;  /* 0x000000ca0aed7836 */ /* 0x000fe20000000000 */
[----:B------:R-:W-:Y:S01]  /*76ee0*/  ISETP.LT.AND P2, PT, R12, UR47, !P0 ;  /* 0x0000002f0c007c0c */ /* 0x000fe2000c741270 */
[----:B------:R-:W-:Y:S01]  /*76ef0*/  ULDC UR47, c[0x0][0x22c] ;  /* 0x00008b00002f7ab9 */ /* 0x000fe20000000800 */
[----:B------:R-:W-:Y:S01]  /*76f00*/  ULDC UR57, c[0x0][0x228] ;  /* 0x00008a0000397ab9 */ /* 0x000fe20000000800 */
[----:B------:R-:W-:-:S06]  /*76f10*/  ULDC UR54, c[0x0][0x228] ;  /* 0x00008a0000367ab9 */ /* 0x000fcc0000000800 */
[----:B------:R-:W-:-:S04]  /*76f20*/  @P1 LOP3.LUT R27, R27, 0x800000, RZ, 0xfc, !PT ;  /* 0x008000001b1b1812 */ /* 0x000fc800078efcff */
[----:B------:R-:W-:-:S04]  /*76f30*/  LOP3.LUT R27, R27, 0xffbfffff, RZ, 0xc0, !PT ;  /* 0xffbfffff1b1b7812 */ /* 0x000fc800078ec0ff */
[----:B------:R-:W-:Y:S02]  /*76f40*/  @P3 LOP3.LUT R27, R27, 0x400000, RZ, 0xfc, !PT ;  /* 0x004000001b1b3812 */ /* 0x000fe400078efcff */
[----:B------:R-:W-:Y:S01]  /*76f50*/  ISETP.LT.AND P1, PT, R11, UR50, !P0 ;  /* 0x000000320b007c0c */ /* 0x000fe2000c721270 */
[----:B------:R-:W-:Y:S01]  /*76f60*/  VIADD R236, R10, 0xc9 ;  /* 0x000000c90aec7836 */ /* 0x000fe20000000000 */
[----:B------:R-:W-:Y:S01]  /*76f70*/  LOP3.LUT R27, R27, 0xffdfffff, RZ, 0xc0, !PT ;  /* 0xffdfffff1b1b7812 */ /* 0x000fe200078ec0ff */
[----:B------:R-:W-:Y:S01]  /*76f80*/  ULDC UR50, c[0x0][0x228] ;  /* 0x00008a0000327ab9 */ /* 0x000fe20000000800 */
[----:B------:R-:W-:Y:S02]  /*76f90*/  ISETP.GE.AND P0, PT, R70, UR43, PT ;  /* 0x0000002b46007c0c */ /* 0x000fe4000bf06270 */
[----:B------:R-:W-:Y:S01]  /*76fa0*/  @P2 LOP3.LUT R27, R27, 0x200000, RZ, 0xfc, !PT ;  /* 0x002000001b1b2812 */ /* 0x000fe200078efcff */
[----:B------:R-:W-:Y:S01]  /*76fb0*/  VIADD R70, R10, 0xda ;  /* 0x000000da0a467836 */ /* 0x000fe20000000000 */
[----:B------:R-:W-:Y:S01]  /*76fc0*/  ISETP.LT.AND P2, PT, R14, UR44, !P0 ;  /* 0x0000002c0e007c0c */ /* 0x000fe2000c741270 */
[C---:B------:R-:W-:Y:S01]  /*76fd0*/  VIADD R235, R10.reuse, 0xc8 ;  /* 0x000000c80aeb7836 */ /* 0x040fe20000000000 */
[----:B------:R-:W-:Y:S01]  /*76fe0*/  LOP3.LUT R27, R27, 0xffefffff, RZ, 0xc0, !PT ;  /* 0xffefffff1b1b7812 */ /* 0x000fe200078ec0ff */
[C---:B------:R-:W-:Y:S01]  /*76ff0*/  VIADD R234, R10.reuse, 0xc7 ;  /* 0x000000c70aea7836 */ /* 0x040fe20000000000 */
[----:B------:R-:W-:Y:S01]  /*77000*/  ISETP.LT.AND P3, PT, R13, UR49, !P0 ;  /* 0x000000310d007c0c */ /* 0x000fe2000c761270 */
[----:B------:R-:W-:Y:S01]  /*77010*/  ULDC UR49, c[0x0][0x228] ;  /* 0x00008a0000317ab9 */ /* 0x000fe20000000800 */
[----:B------:R-:W-:Y:S01]  /*77020*/  @P1 LOP3.LUT R27, R27, 0x100000, RZ, 0xfc, !PT ;  /* 0x001000001b1b1812 */ /* 0x000fe200078efcff */
[----:B------:R-:W-:Y:S01]  /*77030*/  VIADD R233, R10, 0xc6 ;  /* 0x000000c60ae97836 */ /* 0x000fe20000000000 */
[----:B------:R-:W-:Y:S01]  /*77040*/  LOP3.LUT R24, R24, 0x7fffffff, RZ, 0xc0, !PT ;  /* 0x7fffffff18187812 */ /* 0x000fe200078ec0ff */
[C---:B------:R-:W-:Y:S01]  /*77050*/  VIADD R232, R10.reuse, 0xc5 ;  /* 0x000000c50ae87836 */ /* 0x040fe20000000000 */
[----:B------:R-:W-:Y:S01]  /*77060*/  LOP3.LUT R27, R27, 0xfff7ffff, RZ, 0xc0, !PT ;  /* 0xfff7ffff1b1b7812 */ /* 0x000fe200078ec0ff */
[C---:B------:R-:W-:Y:S01]  /*77070*/  VIADD R231, R10.reuse, 0xc4 ;  /* 0x000000c40ae77836 */ /* 0x040fe20000000000 */
[----:B------:R-:W-:Y:S01]  /*77080*/  ULDC UR44, c[0x0][0x228] ;  /* 0x00008a00002c7ab9 */ /* 0x000fe20000000800 */
[----:B------:R-:W-:Y:S01]  /*77090*/  VIADD R230, R10, 0xc3 ;  /* 0x000000c30ae67836 */ /* 0x000fe20000000000 */
[----:B------:R-:W-:Y:S01]  /*770a0*/  @P2 LOP3.LUT R27, R27, 0x80000, RZ, 0xfc, !PT ;  /* 0x000800001b1b2812 */ /* 0x000fe200078efcff */
[----:B------:R-:W-:Y:S01]  /*770b0*/  ULDC UR43, c[0x0][0x228] ;  /* 0x00008a00002b7ab9 */ /* 0x000fe20000000800 */
[----:B------:R-:W-:Y:S01]  /*770c0*/  ISETP.LT.AND P1, PT, R12, UR53, !P0 ;  /* 0x000000350c007c0c */ /* 0x000fe2000c721270 */
[----:B------:R-:W-:Y:S01]  /*770d0*/  ULDC UR53, c[0x0][0x228] ;  /* 0x00008a0000357ab9 */ /* 0x000fe20000000800 */
[----:B------:R-:W-:-:S04]  /*770e0*/  LOP3.LUT R27, R27, 0xfffbffff, RZ, 0xc0, !PT ;  /* 0xfffbffff1b1b7812 */ /* 0x000fc800078ec0ff */
[----:B------:R-:W-:Y:S02]  /*770f0*/  @P3 LOP3.LUT R27, R27, 0x40000, RZ, 0xfc, !PT ;  /* 0x000400001b1b3812 */ /* 0x000fe400078efcff */
[----:B------:R-:W-:Y:S01]  /*77100*/  ISETP.LT.AND P2, PT, R11, UR51, !P0 ;  /* 0x000000330b007c0c */ /* 0x000fe2000c741270 */
[----:B------:R-:W-:Y:S01]  /*77110*/  ULDC UR51, c[0x0][0x228] ;  /* 0x00008a0000337ab9 */ /* 0x000fe20000000800 */
[----:B------:R-:W-:Y:S02]  /*77120*/  LOP3.LUT R27, R27, 0xfffdffff, RZ, 0xc0, !PT ;  /* 0xfffdffff1b1b7812 */ /* 0x000fe400078ec0ff */
[----:B------:R-:W-:Y:S02]  /*77130*/  ISETP.GE.AND P0, PT, R70, UR52, PT ;  /* 0x0000003446007c0c */ /* 0x000fe4000bf06270 */
[----:B------:R-:W-:Y:S01]  /*77140*/  @P1 LOP3.LUT R27, R27, 0x20000, RZ, 0xfc, !PT ;  /* 0x000200001b1b1812 */ /* 0x000fe200078efcff */
[----:B------:R-:W-:Y:S01]  /*77150*/  VIADD R70, R10, 0xd9 ;  /* 0x000000d90a467836 */ /* 0x000fe20000000000 */
[----:B------:R-:W-:Y:S01]  /*77160*/  ISETP.LT.AND P1, PT, R14, UR45, !P0 ;  /* 0x0000002d0e007c0c */ /* 0x000fe2000c721270 */
[----:B------:R-:W-:Y:S01]  /*77170*/  ULDC UR52, c[0x0][0x228] ;  /* 0x00008a0000347ab9 */ /* 0x000fe20000000800 */
[----:B------:R-:W-:Y:S01]  /*77180*/  LOP3.LUT R27, R27, 0xfffeffff, RZ, 0xc0, !PT ;  /* 0xfffeffff1b1b7812 */ /* 0x000fe200078ec0ff */
[----:B------:R-:W-:Y:S01]  /*77190*/  VIADD R229, R10, 0xc2 ;  /* 0x000000c20ae57836 */ /* 0x000fe20000000000 */
[----:B------:R-:W-:Y:S01]  /*771a0*/  ISETP.LT.AND P3, PT, R13, UR48, !P0 ;  /* 0x000000300d007c0c */ /* 0x000fe2000c761270 */
[----:B------:R-:W-:Y:S01]  /*771b0*/  ULDC UR48, c[0x0][0x228] ;  /* 0x00008a0000307ab9 */ /* 0x000fe20000000800 */
[----:B------:R-:W-:Y:S01]  /*771c0*/  @P2 LOP3.LUT R27, R27, 0x10000, RZ, 0xfc, !PT ;  /* 0x000100001b1b2812 */ /* 0x000fe200078efcff */
[----:B------:R-:W-:-:S03]  /*771d0*/  ULDC UR45, c[0x0][0x228] ;  /* 0x00008a00002d7ab9 */ /* 0x000fc60000000800 */
        /* <DEDUP_REMOVED lines=10> */
[----:B------:R-:W-:Y:S02]  /*77280*/  @P2 LOP3.LUT R27, R27, 0x2000, RZ, 0xfc, !PT ;  /* 0x000020001b1b2812 */ /* 0x000fe400078efcff */
[----:B------:R-:W-:Y:S01]  /*77290*/  ISETP.LT.AND P3, PT, R14, UR30, !P0 ;  /* 0x0000001e0e007c0c */ /* 0x000fe2000c761270 */
[----:B------:R-:W-:Y:S01]  /*772a0*/  VIADD R70, R10, 0xd8 ;  /* 0x000000d80a467836 */ /* 0x000fe20000000000 */
[----:B------:R-:W-:Y:S01]  /*772b0*/  LOP3.LUT R27, R27, 0xffffefff, RZ, 0xc0, !PT ;  /* 0xffffefff1b1b7812 */ /* 0x000fe200078ec0ff */
[----:B------:R-:W-:-:S03]  /*772c0*/  ULDC.64 UR30, c[0x0][0x228] ;  /* 0x00008a00001e7ab9 */ /* 0x000fc60000000a00 */
        /* <DEDUP_REMOVED lines=52> */
[----:B------:R-:W-:Y:S01]  /*77610*/  VIADD R70, R10, 0xd5 ;  /* 0x000000d50a467836 */ /* 0x000fe20000000000 */
[----:B------:R-:W-:Y:S02]  /*77620*/  ULDC UR31, c[0x0][0x228] ;  /* 0x00008a00001f7ab9 */ /* 0x000fe40000000800 */
        /* <DEDUP_REMOVED lines=42> */
[----:B------:R-:W-:-:S08]  /*778d0*/  VIADD R228, R10, 0xc1 ;  /* 0x000000c10ae47836 */ /* 0x000fd00000000000 */
[----:B------:R-:W-:Y:S01]  /*778e0*/  @P3 LOP3.LUT R26, R26, 0x800000, RZ, 0xfc, !PT ;  /* 0x008000001a1a3812 */ /* 0x000fe200078efcff */
[----:B------:R-:W-:Y:S01]  /*778f0*/  ULDC UR27, c[0x0][0x228] ;  /* 0x00008a00001b7ab9 */ /* 0x000fe20000000800 */
        /* <DEDUP_REMOVED lines=35> */
[----:B------:R-:W-:Y:S01]  /*77b30*/  ULDC.64 UR12, c[0x0][0x228] ;  /* 0x00008a00000c7ab9 */ /* 0x000fe20000000a00 */
[----:B------:R-:W-:Y:S01]  /*77b40*/  ISETP.LT.AND P1, PT, R12, UR20, !P0 ;  /* 0x000000140c007c0c */ /* 0x000fe2000c721270 */
[----:B------:R-:W-:-:S08]  /*77b50*/  ULDC UR20, c[0x0][0x228] ;  /* 0x00008a0000147ab9 */ /* 0x000fd00000000800 */
        /* <DEDUP_REMOVED lines=118> */
[C---:B------:R-:W-:Y:S01]  /*782c0*/  VIADD R223, R10.reuse, 0xbc ;  /* 0x000000bc0adf7836 */ /* 0x040fe20000000000 */
[----:B------:R-:W-:Y:S01]  /*782d0*/  ISETP.LT.AND P3, PT, R13, UR61, !P0 ;  /* 0x0000003d0d007c0c */ /* 0x000fe2000c761270 */
[----:B------:R-:W-:Y:S01]  /*782e0*/  VIADD R222, R10, 0xbb ;  /* 0x000000bb0ade7836 */ /* 0x000fe20000000000 */
[----:B------:R-:W-:Y:S01]  /*782f0*/  LOP3.LUT R25, R25, 0xfff7ffff, RZ, 0xc0, !PT ;  /* 0xfff7ffff19197812 */ /* 0x000fe200078ec0ff */
[----:B------:R-:W-:Y:S01]  /*78300*/  ULDC UR61, c[0x0][0x228] ;  /* 0x00008a00003d7ab9 */ /* 0x000fe20000000800 */
[----:B------:R-:W-:Y:S01]  /*78310*/  ISETP.LT.AND P2, PT, R12, UR56, !P0 ;  /* 0x000000380c007c0c */ /* 0x000fe2000c741270 */
[----:B------:R-:W-:Y:S01]  /*78320*/  ULDC UR56, c[0x0][0x22c] ;  /* 0x00008b0000387ab9 */ /* 0x000fe20000000800 */
[----:B------:R-:W-:Y:S01]  /*78330*/  LOP3.LUT R23, R23, 0x7fffffff, RZ, 0xc0, !PT ;  /* 0x7fffffff17177812 */ /* 0x000fe200078ec0ff */
[----:B------:R-:W-:Y:S01]  /*78340*/  VIADD R221, R10, 0xba ;  /* 0x000000ba0add7836 */ /* 0x000fe20000000000 */
[----:B------:R-:W-:-:S03]  /*78350*/  ULDC UR60, c[0x0][0x22c] ;  /* 0x00008b00003c7ab9 */ /* 0x000fc60000000800 */
[----:B------:R-:W-:-:S04]  /*78360*/  @P1 LOP3.LUT R25, R25, 0x80000, RZ, 0xfc, !PT ;  /* 0x0008000019191812 */ /* 0x000fc800078efcff */
[----:B------:R-:W-:-:S04]  /*78370*/  LOP3.LUT R25, R25, 0xfffbffff, RZ, 0xc0, !PT ;  /* 0xfffbffff19197812 */ /* 0x000fc800078ec0ff */
[----:B------:R-:W-:Y:S02]  /*78380*/  @P3 LOP3.LUT R25, R25, 0x40000, RZ, 0xfc, !PT ;  /* 0x0004000019193812 */ /* 0x000fe400078efcff */
[----:B------:R-:W-:Y:S01]  /*78390*/  ISETP.LT.AND P1, PT, R11, UR59, !P0 ;  /* 0x0000003b0b007c0c */ /* 0x000fe2000c721270 */
[----:B------:R-:W-:Y:S01]  /*783a0*/  ULDC UR59, c[0x0][0x228] ;  /* 0x00008a00003b7ab9 */ /* 0x000fe20000000800 */
[----:B------:R-:W-:Y:S02]  /*783b0*/  LOP3.LUT R25, R25, 0xfffdffff, RZ, 0xc0, !PT ;  /* 0xfffdffff19197812 */ /* 0x000fe400078ec0ff */
[----:B------:R-:W-:Y:S01]  /*783c0*/  ISETP.GE.AND P0, PT, R237, UR58, PT ;  /* 0x0000003aed007c0c */ /* 0x000fe2000bf06270 */
[C---:B------:R-:W-:Y:S01]  /*783d0*/  VIADD R220, R10.reuse, 0xb9 ;  /* 0x000000b90adc7836 */ /* 0x040fe20000000000 */
[----:B------:R-:W-:Y:S01]  /*783e0*/  @P2 LOP3.LUT R25, R25, 0x20000, RZ, 0xfc, !PT ;  /* 0x0002000019192812 */ /* 0x000fe200078efcff */
[----:B------:R-:W-:Y:S01]  /*783f0*/  VIADD R219, R10, 0xb8 ;  /* 0x000000b80adb7836 */ /* 0x000fe20000000000 */
[----:B------:R-:W-:Y:S01]  /*78400*/  ISETP.LT.AND P3, PT, R14, UR57, !P0 ;  /* 0x000000390e007c0c */ /* 0x000fe2000c761270 */
[----:B------:R-:W-:Y:S01]  /*78410*/  VIADD R218, R10, 0xb7 ;  /* 0x000000b70ada7836 */ /* 0x000fe20000000000 */
[----:B------:R-:W-:Y:S01]  /*78420*/  LOP3.LUT R25, R25, 0xfffeffff, RZ, 0xc0, !PT ;  /* 0xfffeffff19197812 */ /* 0x000fe200078ec0ff */
[----:B------:R-:W-:Y:S01]  /*78430*/  ULDC UR58, c[0x0][0x228] ;  /* 0x00008a00003a7ab9 */ /* 0x000fe20000000800 */
        /* <DEDUP_REMOVED lines=20> */
[C---:B------:R-:W-:Y:S01]  /*78580*/  VIADD R217, R10.reuse, 0xb6 ;  /* 0x000000b60ad97836 */ /* 0x040fe20000000000 */
        /* <DEDUP_REMOVED lines=24> */
[----:B------:R-:W-:-:S06]  /*78710*/  ULDC.64 UR36, c[0x0][0x228] ;  /* 0x00008a0000247ab9 */ /* 0x000fcc0000000a00 */
        /* <DEDUP_REMOVED lines=47> */
[C---:B------:R-:W-:Y:S01]  /*78a10*/  VIADD R212, R10.reuse, 0xb1 ;  /* 0x000000b10ad47836 */ /* 0x040fe20000000000 */
[----:B------:R-:W-:Y:S01]  /*78a20*/  ISETP.LT.AND P2, PT, R13, UR32, !P0 ;  /* 0x000000200d007c0c */ /* 0x000fe2000c741270 */
[----:B------:R-:W-:Y:S01]  /*78a30*/  VIADD R211, R10, 0xb0 ;  /* 0x000000b00ad37836 */ /* 0x000fe20000000000 */
[----:B------:R-:W-:Y:S01]  /*78a40*/  LOP3.LUT R24, R24, 0xf7ffffff, RZ, 0xc0, !PT ;  /* 0xf7ffffff18187812 */ /* 0x000fe200078ec0ff */
[----:B------:R-:W-:Y:S01]  /*78a50*/  ULDC UR41, c[0x0][0x228] ;  /* 0x00008a0000297ab9 */ /* 0x000fe20000000800 */
[----:B------:R-:W-:Y:S01]  /*78a60*/  ISETP.LT.AND P1, PT, R12, UR31, !P0 ;  /* 0x0000001f0c007c0c */ /* 0x000fe2000c721270 */
[C---:B------:R-:W-:Y:S02]  /*78a70*/  VIADD R210, R10.reuse, 0xaf ;  /* 0x000000af0ad27836 */ /* 0x040fe40000000000 */
[----:B------:R-:W-:Y:S01]  /*78a80*/  VIADD R209, R10, 0xae ;  /* 0x000000ae0ad17836 */ /* 0x000fe20000000000 */
[----:B------:R-:W-:Y:S01]  /*78a90*/  LOP3.LUT R21, R21, 0x7fffffff, RZ, 0xc0, !PT ;  /* 0x7fffffff15157812 */ /* 0x000fe200078ec0ff */
[----:B------:R-:W-:-:S02]  /*78aa0*/  ULDC UR32, c[0x0][0x228] ;  /* 0x00008a0000207ab9 */ /* 0x000fc40000000800 */
        /* <DEDUP_REMOVED lines=25> */
[----:B------:R-:W-:Y:S02]  /*78c40*/  @P2 LOP3.LUT R24, R24, 0x200000, RZ, 0xfc, !PT ;  /* 0x0020000018182812 */ /* 0x000fe400078efcff */
[----:B------:R-:W-:Y:S01]  /*78c50*/  ISETP.GE.AND P0, PT, R230, UR53, PT ;  /* 0x00000035e6007c0c */ /* 0x000fe2000bf06270 */
[----:B------:R-:W-:Y:S01]  /*78c60*/  ULDC UR53, c[0x0][0x228] ;  /* 0x00008a0000357ab9 */ /* 0x000fe20000000800 */
[----:B------:R-:W-:-:S04]  /*78c70*/  LOP3.LUT R24, R24, 0xffefffff, RZ, 0xc0, !PT ;  /* 0xffefffff18187812 */ /* 0x000fc800078ec0ff */
[----:B------:R-:W-:Y:S02]  /*78c80*/  @P1 LOP3.LUT R24, R24, 0x100000, RZ, 0xfc, !PT ;  /* 0x0010000018181812 */ /* 0x000fe400078efcff */
        /* <DEDUP_REMOVED lines=73> */
[----:B------:R-:W-:Y:S01]  /*79120*/  VIADD R205, R10, 0xaa ;  /* 0x000000aa0acd7836 */ /* 0x000fe20000000000 */
[----:B------:R-:W-:Y:S01]  /*79130*/  ISETP.LT.AND P2, PT, R13, UR21, !P0 ;  /* 0x000000150d007c0c */ /* 0x000fe2000c741270 */
[----:B------:R-:W-:Y:S01]  /*79140*/  ULDC UR21, c[0x0][0x228] ;  /* 0x00008a0000157ab9 */ /* 0x000fe20000000800 */
[----:B------:R-:W-:Y:S01]  /*79150*/  ISETP.LT.AND P1, PT, R12, UR22, !P0 ;  /* 0x000000160c007c0c */ /* 0x000fe2000c721270 */
[----:B------:R-:W-:Y:S01]  /*79160*/  ULDC UR25, c[0x0][0x22c] ;  /* 0x00008b0000197ab9 */ /* 0x000fe20000000800 */
[----:B------:R-:W-:Y:S01]  /*79170*/  VIADD R204, R10, 0xa9 ;  /* 0x000000a90acc7836 */ /* 0x000fe20000000000 */
[----:B------:R-:W-:-:S06]  /*79180*/  ULDC UR24, c[0x0][0x228] ;  /* 0x00008a0000187ab9 */ /* 0x000fcc0000000800 */
        /* <DEDUP_REMOVED lines=84> */
[C---:B------:R-:W-:Y:S01]  /*796d0*/  VIADD R203, R10.reuse, 0xa8 ;  /* 0x000000a80acb7836 */ /* 0x040fe20000000000 */
[----:B------:R-:W-:Y:S01]  /*796e0*/  LOP3.LUT R23, R23, 0xffff7fff, RZ, 0xc0, !PT ;  /* 0xffff7fff17177812 */ /* 0x000fe200078ec0ff */
[----:B------:R-:W-:Y:S01]  /*796f0*/  VIADD R202, R10, 0xa7 ;  /* 0x000000a70aca7836 */ /* 0x000fe20000000000 */
[----:B------:R-:W-:Y:S01]  /*79700*/  ISETP.LT.AND P1, PT, R12, UR12, !P0 ;  /* 0x0000000c0c007c0c */ /* 0x000fe2000c721270 */
        /* <DEDUP_REMOVED lines=105> */
[----:B------:R-:W-:Y:S01]  /*79da0*/  VIADD R198, R10, 0xa3 ;  /* 0x000000a30ac67836 */ /* 0x000fe20000000000 */
[----:B------:R-:W-:Y:S01]  /*79db0*/  ISETP.LT.AND P2, PT, R12, UR58, !P0 ;  /* 0x0000003a0c007c0c */ /* 0x000fe2000c741270 */
[----:B------:R-:W-:Y:S01]  /*79dc0*/  VIADD R197, R10, 0xa2 ;  /* 0x000000a20ac57836 */ /* 0x000fe20000000000 */
[----:B------:R-:W-:Y:S01]  /*79dd0*/  LOP3.LUT R20, R20, 0x7fffffff, RZ, 0xc0, !PT ;  /* 0x7fffffff14147812 */ /* 0x000fe200078ec0ff */
[C---:B------:R-:W-:Y:S01]  /*79de0*/  VIADD R196, R10.reuse, 0xa1 ;  /* 0x000000a10ac47836 */ /* 0x040fe20000000000 */
[----:B------:R-:W-:Y:S01]  /*79df0*/  ULDC UR58, c[0x0][0x228] ;  /* 0x00008a00003a7ab9 */ /* 0x000fe20000000800 */
[----:B------:R-:W-:Y:S01]  /*79e00*/  VIADD R195, R10, 0xa0 ;  /* 0x000000a00ac37836 */ /* 0x000fe20000000000 */
[----:B------:R-:W-:Y:S01]  /*79e10*/  ULDC UR56, c[0x0][0x228] ;  /* 0x00008a0000387ab9 */ /* 0x000fe20000000800 */
[----:B------:R-:W-:Y:S01]  /*79e20*/  @P1 LOP3.LUT R22, R22, 0x800000, RZ, 0xfc, !PT ;  /* 0x0080000016161812 */ /* 0x000fe200078efcff */
[----:B------:R-:W-:-:S02]  /*79e30*/  VIADD R194, R10, 0x9f ;  /* 0x0000009f0ac27836 */ /* 0x000fc40000000000 */
[----:B------:R-:W-:Y:S01]  /*79e40*/  VIADD R193, R10, 0x9e ;  /* 0x0000009e0ac17836 */ /* 0x000fe20000000000 */
[----:B------:R-:W-:Y:S01]  /*79e50*/  LOP3.LUT R22, R22, 0xffbfffff, RZ, 0xc0, !PT ;  /* 0xffbfffff16167812 */ /* 0x000fe200078ec0ff */
[----:B------:R-:W-:Y:S01]  /*79e60*/  VIADD R192, R10, 0x9d ;  /* 0x0000009d0ac07836 */ /* 0x000fe20000000000 */
[----:B------:R-:W-:Y:S01]  /*79e70*/  LOP3.LUT R19, R19, 0x7fffffff, RZ, 0xc0, !PT ;  /* 0x7fffffff13137812 */ /* 0x000fe200078ec0ff */
[----:B------:R-:W-:Y:S01]  /*79e80*/  ULDC UR57, c[0x0][0x228] ;  /* 0x00008a0000397ab9 */ /* 0x000fe20000000800 */
[----:B------:R-:W-:Y:S02]  /*79e90*/  @P3 LOP3.LUT R22, R22, 0x400000, RZ, 0xfc, !PT ;  /* 0x0040000016163812 */ /* 0x000fe400078efcff */
[----:B------:R-:W-:Y:S01]  /*79ea0*/  ISETP.LT.AND P1, PT, R11, UR59, !P0 ;  /* 0x0000003b0b007c0c */ /* 0x000fe2000c721270 */
[----:B------:R-:W-:Y:S01]  /*79eb0*/  ULDC UR59, c[0x0][0x22c] ;  /* 0x00008b00003b7ab9 */ /* 0x000fe20000000800 */
[----:B------:R-:W-:-:S04]  /*79ec0*/  LOP3.LUT R22, R22, 0xffdfffff, RZ, 0xc0, !PT ;  /* 0xffdfffff16167812 */ /* 0x000fc800078ec0ff */
        /* <DEDUP_REMOVED lines=21> */
[----:B------:R-:W-:-:S02]  /*7a020*/  ISETP.LT.AND P3, PT, R14, UR34, !P0 ;  /* 0x000000220e007c0c */ /* 0x000fc4000c761270 */
[----:B------:R-:W-:-:S04]  /*7a030*/  LOP3.LUT R22, R22, 0xfffeffff, RZ, 0xc0, !PT ;  /* 0xfffeffff16167812 */ /* 0x000fc800078ec0ff */
[----:B------:R-:W-:Y:S02]  /*7a040*/  @P1 LOP3.LUT R22, R22, 0x10000, RZ, 0xfc, !PT ;  /* 0x0001000016161812 */ /* 0x000fe400078efcff */
[----:B------:R-:W-:Y:S01]  /*7a050*/  ISETP.LT.AND P2, PT, R13, UR35, !P0 ;  /* 0x000000230d007c0c */ /* 0x000fe2000c741270 */
[----:B------:R-:W-:Y:S01]  /*7a060*/  ULDC.64 UR34, c[0x0][0x228] ;  /* 0x00008a0000227ab9 */ /* 0x000fe20000000a00 */
        /* <DEDUP_REMOVED lines=26> */
[----:B------:R-:W-:Y:S02]  /*7a210*/  @P2 LOP3.LUT R22, R22, 0x200, RZ, 0xfc, !PT ;  /* 0x0000020016162812 */ /* 0x000fe400078efcff */
[----:B------:R-:W-:Y:S02]  /*7a220*/  ISETP.GE.AND P0, PT, R211, UR35, PT ;  /* 0x00000023d3007c0c */ /* 0x000fe4000bf06270 */
[----:B------:R-:W-:-:S04]  /*7a230*/  LOP3.LUT R22, R22, 0xfffffeff, RZ, 0xc0, !PT ;  /* 0xfffffeff16167812 */ /* 0x000fc800078ec0ff */
[----:B------:R-:W-:Y:S02]  /*7a240*/  @P1 LOP3.LUT R22, R22, 0x100, RZ, 0xfc, !PT ;  /* 0x0000010016161812 */ /* 0x000fe400078efcff */
        /* <DEDUP_REMOVED lines=33> */
[----:B------:R-:W-:Y:S01]  /*7a460*/  VIADD R186, R10, 0x97 ;  /* 0x000000970aba7836 */ /* 0x000fe20000000000 */
[----:B------:R-:W-:Y:S01]  /*7a470*/  LOP3.LUT R18, R18, 0x7fffffff, RZ, 0xc0, !PT ;  /* 0x7fffffff12127812 */ /* 0x000fe200078ec0ff */
[----:B------:R-:W-:Y:S01]  /*7a480*/  VIADD R185, R10, 0x96 ;  /* 0x000000960ab97836 */ /* 0x000fe20000000000 */
[----:B------:R-:W-:Y:S01]  /*7a490*/  @P1 LOP3.LUT R22, R22, 0x2, RZ, 0xfc, !PT ;  /* 0x0000000216161812 */ /* 0x000fe200078efcff */
[----:B------:R-:W-:Y:S01]  /*7a4a0*/  VIADD R184, R10, 0x95 ;  /* 0x000000950ab87836 */ /* 0x000fe20000000000 */
[----:B------:R-:W-:Y:S01]  /*7a4b0*/  ULDC UR39, c[0x0][0x22c] ;  /* 0x00008b0000277ab9 */ /* 0x000fe20000000800 */
[----:B------:R-:W-:Y:S01]  /*7a4c0*/  ULDC UR40, c[0x0][0x228] ;  /* 0x00008a0000287ab9 */ /* 0x000fe20000000800 */
[----:B------:R-:W-:-:S04]  /*7a4d0*/  LOP3.LUT R22, R22, 0xfffffffe, RZ, 0xc0, !PT ;  /* 0xfffffffe16167812 */ /* 0x000fc800078ec0ff */
[----:B------:R-:W-:Y:S02]  /*7a4e0*/  @P0 LOP3.LUT R22, R22, 0x1, RZ, 0xfc, !PT ;  /* 0x0000000116160812 */ /* 0x000fe400078efcff */
[----:B------:R-:W-:-:S04]  /*7a4f0*/  ISETP.GE.AND P0, PT, R209, UR35, PT ;  /* 0x00000023d1007c0c */ /* 0x000fc8000bf06270 */
[----:B------:R-:W-:Y:S01]  /*7a500*/  ISETP.LT.AND P3, PT, R14, UR34, !P0 ;  /* 0x000000220e007c0c */ /* 0x000fe2000c761270 */
[----:B------:R-:W-:Y:S01]  /*7a510*/  ULDC.64 UR34, c[0x0][0x228] ;  /* 0x00008a0000227ab9 */ /* 0x000fe20000000a00 */
[----:B------:R-:W-:Y:S02]  /*7a520*/  ISETP.LT.AND P2, PT, R13, UR30, !P0 ;  /* 0x0000001e0d007c0c */ /* 0x000fe4000c741270 */
[----:B------:R-:W-:Y:S01]  /*7a530*/  ISETP.LT.AND P1, PT, R12, UR31, !P0 ;  /* 0x0000001f0c007c0c */ /* 0x000fe2000c721270 */
[----:B------:R-:W-:-:S08]  /*7a540*/  ULDC.64 UR30, c[0x0][0x228] ;  /* 0x00008a00001e7ab9 */ /* 0x000fd00000000a00 */
        /* <DEDUP_REMOVED lines=13> */
[----:B------:R-:W-:Y:S01]  /*7a620*/  ULDC.64 UR32, c[0x0][0x228] ;  /* 0x00008a0000207ab9 */ /* 0x000fe20000000a00 */
        /* <DEDUP_REMOVED lines=215> */
[----:B------:R-:W-:Y:S01]  /*7b3a0*/  ULDC UR54, c[0x0][0x228] ;  /* 0x00008a0000367ab9 */ /* 0x000fe20000000800 */
[C---:B------:R-:W-:Y:S01]  /*7b3b0*/  VIADD R178, R10.reuse, 0x8f ;  /* 0x0000008f0ab27836 */ /* 0x040fe20000000000 */
[----:B------:R-:W-:Y:S01]  /*7b3c0*/  LOP3.LUT R17, R17, 0x7fffffff, RZ, 0xc0, !PT ;  /* 0x7fffffff11117812 */ /* 0x000fe200078ec0ff */
[C---:B------:R-:W-:Y:S01]  /*7b3d0*/  VIADD R177, R10.reuse, 0x8e ;  /* 0x0000008e0ab17836 */ /* 0x040fe20000000000 */
[----:B------:R-:W-:Y:S01]  /*7b3e0*/  ULDC UR61, c[0x0][0x228] ;  /* 0x00008a00003d7ab9 */ /* 0x000fe20000000800 */
[----:B------:R-:W-:Y:S01]  /*7b3f0*/  VIADD R176, R10, 0x8d ;  /* 0x0000008d0ab07836 */ /* 0x000fe20000000000 */
        /* <DEDUP_REMOVED lines=87> */
[----:B------:R-:W-:-:S07]  /*7b970*/  ISETP.LT.AND P1, PT, R12, UR7, !P0 ;  /* 0x000000070c007c0c */ /* 0x000fce000c721270 */
        /* <DEDUP_REMOVED lines=13> */
[----:B------:R-:W-:Y:S01]  /*7ba50*/  ULDC.64 UR20, c[0x0][0x228] ;  /* 0x00008a0000147ab9 */ /* 0x000fe20000000a00 */
[----:B------:R-:W-:Y:S02]  /*7ba60*/  LOP3.LUT R19, R19, 0xfff7ffff, RZ, 0xc0, !PT ;  /* 0xfff7ffff13137812 */ /* 0x000fe400078ec0ff */
[----:B------:R-:W-:Y:S01]  /*7ba70*/  ISETP.LT.AND P1, PT, R12, UR29, !P0 ;  /* 0x0000001d0c007c0c */ /* 0x000fe2000c721270 */
[----:B------:R-:W-:-:S06]  /*7ba80*/  VIADD R59, R10, 0x89 ;  /* 0x000000890a3b7836 */ /* 0x000fcc0000000000 */
[----:B------:R-:W-:Y:S01]  /*7ba90*/  @P3 LOP3.LUT R19, R19, 0x80000, RZ, 0xfc, !PT ;  /* 0x0008000013133812 */ /* 0x000fe200078efcff */
[----:B------:R-:W-:Y:S01]  /*7baa0*/  VIADD R58, R10, 0x88 ;  /* 0x000000880a3a7836 */ /* 0x000fe20000000000 */
[----:B------:R-:W-:Y:S01]  /*7bab0*/  LOP3.LUT R16, R16, 0x7fffffff, RZ, 0xc0, !PT ;  /* 0x7fffffff10107812 */ /* 0x000fe200078ec0ff */
[C---:B------:R-:W-:Y:S01]  /*7bac0*/  VIADD R57, R10.reuse, 0x87 ;  /* 0x000000870a397836 */ /* 0x040fe20000000000 */
[----:B------:R-:W-:Y:S01]  /*7bad0*/  LOP3.LUT R19, R19, 0xfffbffff, RZ, 0xc0, !PT ;  /* 0xfffbffff13137812 */ /* 0x000fe200078ec0ff */
[----:B------:R-:W-:Y:S01]  /*7bae0*/  VIADD R56, R10, 0x86 ;  /* 0x000000860a387836 */ /* 0x000fe20000000000 */
[----:B------:R-:W-:Y:S02]  /*7baf0*/  ULDC UR29, c[0x0][0x228] ;  /* 0x00008a00001d7ab9 */ /* 0x000fe40000000800 */
        /* <DEDUP_REMOVED lines=8> */
[C---:B------:R-:W-:Y:S01]  /*7bb80*/  VIADD R55, R10.reuse, 0x85 ;  /* 0x000000850a377836 */ /* 0x040fe20000000000 */
        /* <DEDUP_REMOVED lines=74> */
[----:B------:R-:W-:Y:S01]  /*7c030*/  ULDC.64 UR30, c[0x0][0x228] ;  /* 0x00008a00001e7ab9 */ /* 0x000fe20000000a00 */
[----:B------:R-:W-:Y:S01]  /*7c040*/  ISETP.LT.AND P2, PT, R13, UR32, !P0 ;  /* 0x000000200d007c0c */ /* 0x000fe2000c741270 */
[----:B------:R-:W-:Y:S01]  /*7c050*/  VIADD R52, R10, 0x82 ;  /* 0x000000820a347836 */ /* 0x000fe20000000000 */
[----:B------:R-:W-:Y:S01]  /*7c060*/  ISETP.LT.AND P1, PT, R12, UR33, !P0 ;  /* 0x000000210c007c0c */ /* 0x000fe2000c721270 */
[----:B------:R-:W-:-:S08]  /*7c070*/  ULDC UR32, c[0x0][0x228] ;  /* 0x00008a0000207ab9 */ /* 0x000fd00000000800 */
        /* <DEDUP_REMOVED lines=54> */
[----:B------:R-:W-:Y:S01]  /*7c3e0*/  VIADD R48, R10, 0x7e ;  /* 0x0000007e0a307836 */ /* 0x000fe20000000000 */
[----:B------:R-:W-:Y:S02]  /*7c3f0*/  LOP3.LUT R18, R18, 0xfff7ffff, RZ, 0xc0, !PT ;  /* 0xfff7ffff12127812 */ /* 0x000fe400078ec0ff */
[----:B------:R-:W-:Y:S01]  /*7c400*/  LOP3.LUT R15, R15, 0x7fffffff, RZ, 0xc0, !PT ;  /* 0x7fffffff0f0f7812 */ /* 0x000fe200078ec0ff */
[----:B------:R-:W-:Y:S01]  /*7c410*/  VIADD R47, R10, 0x7d ;  /* 0x0000007d0a2f7836 */ /* 0x000fe20000000000 */
[----:B------:R-:W-:Y:S01]  /*7c420*/  ISETP.LT.AND P1, PT, R12, UR52, !P0 ;  /* 0x000000340c007c0c */ /* 0x000fe2000c721270 */
[----:B------:R-:W-:Y:S01]  /*7c430*/  ULDC UR52, c[0x0][0x228] ;  /* 0x00008a0000347ab9 */ /* 0x000fe20000000800 */
[----:B------:R-:W-:Y:S01]  /*7c440*/  VIADD R46, R10, 0x7c ;  /* 0x0000007c0a2e7836 */ /* 0x000fe20000000000 */
        /* <DEDUP_REMOVED lines=141> */
[C---:B------:R-:W-:Y:S02]  /*7cd20*/  VIADD R43, R10.reuse, 0x79 ;  /* 0x000000790a2b7836 */ /* 0x040fe40000000000 */
[C---:B------:R-:W-:Y:S01]  /*7cd30*/  VIADD R42, R10.reuse, 0x78 ;  /* 0x000000780a2a7836 */ /* 0x040fe20000000000 */
[----:B------:R-:W-:Y:S01]  /*7cd40*/  LOP3.LUT R17, R17, 0xfffbffff, RZ, 0xc0, !PT ;  /* 0xfffbffff11117812 */ /* 0x000fe200078ec0ff */
[C---:B------:R-:W-:Y:S02]  /*7cd50*/  VIADD R41, R10.reuse, 0x77 ;  /* 0x000000770a297836 */ /* 0x040fe40000000000 */
[----:B------:R-:W-:Y:S01]  /*7cd60*/  VIADD R40, R10, 0x76 ;  /* 0x000000760a287836 */ /* 0x000fe20000000000 */
[----:B------:R-:W-:Y:S02]  /*7cd70*/  @P2 LOP3.LUT R17, R17, 0x40000, RZ, 0xfc, !PT ;  /* 0x0004000011112812 */ /* 0x000fe400078efcff */
[----:B------:R-:W-:Y:S01]  /*7cd80*/  LOP3.LUT R0, R0, 0x7fffffff, RZ, 0xc0, !PT ;  /* 0x7fffffff00007812 */ /* 0x000fe200078ec0ff */
[C---:B------:R-:W-:Y:S01]  /*7cd90*/  VIADD R39, R10.reuse, 0x75 ;  /* 0x000000750a277836 */ /* 0x040fe20000000000 */
[----:B------:R-:W-:Y:S01]  /*7cda0*/  ISETP.LT.AND P0, PT, R11, UR57, !P0 ;  /* 0x000000390b007c0c */ /* 0x000fe2000c701270 */
[C---:B------:R-:W-:Y:S01]  /*7cdb0*/  VIADD R38, R10.reuse, 0x74 ;  /* 0x000000740a267836 */ /* 0x040fe20000000000 */
[----:B------:R-:W-:Y:S01]  /*7cdc0*/  LOP3.LUT R17, R17, 0xfffdffff, RZ, 0xc0, !PT ;  /* 0xfffdffff11117812 */ /* 0x000fe200078ec0ff */
[----:B------:R-:W-:Y:S01]  /*7cdd0*/  ULDC UR57, c[0x0][0x228] ;  /* 0x00008a0000397ab9 */ /* 0x000fe20000000800 */
[----:B------:R-:W-:-:S02]  /*7cde0*/  VIADD R37, R10, 0x73 ;  /* 0x000000730a257836 */ /* 0x000fc40000000000 */
[C---:B------:R-:W-:Y:S01]  /*7cdf0*/  VIADD R36, R10.reuse, 0x72 ;  /* 0x000000720a247836 */ /* 0x040fe20000000000 */
[----:B------:R-:W-:Y:S01]  /*7ce00*/  @P1 LOP3.LUT R17, R17, 0x20000, RZ, 0xfc, !PT ;  /* 0x0002000011111812 */ /* 0x000fe200078efcff */
[C---:B------:R-:W-:Y:S01]  /*7ce10*/  VIADD R35, R10.reuse, 0x71 ;  /* 0x000000710a237836 */ /* 0x040fe20000000000 */
[----:B------:R-:W-:Y:S01]  /*7ce20*/  STL [R1+0x20c4], R62 ;  /* 0x0020c43e01007387 */ /* 0x000fe20000100800 */
[----:B------:R-:W-:Y:S01]  /*7ce30*/  VIADD R70, R10, 0x70 ;  /* 0x000000700a467836 */ /* 0x000fe20000000000 */
[----:B------:R-:W-:Y:S01]  /*7ce40*/  LOP3.LUT R17, R17, 0xfffeffff, RZ, 0xc0, !PT ;  /* 0xfffeffff11117812 */ /* 0x000fe200078ec0ff */
[----:B------:R-:W-:Y:S01]  /*7ce50*/  ULDC UR58, c[0x0][0x228] ;  /* 0x00008a00003a7ab9 */ /* 0x000fe20000000800 */
[----:B------:R-:W2:Y:S02]  /*7ce60*/  LDL R69, [R1+0x2110] ;  /* 0x0021100001457983 */ /* 0x000ea40000100800 */
[----:B------:R-:W-:Y:S01]  /*7ce70*/  @P0 LOP3.LUT R17, R17, 0x10000, RZ, 0xfc, !PT ;  /* 0x0001000011110812 */ /* 0x000fe200078efcff */
[----:B------:R-:W-:Y:S01]  /*7ce80*/  BAR.SYNC.DEFER_BLOCKING 0x0 ;  /* 0x0000000000007b1d */ /* 0x000fe20000010000 */
[----:B------:R-:W-:-:S04]  /*7ce90*/  ISETP.GE.AND P0, PT, R60, UR35, PT ;  /* 0x000000233c007c0c */ /* 0x000fc8000bf06270 */
[----:B------:R-:W-:Y:S01]  /*7cea0*/  ISETP.LT.AND P3, PT, R14, UR34, !P0 ;  /* 0x000000220e007c0c */ /* 0x000fe2000c761270 */
[----:B------:R-:W-:Y:S01]  /*7ceb0*/  ULDC UR34, c[0x0][0x228] ;  /* 0x00008a0000227ab9 */ /* 0x000fe20000000800 */
        /* <DEDUP_REMOVED lines=71> */
[----:B------:R-:W-:-:S03]  /*7d330*/  LOP3.LUT R17, R17, 0xfffffffe, RZ, 0xc0, !PT ;  /* 0xfffffffe11117812 */ /* 0x000fc600078ec0ff */
[----:B------:R-:W-:Y:S02]  /*7d340*/  @P3 LOP3.LUT R16, R16, 0x80000000, RZ, 0xfc, !PT ;  /* 0x8000000010103812 */ /* 0x000fe400078efcff */
        /* <DEDUP_REMOVED lines=375> */
[----:B------:R-:W-:Y:S02]  /*7eac0*/  ISETP.LT.AND P3, PT, R13, UR60, !P0 ;  /* 0x0000003c0d007c0c */ /* 0x000fe4000c761270 */
[----:B------:R-:W-:Y:S02]  /*7ead0*/  LOP3.LUT R0, R0, 0xffffff7f, RZ, 0xc0, !PT ;  /* 0xffffff7f00007812 */ /* 0x000fe400078ec0ff */
[----:B------:R-:W-:-:S07]  /*7eae0*/  ISETP.LT.AND P2, PT, R12, UR59, !P0 ;  /* 0x0000003b0c007c0c */ /* 0x000fce000c741270 */
[----:B------:R-:W-:-:S04]  /*7eaf0*/  @P1 LOP3.LUT R0, R0, 0x80, RZ, 0xfc, !PT ;  /* 0x0000008000001812 */ /* 0x000fc800078efcff */
[----:B------:R-:W-:Y:S01]  /*7eb00*/  LOP3.LUT R0, R0, 0xffffffbf, RZ, 0xc0, !PT ;  /* 0xffffffbf00007812 */ /* 0x000fe200078ec0ff */
[----:B------:R-:W-:-:S03]  /*7eb10*/  VIADD R70, R10, 0x6f ;  /* 0x0000006f0a467836 */ /* 0x000fc60000000000 */
        /* <DEDUP_REMOVED lines=10> */
[----:B------:R-:W-:Y:S02]  /*7ebc0*/  @P2 LOP3.LUT R0, R0, 0x8, RZ, 0xfc, !PT ;  /* 0x0000000800002812 */ /* 0x000fe400078efcff */
[----:B------:R-:W-:Y:S02]  /*7ebd0*/  ISETP.LT.AND P1, PT, R12, UR26, !P0 ;  /* 0x0000001a0c007c0c */ /* 0x000fe4000c721270 */
        /* <DEDUP_REMOVED lines=8> */
[----:B------:R-:W-:Y:S02]  /*7ec60*/  ISETP.LT.AND P3, PT, R13, UR24, !P0 ;  /* 0x000000180d007c0c */ /* 0x000fe4000c761270 */
[----:B------:R-:W-:Y:S02]  /*7ec70*/  LOP3.LUT R155, R155, 0x7fffffff, RZ, 0xc0, !PT ;  /* 0x7fffffff9b9b7812 */ /* 0x000fe400078ec0ff */
[----:B------:R-:W-:-:S04]  /*7ec80*/  LOP3.LUT R0, R0, 0xfffffffe, RZ, 0xc0, !PT ;  /* 0xfffffffe00007812 */ /* 0x000fc800078ec0ff */
[----:B------:R-:W-:-:S03]  /*7ec90*/  @P2 LOP3.LUT R0, R0, 0x1, RZ, 0xfc, !PT ;  /* 0x0000000100002812 */ /* 0x000fc600078efcff */
        /* <DEDUP_REMOVED lines=94> */
[----:B------:R-:W-:Y:S01]  /*7f280*/  LOP3.LUT R155, R155, 0xffffffef, RZ, 0xc0, !PT ;  /* 0xffffffef9b9b7812 */ /* 0x000fe200078ec0ff */
[----:B--2---:R-:W-:-:S03]  /*7f290*/  VIADD R32, R69, UR57 ;  /* 0x0000003945207c36 */ /* 0x004fc60008000000 */
[----:B------:R-:W-:Y:S02]  /*7f2a0*/  @P0 LOP3.LUT R155, R155, 0x10, RZ, 0xfc, !PT ;  /* 0x000000109b9b0812 */ /* 0x000fe400078efcff */
[----:B------:R-:W-:Y:S02]  /*7f2b0*/  ISETP.LT.AND P1, PT, R13, UR47, !P6 ;  /* 0x0000002f0d007c0c */ /* 0x000fe4000f721270 */
[----:B------:R-:W-:Y:S01]  /*7f2c0*/  LOP3.LUT R155, R155, 0xfffffff7, RZ, 0xc0, !PT ;  /* 0xfffffff79b9b7812 */ /* 0x000fe200078ec0ff */
[----:B------:R1:W-:Y:S03]  /*7f2d0*/  STL [R1+0x20b4], R32 ;  /* 0x0020b42001007387 */ /* 0x0003e60000100800 */
[----:B------:R-:W-:Y:S02]  /*7f2e0*/  @P2 LOP3.LUT R155, R155, 0x8, RZ, 0xfc, !PT ;  /* 0x000000089b9b2812 */ /* 0x000fe400078efcff */
[----:B------:R-:W-:-:S02]  /*7f2f0*/  ISETP.LT.AND P0, PT, R12, UR46, !P6 ;  /* 0x0000002e0c007c0c */ /* 0x000fc4000f701270 */
[----:B------:R-:W-:Y:S01]  /*7f300*/  LOP3.LUT R155, R155, 0xfffffffd, RZ, 0xc0, !PT ;  /* 0xfffffffd9b9b7812 */ /* 0x000fe200078ec0ff */
[----:B------:R-:W-:-:S03]  /*7f310*/  VIADD R70, R10, 0x66 ;  /* 0x000000660a467836 */ /* 0x000fc60000000000 */
[----:B------:R-:W-:Y:S02]  /*7f320*/  @P1 LOP3.LUT R155, R155, 0x2, RZ, 0xfc, !PT ;  /* 0x000000029b9b1812 */ /* 0x000fe400078efcff */
[----:B------:R-:W-:Y:S02]  /*7f330*/  ISETP.GE.AND P3, PT, R70, UR52, PT ;  /* 0x0000003446007c0c */ /* 0x000fe4000bf66270 */
[----:B------:R-:W-:Y:S02]  /*7f340*/  LOP3.LUT R155, R155, 0xfffffffe, RZ, 0xc0, !PT ;  /* 0xfffffffe9b9b7812 */ /* 0x000fe400078ec0ff */
[----:B------:R-:W-:Y:S02]  /*7f350*/  ISETP.LT.AND P1, PT, R13, UR54, !P3 ;  /* 0x000000360d007c0c */ /* 0x000fe4000df21270 */
[----:B------:R-:W-:Y:S02]  /*7f360*/  @P0 LOP3.LUT R155, R155, 0x1, RZ, 0xfc, !PT ;  /* 0x000000019b9b0812 */ /* 0x000fe400078efcff */
[----:B------:R-:W-:-:S02]  /*7f370*/  ISETP.LT.AND P0, PT, R14, UR51, !P3 ;  /* 0x000000330e007c0c */ /* 0x000fc4000df01270 */
[----:B------:R-:W-:Y:S02]  /*7f380*/  ISETP.LT.AND P2, PT, R12, UR55, !P3 ;  /* 0x000000370c007c0c */ /* 0x000fe4000df41270 */
[C---:B------:R-:W-:Y:S02]  /*7f390*/  ISETP.LT.AND P6, PT, R11.reuse, UR53, !P6 ;  /* 0x000000350b007c0c */ /* 0x040fe4000f7c1270 */
[----:B------:R-:W-:Y:S01]  /*7f3a0*/  ISETP.LT.AND P3, PT, R11, UR56, !P3 ;  /* 0x000000380b007c0c */ /* 0x000fe2000df61270 */
[----:B------:R-:W-:Y:S04]  /*7f3b0*/  STL [R1+0x31bc], R173 ;  /* 0x0031bcad01007387 */ /* 0x000fe80000100800 */
[----:B------:R-:W2:Y:S01]  /*7f3c0*/  LDS.128 R36, [R156] ;  /* 0x000000009c247984 */ /* 0x000ea20000000c00 */
[----:B------:R-:W-:Y:S01]  /*7f3d0*/  IMAD.MOV.U32 R50, RZ, RZ, R145 ;  /* 0x000000ffff327224 */ /* 0x000fe200078e0091 */
[----:B------:R-:W-:Y:S01]  /*7f3e0*/  ULDC.64 UR6, c[0x0][0x228] ;  /* 0x00008a0000067ab9 */ /* 0x000fe20000000a00 */
[----:B------:R-:W-:Y:S01]  /*7f3f0*/  IMAD.MOV.U32 R51, RZ, RZ, R147 ;  /* 0x000000ffff337224 */ /* 0x000fe200078e0093 */
[----:B------:R-:W-:Y:S01]  /*7f400*/  STL [R1+0x31b4], R174 ;  /* 0x0031b4ae01007387 */ /* 0x000fe20000100800 */
[----:B------:R-:W-:Y:S01]  /*7f410*/  ULDC.64 UR10, c[0x0][0x228] ;  /* 0x00008a00000a7ab9 */ /* 0x000fe20000000a00 */
[----:B------:R-:W-:-:S02]  /*7f420*/  ULDC UR8, c[0x0][0x228] ;  /* 0x00008a0000087ab9 */ /* 0x000fc40000000800 */
[----:B------:R-:W-:Y:S04]  /*7f430*/  STL [R1+0x31a4], R175 ;  /* 0x0031a4af01007387 */ /* 0x000fe80000100800 */
[----:B------:R-:W-:Y:S04]  /*7f440*/  STL [R1+0x31a0], R157 ;  /* 0x0031a09d01007387 */ /* 0x000fe80000100800 */
[----:B-1----:R-:W3:Y:S04]  /*7f450*/  LDL.LU R32, [R1+0x12c0] ;  /* 0x0012c00001207983 */ /* 0x002ee80000300800 */
[----:B------:R-:W3:Y:S04]  /*7f460*/  LDL.LU R33, [R1+0x12c8] ;  /* 0x0012c80001217983 */ /* 0x000ee80000300800 */
[----:B------:R-:W3:Y:S04]  /*7f470*/  LDL.LU R34, [R1+0xec0] ;  /* 0x000ec00001227983 */ /* 0x000ee80000300800 */
[----:B------:R-:W3:Y:S04]  /*7f480*/  LDL.LU R35, [R1+0xec8] ;  /* 0x000ec80001237983 */ /* 0x000ee80000300800 */
[----:B------:R-:W4:Y:S01]  /*7f490*/  LDL.LU R40, [R1+0xac0] ;  /* 0x000ac00001287983 */ /* 0x000f220000300800 */
[----:B------:R-:W-:Y:S06]  /*7f4a0*/  BAR.SYNC.DEFER_BLOCKING 0x0 ;  /* 0x0000000000007b1d */ /* 0x000fec0000010000 */
[----:B--2---:R1:W-:Y:S04]  /*7f4b0*/  STL.64 [R1+0x1fb0], R36 ;  /* 0x001fb02401007387 */ /* 0x0043e80000100a00 */
[----:B------:R-:W-:Y:S04]  /*7f4c0*/  STL.64 [R1+0x1fb8], R38 ;  /* 0x001fb82601007387 */ /* 0x000fe80000100a00 */
[----:B------:R-:W4:Y:S04]  /*7f4d0*/  LDL.LU R41, [R1+0xac8] ;  /* 0x000ac80001297983 */ /* 0x000f280000300800 */
[----:B------:R-:W4:Y:S04]  /*7f4e0*/  LDL.LU R42, [R1+0x6c0] ;  /* 0x0006c000012a7983 */ /* 0x000f280000300800 */
[----:B------:R-:W4:Y:S04]  /*7f4f0*/  LDL.LU R43, [R1+0x6c8] ;  /* 0x0006c800012b7983 */ /* 0x000f280000300800 */
[----:B-1----:R-:W2:Y:S04]  /*7f500*/  LDL.LU R36, [R1+0x2c0] ;  /* 0x0002c00001247983 */ /* 0x002ea80000300800 */
[----:B---3--:R-:W-:Y:S01]  /*7f510*/  STSM.16.M88.4 [R154], R32 ;  /* 0x000000209a007844 */ /* 0x008fe20000000200 */
[----:B------:R-:W-:Y:S06]  /*7f520*/  BAR.SYNC.DEFER_BLOCKING 0x0 ;  /* 0x0000000000007b1d */ /* 0x000fec0000010000 */
[----:B------:R-:W1:Y:S02]  /*7f530*/  LDS.128 R32, [R156] ;  /* 0x000000009c207984 */ /* 0x000e640000000c00 */
[----:B------:R-:W-:Y:S06]  /*7f540*/  BAR.SYNC.DEFER_BLOCKING 0x0 ;  /* 0x0000000000007b1d */ /* 0x000fec0000010000 */
[----:B-1----:R1:W-:Y:S04]  /*7f550*/  STL.64 [R1+0x1ab0], R32 ;  /* 0x001ab02001007387 */ /* 0x0023e80000100a00 */
[----:B------:R-:W-:Y:S04]  /*7f560*/  STL.64 [R1+0x1ab8], R34 ;  /* 0x001ab82201007387 */ /* 0x000fe80000100a00 */
[----:B------:R-:W2:Y:S04]  /*7f570*/  LDL.LU R37, [R1+0x2c8] ;  /* 0x0002c80001257983 */ /* 0x000ea80000300800 */
[----:B----4-:R-:W-:Y:S01]  /*7f580*/  STSM.16.M88.4 [R154], R40 ;  /* 0x000000289a007844 */ /* 0x010fe20000000200 */
[----:B------:R-:W-:Y:S06]  /*7f590*/  BAR.SYNC.DEFER_BLOCKING 0x0 ;  /* 0x0000000000007b1d */ /* 0x000fec0000010000 */
[----:B-1----:R-:W3:Y:S04]  /*7f5a0*/  LDL.LU R32, [R1+0x1ac4] ;  /* 0x001ac40001207983 */ /* 0x002ee80000300800 */
[----:B------:R-:W1:Y:S04]  /*7f5b0*/  LDS.128 R40, [R156] ;  /* 0x000000009c287984 */ /* 0x000e680000000c00 */
[----:B-1----:R-:W-:Y:S04]  /*7f5c0*/  STL.64 [R1+0x16b0], R40 ;  /* 0x0016b02801007387 */ /* 0x002fe80000100a00 */
[----:B------:R-:W-:Y:S04]  /*7f5d0*/  STL.64 [R1+0x16b8], R42 ;  /* 0x0016b82a01007387 */ /* 0x000fe80000100a00 */
[----:B------:R-:W3:Y:S04]  /*7f5e0*/  LDL.LU R33, [R1+0x1acc] ;  /* 0x001acc0001217983 */ /* 0x000ee80000300800 */
[----:B------:R-:W3:Y:S04]  /*7f5f0*/  LDL.LU R34, [R1+0x16c4] ;  /* 0x0016c40001227983 */ /* 0x000ee80000300800 */
[----:B------:R-:W3:Y:S01]  /*7f600*/  LDL.LU R35, [R1+0x16cc] ;  /* 0x0016cc0001237983 */ /* 0x000ee20000300800 */
[----:B------:R-:W-:Y:S01]  /*7f610*/  BAR.SYNC.DEFER_BLOCKING 0x0 ;  /* 0x0000000000007b1d */ /* 0x000fe20000010000 */
[----:B------:R-:W-:-:S02]  /*7f620*/  IMAD.MOV.U32 R38, RZ, RZ, R72 ;  /* 0x000000ffff267224 */ /* 0x000fc400078e0048 */
[----:B------:R-:W-:-:S05]  /*7f630*/  IMAD.MOV.U32 R39, RZ, RZ, R74 ;  /* 0x000000ffff277224 */ /* 0x000fca00078e004a */
[----:B--2---:R1:W-:Y:S01]  /*7f640*/  STSM.16.M88.4 [R154], R36 ;  /* 0x000000249a007844 */ /* 0x0043e20000000200 */
[----:B------:R-:W-:Y:S06]  /*7f650*/  BAR.SYNC.DEFER_BLOCKING 0x0 ;  /* 0x0000000000007b1d */ /* 0x000fec0000010000 */
[----:B-1----:R-:W2:Y:S04]  /*7f660*/  LDL.LU R36, [R1+0x12c4] ;  /* 0x0012c40001247983 */ /* 0x002ea80000300800 */
[----:B------:R-:W1:Y:S01]  /*7f670*/  LDS.128 R40, [R156] ;  /* 0x000000009c287984 */ /* 0x000e620000000c00 */
[----:B------:R-:W-:Y:S01]  /*7f680*/  BAR.SYNC.DEFER_BLOCKING 0x0 ;  /* 0x0000000000007b1d */ /* 0x000fe20000010000 */
[----:B-1----:R-:W-:-:S05]  /*7f690*/  IMAD.MOV.U32 R173, RZ, RZ, R42 ;  /* 0x000000ffffad7224 */ /* 0x002fca00078e002a */
[----:B------:R-:W-:Y:S04]  /*7f6a0*/  STL.64 [R1+0x12b0], R40 ;  /* 0x0012b02801007387 */ /* 0x000fe80000100a00 */
[----:B------:R-:W-:Y:S04]  /*7f6b0*/  STL [R1+0x12bc], R43 ;  /* 0x0012bc2b01007387 */ /* 0x000fe80000100800 */
[----:B------:R-:W-:Y:S04]  /*7f6c0*/  STL [R1+0x31c0], R173 ;  /* 0x0031c0ad01007387 */ /* 0x000fe80000100800 */
        /* <DEDUP_REMOVED lines=21> */
[----:B---3--:R1:W-:Y:S01]  /*7f820*/  STSM.16.M88.4 [R154], R32 ;  /* 0x000000209a007844 */ /* 0x0083e20000000200 */
        /* <DEDUP_REMOVED lines=15> */
[----:B------:R-:W-:Y:S06]  /*7f920*/  BAR.SYNC.DEFER_BLOCKING 0x0 ;  /* 0x0000000000007b1d */ /* 0x000fec0000010000 */
[----:B-1----:R-:W-:Y:S04]  /*7f930*/  STL [R1+0x2c0], R40 ;  /* 0x0002c02801007387 */ /* 0x002fe80000100800 */
[----:B------:R-:W-:Y:S04]  /*7f940*/  STL.64 [R1+0x2c8], R42 ;  /* 0x0002c82a01007387 */ /* 0x000fe80000100a00 */
[----:B------:R-:W2:Y:S04]  /*7f950*/  LDL.LU R37, [R1+0x12d8] ;  /* 0x0012d80001257983 */ /* 0x000ea80000300800 */
[----:B------:R-:W2:Y:S04]  /*7f960*/  LDL.LU R38, [R1+0xed0] ;  /* 0x000ed00001267983 */ /* 0x000ea80000300800 */
[----:B------:R-:W2:Y:S04]  /*7f970*/  LDL.LU R39, [R1+0xed8] ;  /* 0x000ed80001277983 */ /* 0x000ea80000300800 */
[----:B---3--:R1:W-:Y:S01]  /*7f980*/  STSM.16.M88.4 [R154], R32 ;  /* 0x000000209a007844 */ /* 0x0083e20000000200 */
[----:B------:R-:W-:Y:S01]  /*7f990*/  IMAD.MOV.U32 R173, RZ, RZ, R41 ;  /* 0x000000ffffad7224 */ /* 0x000fe200078e0029 */
        /* <DEDUP_REMOVED lines=43> */
[----:B------:R-:W-:Y:S01]  /*7fc50*/  BAR.SYNC.DEFER_BLOCKING 0x0 ;  /* 0x0000000000007b1d */ /* 0x000fe20000010000 */
[----:B-1----:R-:W-:-:S05]  /*7fc60*/  IMAD.MOV.U32 R174, RZ, RZ, R41 ;  /* 0x000000ffffae7224 */ /* 0x002fca00078e0029 */
[----:B------:R-:W-:Y:S04]  /*7fc70*/  STL [R1+0xed0], R40 ;  /* 0x000ed02801007387 */ /* 0x000fe80000100800 */
[----:B------:R-:W-:Y:S04]  /*7fc80*/  STL.64 [R1+0xed8], R42 ;  /* 0x000ed82a01007387 */ /* 0x000fe80000100a00 */
[----:B------:R-:W-:Y:S04]  /*7fc90*/  STL [R1+0x31b8], R174 ;  /* 0x0031b8ae01007387 */ /* 0x000fe80000100800 */
        /* <DEDUP_REMOVED lines=32> */
[----:B------:R-:W2:Y:S01]  /*7fea0*/  LDL.LU R39, [R1+0xee8] ;  /* 0x000ee80001277983 */ /* 0x000ea20000300800 */
[----:B------:R-:W-:-:S03]  /*7feb0*/  IMAD.MOV.U32 R174, RZ, RZ, R40 ;  /* 0x000000ffffae7224 */ /* 0x000fc600078e0028 */
        /* <DEDUP_REMOVED lines=20> */
[----:B---3--:R1:W-:Y:S01]  /*80000*/  STSM.16.M88.4 [R154], R32 ;  /* 0x000000209a007844 */ /* 0x0083e20000000200 */
[----:B------:R-:W-:Y:S06]  /*80010*/  BAR.SYNC.DEFER_BLOCKING 0x0 ;  /* 0x0000000000007b1d */ /* 0x000fec0000010000 */
[----:B-1----:R-:W3:Y:S04]  /*80020*/  LDL.LU R32, [R1+0x1ae4] ;  /* 0x001ae40001207983 */ /* 0x002ee80000300800 */
[----:B------:R-:W1:Y:S02]  /*80030*/  LDS.128 R40, [R156] ;  /* 0x000000009c287984 */ /* 0x000e640000000c00 */
[----:B-1----:R-:W-:-:S02]  /*80040*/  IMAD.MOV.U32 R157, RZ, RZ, R42 ;  /* 0x000000ffff9d7224 */ /* 0x002fc400078e002a */
[----:B------:R-:W-:Y:S04]  /*80050*/  STL.64 [R1+0x16d0], R40 ;  /* 0x0016d02801007387 */ /* 0x000fe80000100a00 */
[----:B------:R-:W-:Y:S04]  /*80060*/  STL [R1+0x16dc], R43 ;  /* 0x0016dc2b01007387 */ /* 0x000fe80000100800 */
[----:B------:R-:W-:Y:S04]  /*80070*/  STL [R1+0x31a8], R157 ;  /* 0x0031a89d01007387 */ /* 0x000fe80000100800 */
        /* <DEDUP_REMOVED lines=40> */
[----:B-1----:R-:W-:Y:S04]  /*80300*/  STL [R1+0x6e0], R40 ;  /* 0x0006e02801007387 */ /* 0x002fe80000100800 */
[----:B------:R-:W-:Y:S04]  /*80310*/  STL.64 [R1+0x6e8], R42 ;  /* 0x0006e82a01007387 */ /* 0x000fe80000100a00 */
[----:B------:R-:W3:Y:S04]  /*80320*/  LDL.LU R33, [R1+0x1af8] ;  /* 0x001af80001217983 */ /* 0x000ee80000300800 */
[----:B------:R-:W3:Y:S04]  /*80330*/  LDL.LU R34, [R1+0x16f0] ;  /* 0x0016f00001227983 */ /* 0x000ee80000300800 */
[----:B------:R-:W3:Y:S01]  /*80340*/  LDL.LU R35, [R1+0x16f8] ;  /* 0x0016f80001237983 */ /* 0x000ee20000300800 */
[----:B------:R-:W-:Y:S01]  /*80350*/  BAR.SYNC.DEFER_BLOCKING 0x0 ;  /* 0x0000000000007b1d */ /* 0x000fe20000010000 */
[----:B------:R-:W-:-:S02]  /*80360*/  IMAD.MOV.U32 R38, RZ, RZ, R81 ;  /* 0x000000ffff267224 */ /* 0x000fc400078e0051 */
[----:B------:R-:W-:Y:S02]  /*80370*/  IMAD.MOV.U32 R39, RZ, RZ, R83 ;  /* 0x000000ffff277224 */ /* 0x000fe400078e0053 */
[----:B------:R-:W-:-:S03]  /*80380*/  IMAD.MOV.U32 R157, RZ, RZ, R41 ;  /* 0x000000ffff9d7224 */ /* 0x000fc600078e0029 */
        /* <DEDUP_REMOVED lines=944> */
[----:B------:R-:W2:Y:S04]  /*83e90*/  LDL.LU R37, [R1+0x3ac] ;  /* 0x0003ac0001257983 */ /* 0x000ea80000300800 */
[----:B------:R-:W1:Y:S01]  /*83ea0*/  LDS.128 R240, [R156] ;  /* 0x000000009cf07984 */ /* 0x000e620000000c00 */
[----:B------:R-:W-:Y:S01]  /*83eb0*/  BAR.SYNC.DEFER_BLOCKING 0x0 ;  /* 0x0000000000007b1d */ /* 0x000fe20000010000 */
[----:B------:R-:W-:-:S02]  /*83ec0*/  IMAD.MOV.U32 R38, RZ, RZ, R129 ;  /* 0x000000ffff267224 */ /* 0x000fc400078e0081 */
[----:B------:R-:W-:-:S03]  /*83ed0*/  IMAD.MOV.U32 R39, RZ, RZ, R131 ;  /* 0x000000ffff277224 */ /* 0x000fc600078e0083 */
[----:B---3--:R3:W-:Y:S02]  /*83ee0*/  STSM.16.M88.4 [R154], R32 ;  /* 0x000000209a007844 */ /* 0x0087e40000000200 */
[----:B------:R-:W-:Y:S06]  /*83ef0*/  BAR.SYNC.DEFER_BLOCKING 0x0 ;  /* 0x0000000000007b1d */ /* 0x000fec0000010000 */
[----:B---3--:R-:W3:Y:S04]  /*83f00*/  LDL.LU R32, [R1+0x1bb0] ;  /* 0x001bb00001207983 */ /* 0x008ee80000300800 */
[----:B------:R-:W3:Y:S04]  /*83f10*/  LDL.LU R33, [R1+0x1bb8] ;  /* 0x001bb80001217983 */ /* 0x000ee80000300800 */
[----:B------:R-:W3:Y:S04]  /*83f20*/  LDL.LU R34, [R1+0x17b0] ;  /* 0x0017b00001227983 */ /* 0x000ee80000300800 */
[----:B------:R-:W3:Y:S04]  /*83f30*/  LDL.LU R35, [R1+0x17b8] ;  /* 0x0017b80001237983 */ /* 0x000ee80000300800 */
[----:B------:R-:W4:Y:S01]  /*83f40*/  LDS.128 R236, [R156] ;  /* 0x000000009cec7984 */ /* 0x000f220000000c00 */
[----:B------:R-:W-:Y:S06]  /*83f50*/  BAR.SYNC.DEFER_BLOCKING 0x0 ;  /* 0x0000000000007b1d */ /* 0x000fec0000010000 */
[----:B--2---:R2:W-:Y:S02]  /*83f60*/  STSM.16.M88.4 [R154], R36 ;  /* 0x000000249a007844 */ /* 0x0045e40000000200 */
[----:B------:R-:W-:Y:S06]  /*83f70*/  BAR.SYNC.DEFER_BLOCKING 0x0 ;  /* 0x0000000000007b1d */ /* 0x000fec0000010000 */
[----:B--2---:R-:W2:Y:S04]  /*83f80*/  LDL.LU R36, [R1+0x13b0] ;  /* 0x0013b00001247983 */ /* 0x004ea80000300800 */
[----:B------:R-:W2:Y:S04]  /*83f90*/  LDL.LU R37, [R1+0x13b8] ;  /* 0x0013b80001257983 */ /* 0x000ea80000300800 */
[----:B------:R-:W2:Y:S04]  /*83fa0*/  LDL.LU R38, [R1+0xfb0] ;  /* 0x000fb00001267983 */ /* 0x000ea80000300800 */
[----:B------:R-:W2:Y:S04]  /*83fb0*/  LDL.LU R39, [R1+0xfb8] ;  /* 0x000fb80001277983 */ /* 0x000ea80000300800 */
[----:B------:R-:W4:Y:S01]  /*83fc0*/  LDS.128 R232, [R156] ;  /* 0x000000009ce87984 */ /* 0x000f220000000c00 */
[----:B------:R-:W-:Y:S06]  /*83fd0*/  BAR.SYNC.DEFER_BLOCKING 0x0 ;  /* 0x0000000000007b1d */ /* 0x000fec0000010000 */
        /* <DEDUP_REMOVED lines=12> */
[----:B------:R-:W4:Y:S01]  /*840a0*/  LDS.128 R224, [R156] ;  /* 0x000000009ce07984 */ /* 0x000f220000000c00 */
        /* <DEDUP_REMOVED lines=185> */
[----:B------:R-:W4:Y:S04]  /*84c40*/  LDL.LU R40, [R1+0x3e0] ;  /* 0x0003e00001287983 */ /* 0x000f280000300800 */
[----:B------:R-:W4:Y:S04]  /*84c50*/  LDL.LU R41, [R1+0x3e8] ;  /* 0x0003e80001297983 */ /* 0x000f280000300800 */
[----:B------:R-:W1:Y:S01]  /*84c60*/  LDS.128 R92, [R156] ;  /* 0x000000009c5c7984 */ /* 0x000e620000000c00 */
[----:B------:R-:W-:Y:S06]  /*84c70*/  BAR.SYNC.DEFER_BLOCKING 0x0 ;  /* 0x0000000000007b1d */ /* 0x000fec0000010000 */
[----:B--2---:R2:W-:Y:S02]  /*84c80*/  STSM.16.M88.4 [R154], R36 ;  /* 0x000000249a007844 */ /* 0x0045e40000000200 */
[----:B------:R-:W-:Y:S06]  /*84c90*/  BAR.SYNC.DEFER_BLOCKING 0x0 ;  /* 0x0000000000007b1d */ /* 0x000fec0000010000 */
[----:B--2---:R-:W2:Y:S04]  /*84ca0*/  LDL.LU R36, [R1+0x1be4] ;  /* 0x001be40001247983 */ /* 0x004ea80000300800 */
[----:B------:R-:W2:Y:S04]  /*84cb0*/  LDL.LU R37, [R1+0x1bec] ;  /* 0x001bec0001257983 */ /* 0x000ea80000300800 */
[----:B------:R-:W2:Y:S04]  /*84cc0*/  LDL.LU R38, [R1+0x17e4] ;  /* 0x0017e40001267983 */ /* 0x000ea80000300800 */
        /* <DEDUP_REMOVED lines=10> */
[----:B------:R-:W1:Y:S01]  /*84d70*/  LDS.128 R84, [R156] ;  /* 0x000000009c547984 */ /* 0x000e620000000c00 */
[----:B------:R-:W-:Y:S06]  /*84d80*/  BAR.SYNC.DEFER_BLOCKING 0x0 ;  /* 0x0000000000007b1d */ /* 0x000fec0000010000 */
[----:B------:R-:W3:Y:S04]  /*84d90*/  LDL.LU R35, [R1+0xfec] ;  /* 0x000fec0001237983 */ /* 0x000ee80000300800 */
[----:B----4-:R-:W-:Y:S01]  /*84da0*/  STSM.16.M88.4 [R154], R40 ;  /* 0x000000289a007844 */ /* 0x010fe20000000200 */
[----:B------:R-:W-:Y:S06]  /*84db0*/  BAR.SYNC.DEFER_BLOCKING 0x0 ;  /* 0x0000000000007b1d */ /* 0x000fec0000010000 */
[----:B------:R-:W4:Y:S02]  /*84dc0*/  LDS.128 R76, [R156] ;  /* 0x000000009c4c7984 */ /* 0x000f240000000c00 */
[----:B------:R-:W-:Y:S06]  /*84dd0*/  BAR.SYNC.DEFER_BLOCKING 0x0 ;  /* 0x0000000000007b1d */ /* 0x000fec0000010000 */
[----:B--2---:R2:W-:Y:S02]  /*84de0*/  STSM.16.M88.4 [R154], R36 ;  /* 0x000000249a007844 */ /* 0x0045e40000000200 */
[----:B------:R-:W-:Y:S06]  /*84df0*/  BAR.SYNC.DEFER_BLOCKING 0x0 ;  /* 0x0000000000007b1d */ /* 0x000fec0000010000 */
[----:B--2---:R-:W2:Y:S04]  /*84e00*/  LDL.LU R36, [R1+0xbe4] ;  /* 0x000be40001247983 */ /* 0x004ea80000300800 */
[----:B------:R-:W2:Y:S04]  /*84e10*/  LDL.LU R37, [R1+0xbec] ;  /* 0x000bec0001257983 */ /* 0x000ea80000300800 */
[----:B------:R-:W2:Y:S04]  /*84e20*/  LDL.LU R38, [R1+0x7e4] ;  /* 0x0007e40001267983 */ /* 0x000ea80000300800 */
[----:B------:R-:W2:Y:S04]  /*84e30*/  LDL.LU R39, [R1+0x7ec] ;  /* 0x0007ec0001277983 */ /* 0x000ea80000300800 */
[----:B------:R-:W4:Y:S04]  /*84e40*/  LDL.LU R48, [R1+0x3e4] ;  /* 0x0003e40001307983 */ /* 0x000f280000300800 */
[----:B------:R-:W4:Y:S04]  /*84e50*/  LDL.LU R49, [R1+0x3ec] ;  /* 0x0003ec0001317983 */ /* 0x000f280000300800 */
[----:B------:R-:W4:Y:S04]  /*84e60*/  LDL.LU R56, [R1+0x1bf0] ;  /* 0x001bf00001387983 */ /* 0x000f280000300800 */
[----:B------:R-:W4:Y:S04]  /*84e70*/  LDL.LU R57, [R1+0x1bf8] ;  /* 0x001bf80001397983 */ /* 0x000f280000300800 */
[----:B------:R-:W4:Y:S04]  /*84e80*/  LDL.LU R58, [R1+0x17f0] ;  /* 0x0017f000013a7983 */ /* 0x000f280000300800 */
[----:B------:R-:W4:Y:S04]  /*84e90*/  LDL.LU R59, [R1+0x17f8] ;  /* 0x0017f800013b7983 */ /* 0x000f280000300800 */
[----:B------:R-:W1:Y:S01]  /*84ea0*/  LDS.128 R68, [R156] ;  /* 0x000000009c447984 */ /* 0x000e620000000c00 */
[----:B------:R-:W-:Y:S06]  /*84eb0*/  BAR.SYNC.DEFER_BLOCKING 0x0 ;  /* 0x0000000000007b1d */ /* 0x000fec0000010000 */
[----:B---3--:R3:W-:Y:S02]  /*84ec0*/  STSM.16.M88.4 [R154], R32 ;  /* 0x000000209a007844 */ /* 0x0087e40000000200 */
[----:B------:R-:W-:Y:S06]  /*84ed0*/  BAR.SYNC.DEFER_BLOCKING 0x0 ;  /* 0x0000000000007b1d */ /* 0x000fec0000010000 */
[----:B---3--:R-:W3:Y:S04]  /*84ee0*/  LDL.LU R32, [R1+0x13f0] ;  /* 0x0013f00001207983 */ /* 0x008ee80000300800 */
[----:B------:R-:W3:Y:S04]  /*84ef0*/  LDL.LU R33, [R1+0x13f8] ;  /* 0x0013f80001217983 */ /* 0x000ee80000300800 */
[----:B------:R-:W3:Y:S04]  /*84f00*/  LDL.LU R34, [R1+0xff0] ;  /* 0x000ff00001227983 */ /* 0x000ee80000300800 */
[----:B------:R-:W3:Y:S04]  /*84f10*/  LDL.LU R35, [R1+0xff8] ;  /* 0x000ff80001237983 */ /* 0x000ee80000300800 */
[----:B------:R-:W1:Y:S01]  /*84f20*/  LDS.128 R60, [R156] ;  /* 0x000000009c3c7984 */ /* 0x000e620000000c00 */
[----:B------:R-:W-:Y:S06]  /*84f30*/  BAR.SYNC.DEFER_BLOCKING 0x0 ;  /* 0x0000000000007b1d */ /* 0x000fec0000010000 */
[----:B------:R-:W3:Y:S04]  /*84f40*/  LDL.LU R52, [R1+0xbf0] ;  /* 0x000bf00001347983 */ /* 0x000ee80000300800 */
[----:B------:R-:W3:Y:S04]  /*84f50*/  LDL.LU R53, [R1+0xbf8] ;  /* 0x000bf80001357983 */ /* 0x000ee80000300800 */
[----:B------:R-:W3:Y:S04]  /*84f60*/  LDL.LU R54, [R1+0x7f0] ;  /* 0x0007f00001367983 */ /* 0x000ee80000300800 */
[----:B------:R-:W3:Y:S04]  /*84f70*/  LDL.LU R55, [R1+0x7f8] ;  /* 0x0007f80001377983 */ /* 0x000ee80000300800 */
[----:B--2---:R-:W-:Y:S01]  /*84f80*/  STSM.16.M88.4 [R154], R36 ;  /* 0x000000249a007844 */ /* 0x004fe20000000200 */
[----:B------:R-:W-:Y:S06]  /*84f90*/  BAR.SYNC.DEFER_BLOCKING 0x0 ;  /* 0x0000000000007b1d */ /* 0x000fec0000010000 */
[----:B------:R-:W2:Y:S02]  /*84fa0*/  LDS.128 R40, [R156] ;  /* 0x000000009c287984 */ /* 0x000ea40000000c00 */
[----:B------:R-:W-:Y:S06]  /*84fb0*/  BAR.SYNC.DEFER_BLOCKING 0x0 ;  /* 0x0000000000007b1d */ /* 0x000fec0000010000 */
[----:B----4-:R4:W-:Y:S02]  /*84fc0*/  STSM.16.M88.4 [R154], R48 ;  /* 0x000000309a007844 */ /* 0x0109e40000000200 */
[----:B------:R-:W-:Y:S06]  /*84fd0*/  BAR.SYNC.DEFER_BLOCKING 0x0 ;  /* 0x0000000000007b1d */ /* 0x000fec0000010000 */
[----:B----4-:R-:W4:Y:S04]  /*84fe0*/  LDL.LU R48, [R1+0x3f0] ;  /* 0x0003f00001307983 */ /* 0x010f280000300800 */
[----:B------:R-:W4:Y:S04]  /*84ff0*/  LDL.LU R49, [R1+0x3f8] ;  /* 0x0003f80001317983 */ /* 0x000f280000300800 */
[----:B------:R-:W2:Y:S01]  /*85000*/  LDS.128 R44, [R156] ;  /* 0x000000009c2c7984 */ /* 0x000ea20000000c00 */
[----:B------:R-:W-:Y:S06]  /*85010*/  BAR.SYNC.DEFER_BLOCKING 0x0 ;  /* 0x0000000000007b1d */ /* 0x000fec0000010000 */
[----:B------:R1:W-:Y:S02]  /*85020*/  STSM.16.M88.4 [R154], R56 ;  /* 0x000000389a007844 */ /* 0x0003e40000000200 */
[----:B------:R-:W-:Y:S06]  /*85030*/  BAR.SYNC.DEFER_BLOCKING 0x0 ;  /* 0x0000000000007b1d */ /* 0x000fec0000010000 */
[----:B-1----:R-:W2:Y:S04]  /*85040*/  LDL.LU R56, [R1+0x1bf4] ;  /* 0x001bf40001387983 */ /* 0x002ea80000300800 */
[----:B------:R-:W2:Y:S04]  /*85050*/  LDL.LU R57, [R1+0x1bfc] ;  /* 0x001bfc0001397983 */ /* 0x000ea80000300800 */
        /* <DEDUP_REMOVED lines=14> */
[----:B------:R-:W1:Y:S01]  /*85140*/  LDS.128 R36, [R156] ;  /* 0x000000009c247984 */ /* 0x000e620000000c00 */
[----:B------:R-:W-:Y:S01]  /*85150*/  BAR.SYNC.DEFER_BLOCKING 0x0 ;  /* 0x0000000000007b1d */ /* 0x000fe20000010000 */
[----:B------:R-:W-:-:S02]  /*85160*/  IMAD.MOV.U32 R50, RZ, RZ, R148 ;  /* 0x000000ffff327224 */ /* 0x000fc400078e0094 */
[----:B------:R-:W-:-:S03]  /*85170*/  IMAD.MOV.U32 R51, RZ, RZ, R150 ;  /* 0x000000ffff337224 */ /* 0x000fc600078e0096 */
[----:B------:R-:W2:Y:S04]  /*85180*/  LDL.LU R141, [R1+0x1800] ;  /* 0x00180000018d7983 */ /* 0x000ea80000300800 */
[----:B------:R-:W2:Y:S04]  /*85190*/  LDL.LU R139, [R1+0x2874] ;  /* 0x00287400018b7983 */ /* 0x000ea80000300800 */
[----:B---3--:R-:W-:Y:S01]  /*851a0*/  STSM.16.M88.4 [R154], R32 ;  /* 0x000000209a007844 */ /* 0x008fe20000000200 */
[----:B------:R-:W-:Y:S06]  /*851b0*/  BAR.SYNC.DEFER_BLOCKING 0x0 ;  /* 0x0000000000007b1d */ /* 0x000fec0000010000 */
[----:B------:R-:W3:Y:S02]  /*851c0*/  LDS.128 R32, [R156] ;  /* 0x000000009c207984 */ /* 0x000ee40000000c00 */
[----:B------:R-:W-:Y:S06]  /*851d0*/  BAR.SYNC.DEFER_BLOCKING 0x0 ;  /* 0x0000000000007b1d */ /* 0x000fec0000010000 */
[----:B------:R-:W-:Y:S02]  /*851e0*/  STSM.16.M88.4 [R154], R52 ;  /* 0x000000349a007844 */ /* 0x000fe40000000200 */
[----:B------:R-:W-:Y:S06]  /*851f0*/  BAR.SYNC.DEFER_BLOCKING 0x0 ;  /* 0x0000000000007b1d */ /* 0x000fec0000010000 */
[----:B------:R-:W3:Y:S02]  /*85200*/  LDS.128 R52, [R156] ;  /* 0x000000009c347984 */ /* 0x000ee40000000c00 */
[----:B------:R-:W-:Y:S06]  /*85210*/  BAR.SYNC.DEFER_BLOCKING 0x0 ;  /* 0x0000000000007b1d */ /* 0x000fec0000010000 */
[----:B----4-:R-:W-:Y:S02]  /*85220*/  STSM.16.M88.4 [R154], R48 ;  /* 0x000000309a007844 */ /* 0x010fe40000000200 */
[----:B------:R-:W-:Y:S06]  /*85230*/  BAR.SYNC.DEFER_BLOCKING 0x0 ;  /* 0x0000000000007b1d */ /* 0x000fec0000010000 */
[----:B------:R-:W4:Y:S02]  /*85240*/  LDS.128 R48, [R156] ;  /* 0x000000009c307984 */ /* 0x000f240000000c00 */
[----:B------:R-:W-:Y:S06]  /*85250*/  BAR.SYNC.DEFER_BLOCKING 0x0 ;  /* 0x0000000000007b1d */ /* 0x000fec0000010000 */
[----:B--2---:R-:W-:Y:S02]  /*85260*/  STSM.16.M88.4 [R154], R56 ;  /* 0x000000389a007844 */ /* 0x004fe40000000200 */
[----:B------:R-:W-:Y:S06]  /*85270*/  BAR.SYNC.DEFER_BLOCKING 0x0 ;  /* 0x0000000000007b1d */ /* 0x000fec0000010000 */
[----:B------:R-:W2:Y:S02]  /*85280*/  LDS.128 R56, [R156] ;  /* 0x000000009c387984 */ /* 0x000ea40000000c00 */
[----:B------:R-:W-:Y:S06]  /*85290*/  BAR.SYNC.DEFER_BLOCKING 0x0 ;  /* 0x0000000000007b1d */ /* 0x000fec0000010000 */
[----:B------:R-:W-:Y:S02]  /*852a0*/  STSM.16.M88.4 [R154], R64 ;  /* 0x000000409a007844 */ /* 0x000fe40000000200 */
[----:B------:R-:W-:Y:S06]  /*852b0*/  BAR.SYNC.DEFER_BLOCKING 0x0 ;  /* 0x0000000000007b1d */ /* 0x000fec0000010000 */
[----:B------:R-:W2:Y:S02]  /*852c0*/  LDS.128 R64, [R156] ;  /* 0x000000009c407984 */ /* 0x000ea40000000c00 */
[----:B------:R-:W-:Y:S06]  /*852d0*/  BAR.SYNC.DEFER_BLOCKING 0x0 ;  /* 0x0000000000007b1d */ /* 0x000fec0000010000 */
[----:B------:R1:W-:Y:S02]  /*852e0*/  STSM.16.M88.4 [R154], R72 ;  /* 0x000000489a007844 */ /* 0x0003e40000000200 */
[----:B------:R-:W-:Y:S06]  /*852f0*/  BAR.SYNC.DEFER_BLOCKING 0x0 ;  /* 0x0000000000007b1d */ /* 0x000fec0000010000 */
[----:B-1----:R-:W3:Y:S04]  /*85300*/  LDL.LU R72, [R1+0x3f4] ;  /* 0x0003f40001487983 */ /* 0x002ee80000300800 */
[----:B------:R-:W3:Y:S04]  /*85310*/  LDL.LU R73, [R1+0x3fc] ;  /* 0x0003fc0001497983 */ /* 0x000ee80000300800 */
[----:B------:R-:W4:Y:S04]  /*85320*/  LDL.LU R142, [R1+0x1000] ;  /* 0x00100000018e7983 */ /* 0x000f280000300800 */
[----:B------:R-:W2:Y:S04]  /*85330*/  LDL.LU R140, [R1+0x800] ;  /* 0x00080000018c7983 */ /* 0x000ea80000300800 */
[----:B------:R-:W1:Y:S01]  /*85340*/  LDS.128 R80, [R156] ;  /* 0x000000009c507984 */ /* 0x000e620000000c00 */
[----:B------:R-:W-:-:S02]  /*85350*/  IMAD.MOV.U32 R74, RZ, RZ, R149 ;  /* 0x000000ffff4a7224 */ /* 0x000fc400078e0095 */
[----:B------:R-:W-:Y:S01]  /*85360*/  IMAD.MOV.U32 R75, RZ, RZ, R151 ;  /* 0x000000ffff4b7224 */ /* 0x000fe200078e0097 */
[----:B------:R-:W-:Y:S01]  /*85370*/  BAR.SYNC.DEFER_BLOCKING 0x0 ;  /* 0x0000000000007b1d */ /* 0x000fe20000010000 */
[----:B------:R-:W-:Y:S01]  /*85380*/  ISETP.LT.AND P4, PT, R10, UR7, !P4 ;  /* 0x000000070a007c0c */ /* 0x000fe2000e781270 */
[----:B------:R-:W-:-:S04]  /*85390*/  IMAD.WIDE R136, R138, 0x4, R2 ;  /* 0x000000048a887825 */ /* 0x000fc800078e0202 */
[----:B------:R-:W2:Y:S04]  /*853a0*/  LDL.LU R143, [R1+0x286c] ;  /* 0x00286c00018f7983 */ /* 0x000ea80000300800 */
[----:B---3--:R3:W-:Y:S01]  /*853b0*/  STSM.16.M88.4 [R154], R72 ;  /* 0x000000489a007844 */ /* 0x0087e20000000200 */
[----:B------:R-:W-:Y:S06]  /*853c0*/  BAR.SYNC.DEFER_BLOCKING 0x0 ;  /* 0x0000000000007b1d */ /* 0x000fec0000010000 */
[----:B------:R1:W-:Y:S01]  /*853d0*/  @P4 STG.E desc[UR4][R136.64], R145 ;  /* 0x0000009188004986 */ /* 0x0003e2000c101904 */
[----:B------:R-:W-:-:S04]  /*853e0*/  ISETP.GE.AND P4, PT, R10, UR11, PT ;  /* 0x0000000b0a007c0c */ /* 0x000fc8000bf86270 */
[----:B------:R-:W-:Y:S01]  /*853f0*/  ISETP.LT.AND P5, PT, R12, UR6, !P4 ;  /* 0x000000060c007c0c */ /* 0x000fe2000e7a1270 */
[----:B---3--:R-:W-:Y:S01]  /*85400*/  IMAD.WIDE R72, R138, 0x4, R8 ;  /* 0x000000048a487825 */ /* 0x008fe200078e0208 */
[----:B-1----:R-:W3:Y:S11]  /*85410*/  LDL.LU R145, [R1+0x1e24] ;  /* 0x001e240001917983 */ /* 0x002ef60000300800 */
[----:B------:R1:W-:Y:S01]  /*85420*/  @P5 STG.E desc[UR4][R72.64], R146 ;  /* 0x0000009248005986 */ /* 0x0003e2000c101904 */
[----:B------:R-:W-:Y:S01]  /*85430*/  ISETP.LT.AND P5, PT, R13, UR8, !P4 ;  /* 0x000000080d007c0c */ /* 0x000fe2000e7a1270 */
[----:B------:R-:W-:-:S02]  /*85440*/  ULDC UR8, c[0x0][0x228] ;  /* 0x00008a0000087ab9 */ /* 0x000fc40000000800 */
[----:B------:R-:W-:Y:S01]  /*85450*/  ISETP.LT.AND P4, PT, R14, UR8, !P4 ;  /* 0x000000080e007c0c */ /* 0x000fe2000e781270 */
[----:B------:R-:W-:Y:S01]  /*85460*/  VIADD R74, R10, 0x1 ;  /* 0x000000010a4a7836 */ /* 0x000fe20000000000 */
[----:B------:R-:W-:Y:S01]  /*85470*/  ULDC.64 UR8, c[0x0][0x228] ;  /* 0x00008a0000087ab9 */ /* 0x000fe20000000a00 */
[----:B-1----:R-:W-:-:S07]  /*85480*/  IMAD.WIDE R72, R138, 0x4, R4 ;  /* 0x000000048a487825 */ /* 0x002fce00078e0204 */
[----:B------:R1:W-:Y:S02]  /*85490*/  @P5 STG.E desc[UR4][R72.64], R144 ;  /* 0x0000009048005986 */ /* 0x0003e4000c101904 */
[----:B-1----:R-:W-:Y:S02]  /*854a0*/  IMAD.WIDE R72, R138, 0x4, R6 ;  /* 0x000000048a487825 */ /* 0x002fe400078e0206 */
[----:B------:R-:W3:Y:S04]  /*854b0*/  LDL.LU R138, [R1+0x2548] ;  /* 0x00254800018a7983 */ /* 0x000ee80000300800 */
[----:B------:R-:W3:Y:S04]  /*854c0*/  LDL.LU R146, [R1+0x1e14] ;  /* 0x001e140001927983 */ /* 0x000ee80000300800 */
[----:B------:R1:W-:Y:S01]  /*854d0*/  @P4 STG.E desc[UR4][R72.64], R141 ;  /* 0x0000008d48004986 */ /* 0x0003e2000c101904 */
[----:B------:R-:W-:Y:S01]  /*854e0*/  ISETP.GE.AND P4, PT, R74, UR9, PT ;  /* 0x000000094a007c0c */ /* 0x000fe2000bf86270 */
[----:B------:R-:W-:-:S02]  /*854f0*/  ULDC UR9, c[0x0][0x228] ;  /* 0x00008a0000097ab9 */ /* 0x000fc40000000800 */
[----:B------:R-:W3:Y:S01]  /*85500*/  LDL.LU R144, [R1+0x1e04] ;  /* 0x001e040001907983 */ /* 0x000ee20000300800 */
[----:B------:R-:W-:Y:S01]  /*85510*/  ISETP.LT.AND P5, PT, R11, UR10, !P4 ;  /* 0x0000000a0b007c0c */ /* 0x000fe2000e7a1270 */
[----:B-1----:R-:W-:Y:S02]  /*85520*/  IMAD.WIDE R72, R139, 0x4, R2 ;  /* 0x000000048b487825 */ /* 0x002fe400078e0202 */
[----:B------:R-:W3:Y:S01]  /*85530*/  LDL.LU R141, [R1+0x1804] ;  /* 0x00180400018d7983 */ /* 0x000ee20000300800 */
[----:B------:R-:W-:-:S09]  /*85540*/  ULDC UR10, c[0x0][0x228] ;  /* 0x00008a00000a7ab9 */ /* 0x000fd20000000800 */
[----:B----4-:R1:W-:Y:S01]  /*85550*/  @P5 STG.E desc[UR4][R72.64], R142 ;  /* 0x0000008e48005986 */ /* 0x0103e2000c101904 */
[----:B------:R-:W-:Y:S01]  /*85560*/  ISETP.LT.AND P5, PT, R12, UR9, !P4 ;  /* 0x000000090c007c0c */ /* 0x000fe2000e7a1270 */
[----:B------:R-:W-:Y:S01]  /*85570*/  ULDC UR9, c[0x0][0x228] ;  /* 0x00008a0000097ab9 */ /* 0x000fe20000000800 */
[----:B-1----:R-:W-:Y:S01]  /*85580*/  IMAD.WIDE R72, R139, 0x4, R8 ;  /* 0x000000048b487825 */ /* 0x002fe200078e0208 */
[----:B------:R-:W4:Y:S10]  /*85590*/  LDL.LU R142, [R1+0x1004] ;  /* 0x00100400018e7983 */ /* 0x000f340000300800 */
[----:B--2---:R1:W-:Y:S01]  /*855a0*/  @P5 STG.E desc[UR4][R72.64], R140 ;  /* 0x0000008c48005986 */ /* 0x0043e2000c101904 */
[----:B------:R-:W-:Y:S01]  /*855b0*/  ISETP.LT.AND P5, PT, R13, UR9, !P4 ;  /* 0x000000090d007c0c */ /* 0x000fe2000e7a1270 */
[----:B-1----:R-:W-:-:S12]  /*855c0*/  IMAD.WIDE R72, R139, 0x4, R4 ;  /* 0x000000048b487825 */ /* 0x002fd800078e0204 */
[----:B------:R1:W-:Y:S02]  /*855d0*/  @P5 STG.E desc[UR4][R72.64], R248 ;  /* 0x000000f848005986 */ /* 0x0003e4000c101904 */
[----:B-1----:R-:W-:Y:S02]  /*855e0*/  IMAD.WIDE R72, R139, 0x4, R6 ;  /* 0x000000048b487825 */ /* 0x002fe400078e0206 */
[----:B------:R-:W2:Y:S01]  /*855f0*/  LDL.LU R139, [R1+0x804] ;  /* 0x00080400018b7983 */ /* 0x000ea20000300800 */
[----:B------:R-:W-:Y:S01]  /*85600*/  ISETP.LT.AND P4, PT, R14, UR8, !P4 ;  /* 0x000000080e007c0c */ /* 0x000fe2000e781270 */
[----:B------:R-:W-:Y:S01]  /*85610*/  VIADD R74, R10, 0x2 ;  /* 0x000000020a4a7836 */ /* 0x000fe20000000000 */
[----:B------:R-:W-:Y:S01]  /*85620*/  ULDC.64 UR8, c[0x0][0x228] ;  /* 0x00008a0000087ab9 */ /* 0x000fe20000000a00 */
[----:B------:R-:W2:Y:S10]  /*85630*/  LDL.LU R140, [R1+0x2280] ;  /* 0x00228000018c7983 */ /* 0x000eb40000300800 */
[----:B------:R1:W-:Y:S01]  /*85640*/  @P4 STG.E desc[UR4][R72.64], R244 ;  /* 0x000000f448004986 */ /* 0x0003e2000c101904 */
[----:B------:R-:W-:Y:S01]  /*85650*/  ISETP.GE.AND P4, PT, R74, UR9, PT ;  /* 0x000000094a007c0c */ /* 0x000fe2000bf86270 */
[----:B------:R-:W-:-:S03]  /*85660*/  ULDC UR9, c[0x0][0x228] ;  /* 0x00008a0000097ab9 */ /* 0x000fc60000000800 */
[----:B------:R-:W-:Y:S01]  /*85670*/  ISETP.LT.AND P5, PT, R11, UR10, !P4 ;  /* 0x0000000a0b007c0c */ /* 0x000fe2000e7a1270 */
[----:B-1----:R-:W-:Y:S01]  /*85680*/  IMAD.WIDE R72, R143, 0x4, R2 ;  /* 0x000000048f487825 */ /* 0x002fe200078e0202 */
[----:B------:R-:W-:-:S03]  /*85690*/  ULDC UR10, c[0x0][0x228] ;  /* 0x00008a00000a7ab9 */ /* 0x000fc60000000800 */
[----:B------:R-:W-:-:S08]  /*856a0*/  VIADD R74, R10, 0x3 ;  /* 0x000000030a4a7836 */ /* 0x000fd00000000000 */
[----:B---3--:R1:W-:Y:S01]  /*856b0*/  @P5 STG.E desc[UR4][R72.64], R145 ;  /* 0x0000009148005986 */ /* 0x0083e2000c101904 */
[----:B------:R-:W-:Y:S01]  /*856c0*/  ISETP.LT.AND P5, PT, R12, UR9, !P4 ;  /* 0x000000090c007c0c */ /* 0x000fe2000e7a1270 */
[----:B------:R-:W-:Y:S01]  /*856d0*/  ULDC UR9, c[0x0][0x228] ;  /* 0x00008a0000097ab9 */ /* 0x000fe20000000800 */
[----:B-1----:R-:W-:-:S11]  /*856e0*/  IMAD.WIDE R72, R143, 0x4, R8 ;  /* 0x000000048f487825 */ /* 0x002fd600078e0208 */
[----:B------:R1:W-:Y:S01]  /*856f0*/  @P5 STG.E desc[UR4][R72.64], R146 ;  /* 0x0000009248005986 */ /* 0x0003e2000c101904 */
[----:B------:R-:W-:Y:S02]  /*85700*/  ISETP.LT.AND P5, PT, R13, UR9, !P4 ;  /* 0x000000090d007c0c */ /* 0x000fe4000e7a1270 */
[----:B------:R-:W-:Y:S01]  /*85710*/  ISETP.LT.AND P4, PT, R14, UR8, !P4 ;  /* 0x000000080e007c0c */ /* 0x000fe2000e781270 */
[----:B------:R-:W-:Y:S01]  /*85720*/  ULDC.64 UR8, c[0x0][0x228] ;  /* 0x00008a0000087ab9 */ /* 0x000fe20000000a00 */
[----:B-1----:R-:W3:Y:S01]  /*85730*/  LDL.LU R146, [R1+0x1e28] ;  /* 0x001e280001927983 */ /* 0x002ee20000300800 */
[----:B------:R-:W-:-:S08]  /*85740*/  IMAD.WIDE R72, R143, 0x4, R4 ;  /* 0x000000048f487825 */ /* 0x000fd000078e0204 */
[----:B------:R1:W-:Y:S02]  /*85750*/  @P5 STG.E desc[UR4][R72.64], R144 ;  /* 0x0000009048005986 */ /* 0x0003e4000c101904 */
[----:B-1----:R-:W-:Y:S02]  /*85760*/  IMAD.WIDE R72, R143, 0x4, R6 ;  /* 0x000000048f487825 */ /* 0x002fe400078e0206 */
[----:B------:R-:W3:Y:S04]  /*85770*/  LDL.LU R144, [R1+0x1e18] ;  /* 0x001e180001907983 */ /* 0x000ee80000300800 */
[----:B------:R1:W-:Y:S01]  /*85780*/  @P4 STG.E desc[UR4][R72.64], R141 ;  /* 0x0000008d48004986 */ /* 0x0003e2000c101904 */
[----:B------:R-:W-:Y:S01]  /*85790*/  ISETP.GE.AND P4, PT, R74, UR9, PT ;  /* 0x000000094a007c0c */ /* 0x000fe2000bf86270 */
[----:B------:R-:W-:-:S03]  /*857a0*/  ULDC UR9, c[0x0][0x228] ;  /* 0x00008a0000097ab9 */ /* 0x000fc60000000800 */
[----:B------:R-:W-:Y:S01]  /*857b0*/  ISETP.LT.AND P5, PT, R11, UR10, !P4 ;  /* 0x0000000a0b007c0c */ /* 0x000fe2000e7a1270 */
[----:B-1----:R-:W-:Y:S01]  /*857c0*/  IMAD.WIDE R72, R138, 0x4, R2 ;  /* 0x000000048a487825 */ /* 0x002fe200078e0202 */
[----:B------:R-:W3:Y:S01]  /*857d0*/  LDL.LU R141, [R1+0x1e08] ;  /* 0x001e0800018d7983 */ /* 0x000ee20000300800 */
[----:B------:R-:W-:-:S10]  /*857e0*/  ULDC UR10, c[0x0][0x228] ;  /* 0x00008a00000a7ab9 */ /* 0x000fd40000000800 */
[----:B----4-:R1:W-:Y:S01]  /*857f0*/  @P5 STG.E desc[UR4][R72.64], R142 ;  /* 0x0000008e48005986 */ /* 0x0103e2000c101904 */
[----:B------:R-:W-:Y:S01]  /*85800*/  ISETP.LT.AND P5, PT, R12, UR9, !P4 ;  /* 0x000000090c007c0c */ /* 0x000fe2000e7a1270 */
[----:B------:R-:W-:Y:S01]  /*85810*/  ULDC UR9, c[0x0][0x228] ;  /* 0x00008a0000097ab9 */ /* 0x000fe20000000800 */
[C---:B-1----:R-:W-:Y:S01]  /*85820*/  IMAD.WIDE R72, R138.reuse, 0x4, R8 ;  /* 0x000000048a487825 */ /* 0x042fe200078e0208 */
        /* <DEDUP_REMOVED lines=10> */
[----:B------:R-:W2:Y:S04]  /*858d0*/  LDL.LU R139, [R1+0x808] ;  /* 0x00080800018b7983 */ /* 0x000ea80000300800 */
[----:B------:R-:W2:Y:S06]  /*858e0*/  LDL.LU R143, [R1+0x2080] ;  /* 0x00208000018f7983 */ /* 0x000eac0000300800 */
        /* <DEDUP_REMOVED lines=10> */
[----:B-1----:R-:W-:Y:S01]  /*85990*/  IMAD.WIDE R72, R140, 0x4, R8 ;  /* 0x000000048c487825 */ /* 0x002fe200078e0208 */
[----:B------:R-:W3:Y:S10]  /*859a0*/  LDL.LU R146, [R1+0x1e2c] ;  /* 0x001e2c0001927983 */ /* 0x000ef40000300800 */
[----:B------:R1:W-:Y:S01]  /*859b0*/  @P5 STG.E desc[UR4][R72.64], R144 ;  /* 0x0000009048005986 */ /* 0x0003e2000c101904 */
[----:B------:R-:W-:-:S02]  /*859c0*/  ISETP.LT.AND P5, PT, R13, UR9, !P4 ;  /* 0x000000090d007c0c */ /* 0x000fc4000e7a1270 */
[----:B------:R-:W-:Y:S01]  /*859d0*/  ISETP.LT.AND P4, PT, R14, UR8, !P4 ;  /* 0x000000080e007c0c */ /* 0x000fe2000e781270 */
[----:B------:R-:W-:Y:S01]  /*859e0*/  ULDC.64 UR8, c[0x0][0x228] ;  /* 0x00008a0000087ab9 */ /* 0x000fe20000000a00 */
[----:B-1----:R-:W-:-:S09]  /*859f0*/  IMAD.WIDE R72, R140, 0x4, R4 ;  /* 0x000000048c487825 */ /* 0x002fd200078e0204 */
[----:B------:R1:W-:Y:S02]  /*85a00*/  @P5 STG.E desc[UR4][R72.64], R141 ;  /* 0x0000008d48005986 */ /* 0x0003e4000c101904 */
[----:B-1----:R-:W-:Y:S02]  /*85a10*/  IMAD.WIDE R72, R140, 0x4, R6 ;  /* 0x000000048c487825 */ /* 0x002fe400078e0206 */
[----:B------:R-:W3:Y:S04]  /*85a20*/  LDL.LU R140, [R1+0x2084] ;  /* 0x00208400018c7983 */ /* 0x000ee80000300800 */
[----:B------:R-:W3:Y:S04]  /*85a30*/  LDL.LU R141, [R1+0x1e1c] ;  /* 0x001e1c00018d7983 */ /* 0x000ee80000300800 */
[----:B----4-:R1:W-:Y:S01]  /*85a40*/  @P4 STG.E desc[UR4][R72.64], R142 ;  /* 0x0000008e48004986 */ /* 0x0103e2000c101904 */
[----:B------:R-:W-:Y:S01]  /*85a50*/  ISETP.GE.AND P4, PT, R74, UR9, PT ;  /* 0x000000094a007c0c */ /* 0x000fe2000bf86270 */
[----:B------:R-:W-:-:S02]  /*85a60*/  ULDC UR9, c[0x0][0x228] ;  /* 0x00008a0000097ab9 */ /* 0x000fc40000000800 */
[----:B------:R-:W4:Y:S01]  /*85a70*/  LDL.LU R144, [R1+0x1e0c] ;  /* 0x001e0c0001907983 */ /* 0x000f220000300800 */
[----:B------:R-:W-:Y:S01]  /*85a80*/  ISETP.LT.AND P5, PT, R11, UR10, !P4 ;  /* 0x0000000a0b007c0c */ /* 0x000fe2000e7a1270 */
[----:B-1----:R-:W-:Y:S01]  /*85a90*/  IMAD.WIDE R72, R252, 0x4, R2 ;  /* 0x00000004fc487825 */ /* 0x002fe200078e0202 */
[----:B------:R-:W-:-:S11]  /*85aa0*/  ULDC UR10, c[0x0][0x228] ;  /* 0x00008a00000a7ab9 */ /* 0x000fd60000000800 */
[----:B--2---:R1:W-:Y:S04]  /*85ab0*/  @P5 STG.E desc[UR4][R72.64], R138 ;  /* 0x0000008a48005986 */ /* 0x0043e8000c101904 */
[----:B-1----:R-:W2:Y:S01]  /*85ac0*/  LDL.LU R138, [R1+0x180c] ;  /* 0x00180c00018a7983 */ /* 0x002ea20000300800 */
[----:B------:R-:W-:Y:S01]  /*85ad0*/  ISETP.LT.AND P5, PT, R12, UR9, !P4 ;  /* 0x000000090c007c0c */ /* 0x000fe2000e7a1270 */
[----:B------:R-:W-:Y:S01]  /*85ae0*/  IMAD.WIDE R72, R252, 0x4, R8 ;  /* 0x00000004fc487825 */ /* 0x000fe200078e0208 */
[----:B------:R-:W-:Y:S01]  /*85af0*/  ULDC UR9, c[0x0][0x228] ;  /* 0x00008a0000097ab9 */ /* 0x000fe20000000800 */
[----:B------:R-:W2:Y:S10]  /*85b00*/  LDL.LU R142, [R1+0x100c] ;  /* 0x00100c00018e7983 */ /* 0x000eb40000300800 */
[----:B------:R1:W-:Y:S01]  /*85b10*/  @P5 STG.E desc[UR4][R72.64], R139 ;  /* 0x0000008b48005986 */ /* 0x0003e2000c101904 */
[----:B------:R-:W-:-:S03]  /*85b20*/  ISETP.LT.AND P5, PT, R13, UR9, !P4 ;  /* 0x000000090d007c0c */ /* 0x000fc6000e7a1270 */
[----:B-1----:R-:W2:Y:S01]  /*85b30*/  LDL.LU R139, [R1+0x80c] ;  /* 0x00080c00018b7983 */ /* 0x002ea20000300800 */
[----:B------:R-:W-:Y:S01]  /*85b40*/  ISETP.LT.AND P4, PT, R14, UR8, !P4 ;  /* 0x000000080e007c0c */ /* 0x000fe2000e781270 */
[----:B------:R-:W-:Y:S01]  /*85b50*/  IMAD.WIDE R72, R252, 0x4, R4 ;  /* 0x00000004fc487825 */ /* 0x000fe200078e0204 */
[----:B------:R-:W-:-:S07]  /*85b60*/  ULDC.64 UR8, c[0x0][0x228] ;  /* 0x00008a0000087ab9 */ /* 0x000fce0000000a00 */
[----:B------:R1:W-:Y:S01]  /*85b70*/  @P5 STG.E desc[UR4][R72.64], R250 ;  /* 0x000000fa48005986 */ /* 0x0003e2000c101904 */
[----:B------:R-:W-:Y:S02]  /*85b80*/  VIADD R74, R10, 0x6 ;  /* 0x000000060a4a7836 */ /* 0x000fe40000000000 */
[----:B-1----:R-:W-:-:S05]  /*85b90*/  IMAD.WIDE R72, R252, 0x4, R6 ;  /* 0x00000004fc487825 */ /* 0x002fca00078e0206 */
[----:B------:R1:W-:Y:S01]  /*85ba0*/  @P4 STG.E desc[UR4][R72.64], R246 ;  /* 0x000000f648004986 */ /* 0x0003e2000c101904 */
[----:B------:R-:W-:Y:S01]  /*85bb0*/  ISETP.GE.AND P4, PT, R74, UR9, PT ;  /* 0x000000094a007c0c */ /* 0x000fe2000bf86270 */
[----:B------:R-:W-:-:S03]  /*85bc0*/  ULDC UR9, c[0x0][0x228] ;  /* 0x00008a0000097ab9 */ /* 0x000fc60000000800 */
[----:B------:R-:W-:Y:S01]  /*85bd0*/  ISETP.LT.AND P5, PT, R11, UR10, !P4 ;  /* 0x0000000a0b007c0c */ /* 0x000fe2000e7a1270 */
[----:B-1----:R-:W-:Y:S01]  /*85be0*/  IMAD.WIDE R72, R143, 0x4, R2 ;  /* 0x000000048f487825 */ /* 0x002fe200078e0202 */
[----:B------:R-:W-:-:S11]  /*85bf0*/  ULDC UR10, c[0x0][0x228] ;  /* 0x00008a00000a7ab9 */ /* 0x000fd60000000800 */
[----:B---3--:R1:W-:Y:S01]  /*85c00*/  @P5 STG.E desc[UR4][R72.64], R146 ;  /* 0x0000009248005986 */ /* 0x0083e2000c101904 */
[----:B------:R-:W-:Y:S01]  /*85c10*/  ISETP.LT.AND P5, PT, R12, UR9, !P4 ;  /* 0x000000090c007c0c */ /* 0x000fe2000e7a1270 */
[----:B------:R-:W-:Y:S01]  /*85c20*/  ULDC UR9, c[0x0][0x228] ;  /* 0x00008a0000097ab9 */ /* 0x000fe20000000800 */
[----:B-1----:R-:W-:-:S11]  /*85c30*/  IMAD.WIDE R72, R143, 0x4, R8 ;  /* 0x000000048f487825 */ /* 0x002fd600078e0208 */
[----:B------:R1:W-:Y:S01]  /*85c40*/  @P5 STG.E desc[UR4][R72.64], R141 ;  /* 0x0000008d48005986 */ /* 0x0003e2000c101904 */
[----:B------:R-:W-:Y:S02]  /*85c50*/  ISETP.LT.AND P5, PT, R13, UR9, !P4 ;  /* 0x000000090d007c0c */ /* 0x000fe4000e7a1270 */
[----:B------:R-:W-:Y:S01]  /*85c60*/  ISETP.LT.AND P4, PT, R14, UR8, !P4 ;  /* 0x000000080e007c0c */ /* 0x000fe2000e781270 */
[----:B------:R-:W-:Y:S01]  /*85c70*/  VIADD R74, R10, 0x7 ;  /* 0x000000070a4a7836 */ /* 0x000fe20000000000 */
[----:B------:R-:W-:Y:S01]  /*85c80*/  ULDC.64 UR8, c[0x0][0x228] ;  /* 0x00008a0000087ab9 */ /* 0x000fe20000000a00 */
[C---:B-1----:R-:W-:Y:S01]  /*85c90*/  IMAD.WIDE R72, R143.reuse, 0x4, R4 ;  /* 0x000000048f487825 */ /* 0x042fe200078e0204 */
[----:B------:R-:W3:Y:S07]  /*85ca0*/  LDL.LU R141, [R1+0x2088] ;  /* 0x00208800018d7983 */ /* 0x000eee0000300800 */
[----:B----4-:R1:W-:Y:S04]  /*85cb0*/  @P5 STG.E desc[UR4][R72.64], R144 ;  /* 0x0000009048005986 */ /* 0x0103e8000c101904 */
[----:B-1----:R-:W4:Y:S01]  /*85cc0*/  LDL.LU R144, [R1+0x1e40] ;  /* 0x001e400001907983 */ /* 0x002f220000300800 */
[----:B------:R-:W-:-:S05]  /*85cd0*/  IMAD.WIDE R72, R143, 0x4, R6 ;  /* 0x000000048f487825 */ /* 0x000fca00078e0206 */
[----:B--2---:R1:W-:Y:S04]  /*85ce0*/  @P4 STG.E desc[UR4][R72.64], R138 ;  /* 0x0000008a48004986 */ /* 0x0043e8000c101904 */
[----:B-1----:R-:W2:Y:S01]  /*85cf0*/  LDL.LU R138, [R1+0x1e30] ;  /* 0x001e3000018a7983 */ /* 0x002ea20000300800 */
[----:B------:R-:W-:Y:S01]  /*85d00*/  ISETP.GE.AND P4, PT, R74, UR9, PT ;  /* 0x000000094a007c0c */ /* 0x000fe2000bf86270 */
[----:B------:R-:W-:Y:S01]  /*85d10*/  IMAD.WIDE R72, R140, 0x4, R2 ;  /* 0x000000048c487825 */ /* 0x000fe200078e0202 */
[----:B------:R-:W-:Y:S01]  /*85d20*/  ULDC UR9, c[0x0][0x228] ;  /* 0x00008a0000097ab9 */ /* 0x000fe20000000800 */
[----:B------:R-:W2:Y:S01]  /*85d30*/  LDL.LU R146, [R1+0x1c00] ;  /* 0x001c000001927983 */ /* 0x000ea20000300800 */
[----:B------:R-:W-:Y:S01]  /*85d40*/  ISETP.LT.AND P5, PT, R11, UR10, !P4 ;  /* 0x0000000a0b007c0c */ /* 0x000fe2000e7a1270 */
[----:B------:R-:W-:Y:S01]  /*85d50*/  VIADD R74, R10, 0x8 ;  /* 0x000000080a4a7836 */ /* 0x000fe20000000000 */
[----:B------:R-:W-:-:S11]  /*85d60*/  ULDC UR10, c[0x0][0x228] ;  /* 0x00008a00000a7ab9 */ /* 0x000fd60000000800 */
[----:B------:R1:W-:Y:S01]  /*85d70*/  @P5 STG.E desc[UR4][R72.64], R142 ;  /* 0x0000008e48005986 */ /* 0x0003e2000c101904 */
[----:B------:R-:W-:Y:S01]  /*85d80*/  ISETP.LT.AND P5, PT, R12, UR9, !P4 ;  /* 0x000000090c007c0c */ /* 0x000fe2000e7a1270 */
[----:B------:R-:W-:Y:S01]  /*85d90*/  ULDC UR9, c[0x0][0x228] ;  /* 0x00008a0000097ab9 */ /* 0x000fe20000000800 */
[----:B-1----:R-:W-:-:S11]  /*85da0*/  IMAD.WIDE R72, R140, 0x4, R8 ;  /* 0x000000048c487825 */ /* 0x002fd600078e0208 */
[----:B------:R1:W-:Y:S04]  /*85db0*/  @P5 STG.E desc[UR4][R72.64], R139 ;  /* 0x0000008b48005986 */ /* 0x0003e8000c101904 */
[----:B-1----:R-:W2:Y:S04]  /*85dc0*/  LDL.LU R139, [R1+0x1400] ;  /* 0x00140000018b7983 */ /* 0x002ea80000300800 */
[----:B------:R-:W2:Y:S01]  /*85dd0*/  LDL.LU R143, [R1+0x208c] ;  /* 0x00208c00018f7983 */ /* 0x000ea20000300800 */
[----:B------:R-:W-:-:S03]  /*85de0*/  ISETP.LT.AND P5, PT, R13, UR9, !P4 ;  /* 0x000000090d007c0c */ /* 0x000fc6000e7a1270 */
[----:B------:R-:W2:Y:S01]  /*85df0*/  LDL.LU R145, [R1+0xc00] ;  /* 0x000c000001917983 */ /* 0x000ea20000300800 */
[----:B------:R-:W-:Y:S01]  /*85e00*/  IMAD.WIDE R72, R140, 0x4, R4 ;  /* 0x000000048c487825 */ /* 0x000fe200078e0204 */
[----:B------:R-:W-:Y:S01]  /*85e10*/  ISETP.LT.AND P4, PT, R14, UR8, !P4 ;  /* 0x000000080e007c0c */ /* 0x000fe2000e781270 */
[----:B------:R-:W-:-:S07]  /*85e20*/  ULDC.64 UR8, c[0x0][0x228] ;  /* 0x00008a0000087ab9 */ /* 0x000fce0000000a00 */
[----:B------:R1:W-:Y:S02]  /*85e30*/  @P5 STG.E desc[UR4][R72.64], R251 ;  /* 0x000000fb48005986 */ /* 0x0003e4000c101904 */
[----:B-1----:R-:W-:Y:S02]  /*85e40*/  IMAD.WIDE R72, R140, 0x4, R6 ;  /* 0x000000048c487825 */ /* 0x002fe400078e0206 */
[----:B------:R-:W2:Y:S04]  /*85e50*/  LDL.LU R140, [R1+0x400] ;  /* 0x00040000018c7983 */ /* 0x000ea80000300800 */
[----:B------:R3:W-:Y:S01]  /*85e60*/  @P4 STG.E desc[UR4][R72.64], R247 ;  /* 0x000000f748004986 */ /* 0x0007e2000c101904 */
[----:B------:R-:W-:Y:S01]  /*85e70*/  ISETP.GE.AND P4, PT, R74, UR9, PT ;  /* 0x000000094a007c0c */ /* 0x000fe2000bf86270 */
[----:B------:R-:W-:-:S02]  /*85e80*/  ULDC UR9, c[0x0][0x228] ;  /* 0x00008a0000097ab9 */ /* 0x000fc40000000800 */
[----:B------:R-:W2:Y:S01]  /*85e90*/  LDL.LU R142, [R1+0x2090] ;  /* 0x00209000018e7983 */ /* 0x000ea20000300800 */
[----:B------:R-:W-:Y:S01]  /*85ea0*/  ISETP.LT.AND P5, PT, R11, UR10, !P4 ;  /* 0x0000000a0b007c0c */ /* 0x000fe2000e7a1270 */
[----:B---3--:R-:W-:Y:S01]  /*85eb0*/  IMAD.WIDE R72, R141, 0x4, R2 ;  /* 0x000000048d487825 */ /* 0x008fe200078e0202 */
[----:B------:R-:W-:-:S11]  /*85ec0*/  ULDC UR10, c[0x0][0x228] ;  /* 0x00008a00000a7ab9 */ /* 0x000fd60000000800 */
[----:B----4-:R1:W-:Y:S01]  /*85ed0*/  @P5 STG.E desc[UR4][R72.64], R144 ;  /* 0x0000009048005986 */ /* 0x0103e2000c101904 */
[----:B------:R-:W-:Y:S01]  /*85ee0*/  ISETP.LT.AND P5, PT, R12, UR9, !P4 ;  /* 0x000000090c007c0c */ /* 0x000fe2000e7a1270 */
[----:B------:R-:W-:Y:S02]  /*85ef0*/  ULDC UR9, c[0x0][0x228] ;  /* 0x00008a0000097ab9 */ /* 0x000fe40000000800 */
[----:B-1----:R-:W3:Y:S01]  /*85f00*/  LDL.LU R144, [R1+0x10] ;  /* 0x0000100001907983 */ /* 0x002ee20000300800 */
[----:B------:R-:W-:-:S09]  /*85f10*/  IMAD.WIDE R72, R141, 0x4, R8 ;  /* 0x000000048d487825 */ /* 0x000fd200078e0208 */
[----:B--2---:R1:W-:Y:S04]  /*85f20*/  @P5 STG.E desc[UR4][R72.64], R138 ;  /* 0x0000008a48005986 */ /* 0x0043e8000c101904 */
[----:B-1----:R-:W2:Y:S01]  /*85f30*/  LDL.LU R138, [R1] ;  /* 0x00000000018a7983 */ /* 0x002ea20000300800 */
[----:B------:R-:W-:Y:S01]  /*85f40*/  ISETP.LT.AND P5, PT, R13, UR9, !P4 ;  /* 0x000000090d007c0c */ /* 0x000fe2000e7a1270 */
[----:B------:R-:W-:Y:S01]  /*85f50*/  IMAD.WIDE R72, R141, 0x4, R4 ;  /* 0x000000048d487825 */ /* 0x000fe200078e0204 */
[----:B------:R-:W-:Y:S01]  /*85f60*/  ISETP.LT.AND P4, PT, R14, UR8, !P4 ;  /* 0x000000080e007c0c */ /* 0x000fe2000e781270 */
[----:B------:R-:W-:-:S10]  /*85f70*/  ULDC.64 UR8, c[0x0][0x228] ;  /* 0x00008a0000087ab9 */ /* 0x000fd40000000a00 */
[----:B------:R1:W-:Y:S02]  /*85f80*/  @P5 STG.E desc[UR4][R72.64], R146 ;  /* 0x0000009248005986 */ /* 0x0003e4000c101904 */
[----:B-1----:R-:W-:Y:S02]  /*85f90*/  IMAD.WIDE R72, R141, 0x4, R6 ;  /* 0x000000048d487825 */ /* 0x002fe400078e0206 */
[----:B------:R-:W4:Y:S04]  /*85fa0*/  LDL.LU R141, [R1+0x2094] ;  /* 0x00209400018d7983 */ /* 0x000f280000300800 */
[----:B------:R-:W4:Y:S04]  /*85fb0*/  LDL.LU R146, [R1+0x1e44] ;  /* 0x001e440001927983 */ /* 0x000f280000300800 */
[----:B------:R1:W-:Y:S01]  /*85fc0*/  @P4 STG.E desc[UR4][R72.64], R139 ;  /* 0x0000008b48004986 */ /* 0x0003e2000c101904 */
[----:B------:R-:W-:-:S03]  /*85fd0*/  VIADD R74, R10, 0x9 ;  /* 0x000000090a4a7836 */ /* 0x000fc60000000000 */
[----:B-1----:R-:W4:Y:S02]  /*85fe0*/  LDL.LU R139, [R1+0x1e34] ;  /* 0x001e3400018b7983 */ /* 0x002f240000300800 */
[----:B------:R-:W-:Y:S01]  /*85ff0*/  ISETP.GE.AND P4, PT, R74, UR9, PT ;  /* 0x000000094a007c0c */ /* 0x000fe2000bf86270 */
[----:B------:R-:W-:Y:S01]  /*86000*/  IMAD.WIDE R72, R143, 0x4, R2 ;  /* 0x000000048f487825 */ /* 0x000fe200078e0202 */
[----:B------:R-:W-:Y:S02]  /*86010*/  ULDC UR9, c[0x0][0x228] ;  /* 0x00008a0000097ab9 */ /* 0x000fe40000000800 */
[----:B------:R-:W-:Y:S01]  /*86020*/  ISETP.LT.AND P5, PT, R11, UR10, !P4 ;  /* 0x0000000a0b007c0c */ /* 0x000fe2000e7a1270 */
[----:B------:R-:W-:Y:S01]  /*86030*/  VIADD R74, R10, 0xa ;  /* 0x0000000a0a4a7836 */ /* 0x000fe20000000000 */
[----:B------:R-:W-:-:S11]  /*86040*/  ULDC UR10, c[0x0][0x228] ;  /* 0x00008a00000a7ab9 */ /* 0x000fd60000000800 */
[----:B------:R1:W-:Y:S01]  /*86050*/  @P5 STG.E desc[UR4][R72.64], R145 ;  /* 0x0000009148005986 */ /* 0x0003e2000c101904 */
[----:B------:R-:W-:Y:S01]  /*86060*/  ISETP.LT.AND P5, PT, R12, UR9, !P4 ;  /* 0x000000090c007c0c */ /* 0x000fe2000e7a1270 */
[----:B------:R-:W-:Y:S02]  /*86070*/  ULDC UR9, c[0x0][0x228] ;  /* 0x00008a0000097ab9 */ /* 0x000fe40000000800 */
[----:B-1----:R-:W4:Y:S01]  /*86080*/  LDL.LU R145, [R1+0x1c04] ;  /* 0x001c040001917983 */ /* 0x002f220000300800 */
[----:B------:R-:W-:-:S09]  /*86090*/  IMAD.WIDE R72, R143, 0x4, R8 ;  /* 0x000000048f487825 */ /* 0x000fd200078e0208 */
[----:B------:R1:W-:Y:S04]  /*860a0*/  @P5 STG.E desc[UR4][R72.64], R140 ;  /* 0x0000008c48005986 */ /* 0x0003e8000c101904 */
[----:B-1----:R-:W4:Y:S01]  /*860b0*/  LDL.LU R140, [R1+0x1404] ;  /* 0x00140400018c7983 */ /* 0x002f220000300800 */
[----:B------:R-:W-:Y:S01]  /*860c0*/  ISETP.LT.AND P5, PT, R13, UR9, !P4 ;  /* 0x000000090d007c0c */ /* 0x000fe2000e7a1270 */
[----:B------:R-:W-:Y:S01]  /*860d0*/  IMAD.WIDE R72, R143, 0x4, R4 ;  /* 0x000000048f487825 */ /* 0x000fe200078e0204 */
[----:B------:R-:W-:Y:S01]  /*860e0*/  ISETP.LT.AND P4, PT, R14, UR8, !P4 ;  /* 0x000000080e007c0c */ /* 0x000fe2000e781270 */
[----:B------:R-:W-:-:S10]  /*860f0*/  ULDC.64 UR8, c[0x0][0x228] ;  /* 0x00008a0000087ab9 */ /* 0x000fd40000000a00 */
[----:B---3--:R1:W-:Y:S02]  /*86100*/  @P5 STG.E desc[UR4][R72.64], R144 ;  /* 0x0000009048005986 */ /* 0x0083e4000c101904 */
[----:B-1----:R-:W-:Y:S02]  /*86110*/  IMAD.WIDE R72, R143, 0x4, R6 ;  /* 0x000000048f487825 */ /* 0x002fe400078e0206 */
[----:B------:R-:W3:Y:S04]  /*86120*/  LDL.LU R143, [R1+0x2098] ;  /* 0x00209800018f7983 */ /* 0x000ee80000300800 */
[----:B------:R-:W3:Y:S04]  /*86130*/  LDL.LU R144, [R1+0xc04] ;  /* 0x000c040001907983 */ /* 0x000ee80000300800 */
[----:B--2---:R1:W-:Y:S04]  /*86140*/  @P4 STG.E desc[UR4][R72.64], R138 ;  /* 0x0000008a48004986 */ /* 0x0043e8000c101904 */
[----:B-1----:R-:W2:Y:S01]  /*86150*/  LDL.LU R138, [R1+0x404] ;  /* 0x00040400018a7983 */ /* 0x002ea20000300800 */
[----:B------:R-:W-:Y:S01]  /*86160*/  ISETP.GE.AND P4, PT, R74, UR9, PT ;  /* 0x000000094a007c0c */ /* 0x000fe2000bf86270 */
[----:B------:R-:W-:Y:S01]  /*86170*/  IMAD.WIDE R72, R142, 0x4, R2 ;  /* 0x000000048e487825 */ /* 0x000fe200078e0202 */
[----:B------:R-:W-:-:S02]  /*86180*/  ULDC UR9, c[0x0][0x228] ;  /* 0x00008a0000097ab9 */ /* 0x000fc40000000800 */
[----:B------:R-:W-:Y:S01]  /*86190*/  ISETP.LT.AND P5, PT, R11, UR10, !P4 ;  /* 0x0000000a0b007c0c */ /* 0x000fe2000e7a1270 */
[----:B------:R-:W-:Y:S01]  /*861a0*/  VIADD R74, R10, 0xb ;  /* 0x0000000b0a4a7836 */ /* 0x000fe20000000000 */
[----:B------:R-:W-:-:S11]  /*861b0*/  ULDC UR10, c[0x0][0x228] ;  /* 0x00008a00000a7ab9 */ /* 0x000fd60000000800 */
[----:B----4-:R1:W-:Y:S01]  /*861c0*/  @P5 STG.E desc[UR4][R72.64], R146 ;  /* 0x0000009248005986 */ /* 0x0103e2000c101904 */
[----:B------:R-:W-:Y:S01]  /*861d0*/  ISETP.LT.AND P5, PT, R12, UR9, !P4 ;  /* 0x000000090c007c0c */ /* 0x000fe2000e7a1270 */
[----:B------:R-:W-:Y:S02]  /*861e0*/  ULDC UR9, c[0x0][0x228] ;  /* 0x00008a0000097ab9 */ /* 0x000fe40000000800 */
[----:B-1----:R-:W4:Y:S01]  /*861f0*/  LDL.LU R146, [R1+0x14] ;  /* 0x0000140001927983 */ /* 0x002f220000300800 */
[----:B------:R-:W-:-:S09]  /*86200*/  IMAD.WIDE R72, R142, 0x4, R8 ;  /* 0x000000048e487825 */ /* 0x000fd200078e0208 */
[----:B------:R1:W-:Y:S04]  /*86210*/  @P5 STG.E desc[UR4][R72.64], R139 ;  /* 0x0000008b48005986 */ /* 0x0003e8000c101904 */
[----:B-1----:R-:W4:Y:S01]  /*86220*/  LDL.LU R139, [R1+0x4] ;  /* 0x00000400018b7983 */ /* 0x002f220000300800 */
[----:B------:R-:W-:Y:S02]  /*86230*/  ISETP.LT.AND P5, PT, R13, UR9, !P4 ;  /* 0x000000090d007c0c */ /* 0x000fe4000e7a1270 */
[----:B------:R-:W-:Y:S01]  /*86240*/  ISETP.LT.AND P4, PT, R14, UR8, !P4 ;  /* 0x000000080e007c0c */ /* 0x000fe2000e781270 */
[----:B------:R-:W-:Y:S01]  /*86250*/  IMAD.WIDE R72, R142, 0x4, R4 ;  /* 0x000000048e487825 */ /* 0x000fe200078e0204 */
[----:B------:R-:W-:-:S09]  /*86260*/  ULDC.64 UR8, c[0x0][0x228] ;  /* 0x00008a0000087ab9 */ /* 0x000fd20000000a00 */
[----:B------:R1:W-:Y:S02]  /*86270*/  @P5 STG.E desc[UR4][R72.64], R145 ;  /* 0x0000009148005986 */ /* 0x0003e4000c101904 */
[----:B-1----:R-:W-:Y:S02]  /*86280*/  IMAD.WIDE R72, R142, 0x4, R6 ;  /* 0x000000048e487825 */ /* 0x002fe400078e0206 */
[----:B------:R-:W4:Y:S04]  /*86290*/  LDL.LU R142, [R1+0x209c] ;  /* 0x00209c00018e7983 */ /* 0x000f280000300800 */
[----:B------:R1:W-:Y:S01]  /*862a0*/  @P4 STG.E desc[UR4][R72.64], R140 ;  /* 0x0000008c48004986 */ /* 0x0003e2000c101904 */
[----:B------:R-:W-:Y:S01]  /*862b0*/  ISETP.GE.AND P4, PT, R74, UR9, PT ;  /* 0x000000094a007c0c */ /* 0x000fe2000bf86270 */
[----:B------:R-:W-:-:S02]  /*862c0*/  ULDC UR9, c[0x0][0x228] ;  /* 0x00008a0000097ab9 */ /* 0x000fc40000000800 */
[----:B-1----:R-:W4:Y:S01]  /*862d0*/  LDL.LU R140, [R1+0x1e48] ;  /* 0x001e4800018c7983 */ /* 0x002f220000300800 */
[----:B------:R-:W-:Y:S01]  /*862e0*/  ISETP.LT.AND P5, PT, R11, UR10, !P4 ;  /* 0x0000000a0b007c0c */ /* 0x000fe2000e7a1270 */
[----:B------:R-:W-:Y:S01]  /*862f0*/  IMAD.WIDE R72, R141, 0x4, R2 ;  /* 0x000000048d487825 */ /* 0x000fe200078e0202 */
[----:B------:R-:W-:Y:S01]  /*86300*/  ULDC UR10, c[0x0][0x228] ;  /* 0x00008a00000a7ab9 */ /* 0x000fe20000000800 */
[----:B------:R-:W4:Y:S10]  /*86310*/  LDL.LU R145, [R1+0x1e38] ;  /* 0x001e380001917983 */ /* 0x000f340000300800 */
[----:B---3--:R1:W-:Y:S01]  /*86320*/  @P5 STG.E desc[UR4][R72.64], R144 ;  /* 0x0000009048005986 */ /* 0x0083e2000c101904 */
[----:B------:R-:W-:Y:S01]  /*86330*/  ISETP.LT.AND P5, PT, R12, UR9, !P4 ;  /* 0x000000090c007c0c */ /* 0x000fe2000e7a1270 */
[----:B------:R-:W-:-:S02]  /*86340*/  ULDC UR9, c[0x0][0x228] ;  /* 0x00008a0000097ab9 */ /* 0x000fc40000000800 */
[----:B-1----:R-:W3:Y:S01]  /*86350*/  LDL.LU R144, [R1+0x1c08] ;  /* 0x001c080001907983 */ /* 0x002ee20000300800 */
[----:B------:R-:W-:-:S09]  /*86360*/  IMAD.WIDE R72, R141, 0x4, R8 ;  /* 0x000000048d487825 */ /* 0x000fd200078e0208 */
[----:B--2---:R1:W-:Y:S04]  /*86370*/  @P5 STG.E desc[UR4][R72.64], R138 ;  /* 0x0000008a48005986 */ /* 0x0043e8000c101904 */
[----:B-1----:R-:W2:Y:S01]  /*86380*/  LDL.LU R138, [R1+0x1408] ;  /* 0x00140800018a7983 */ /* 0x002ea20000300800 */
[----:B------:R-:W-:Y:S02]  /*86390*/  ISETP.LT.AND P5, PT, R13, UR9, !P4 ;  /* 0x000000090d007c0c */ /* 0x000fe4000e7a1270 */
[----:B------:R-:W-:Y:S01]  /*863a0*/  ISETP.LT.AND P4, PT, R14, UR8, !P4 ;  /* 0x000000080e007c0c */ /* 0x000fe2000e781270 */
[----:B------:R-:W-:Y:S01]  /*863b0*/  IMAD.WIDE R72, R141, 0x4, R4 ;  /* 0x000000048d487825 */ /* 0x000fe200078e0204 */
[----:B------:R-:W-:-:S09]  /*863c0*/  ULDC.64 UR8, c[0x0][0x228] ;  /* 0x00008a0000087ab9 */ /* 0x000fd20000000a00 */
[----:B----4-:R1:W-:Y:S02]  /*863d0*/  @P5 STG.E desc[UR4][R72.64], R146 ;  /* 0x0000009248005986 */ /* 0x0103e4000c101904 */
[----:B-1----:R-:W-:Y:S02]  /*863e0*/  IMAD.WIDE R72, R141, 0x4, R6 ;  /* 0x000000048d487825 */ /* 0x002fe400078e0206 */
[----:B------:R-:W4:Y:S04]  /*863f0*/  LDL.LU R141, [R1+0x20a0] ;  /* 0x0020a000018d7983 */ /* 0x000f280000300800 */
[----:B------:R1:W-:Y:S04]  /*86400*/  @P4 STG.E desc[UR4][R72.64], R139 ;  /* 0x0000008b48004986 */ /* 0x0003e8000c101904 */
[----:B-1----:R-:W4:Y:S04]  /*86410*/  LDL.LU R139, [R1+0xc08] ;  /* 0x000c0800018b7983 */ /* 0x002f280000300800 */
[----:B------:R-:W4:Y:S01]  /*86420*/  LDL.LU R147, [R1+0x408] ;  /* 0x0004080001937983 */ /* 0x000f220000300800 */
[----:B------:R-:W-:-:S03]  /*86430*/  VIADD R74, R10, 0xc ;  /* 0x0000000c0a4a7836 */ /* 0x000fc60000000000 */
[----:B------:R-:W4:Y:S02]  /*86440*/  LDL.LU R146, [R1+0x18] ;  /* 0x0000180001927983 */ /* 0x000f240000300800 */
        /* <DEDUP_REMOVED lines=11> */
[----:B------:R1:W-:Y:S01]  /*86500*/  @P5 STG.E desc[UR4][R72.64], R145 ;  /* 0x0000009148005986 */ /* 0x0003e2000c101904 */
[----:B------:R-:W-:Y:S02]  /*86510*/  ISETP.LT.AND P5, PT, R13, UR9, !P4 ;  /* 0x000000090d007c0c */ /* 0x000fe4000e7a1270 */
[----:B------:R-:W-:Y:S01]  /*86520*/  ISETP.LT.AND P4, PT, R14, UR8, !P4 ;  /* 0x000000080e007c0c */ /* 0x000fe2000e781270 */
[----:B------:R-:W-:Y:S01]  /*86530*/  ULDC.64 UR8, c[0x0][0x228] ;  /* 0x00008a0000087ab9 */ /* 0x000fe20000000a00 */
[----:B-1----:R-:W-:-:S09]  /*86540*/  IMAD.WIDE R72, R143, 0x4, R4 ;  /* 0x000000048f487825 */ /* 0x002fd200078e0204 */
[----:B---3--:R1:W-:Y:S04]  /*86550*/  @P5 STG.E desc[UR4][R72.64], R144 ;  /* 0x0000009048005986 */ /* 0x0083e8000c101904 */
[----:B-1----:R-:W3:Y:S01]  /*86560*/  LDL.LU R144, [R1+0x1e4c] ;  /* 0x001e4c0001907983 */ /* 0x002ee20000300800 */
[----:B------:R-:W-:-:S03]  /*86570*/  IMAD.WIDE R72, R143, 0x4, R6 ;  /* 0x000000048f487825 */ /* 0x000fc600078e0206 */
[----:B------:R-:W3:Y:S04]  /*86580*/  LDL.LU R143, [R1+0x20a4] ;  /* 0x0020a400018f7983 */ /* 0x000ee80000300800 */
        /* <DEDUP_REMOVED lines=27> */
[C---:B------:R-:W-:Y:S01]  /*86740*/  IMAD.WIDE R72, R141.reuse, 0x4, R2 ;  /* 0x000000048d487825 */ /* 0x040fe200078e0202 */
[----:B------:R-:W-:Y:S01]  /*86750*/  ULDC UR10, c[0x0][0x228] ;  /* 0x00008a00000a7ab9 */ /* 0x000fe20000000800 */
[----:B------:R-:W4:Y:S10]  /*86760*/  LDL.LU R146, [R1+0x1c] ;  /* 0x00001c0001927983 */ /* 0x000f340000300800 */
[----:B---3--:R1:W-:Y:S01]  /*86770*/  @P5 STG.E desc[UR4][R72.64], R144 ;  /* 0x0000009048005986 */ /* 0x0083e2000c101904 */
[----:B------:R-:W-:Y:S01]  /*86780*/  ISETP.LT.AND P5, PT, R12, UR9, !P4 ;  /* 0x000000090c007c0c */ /* 0x000fe2000e7a1270 */
[----:B------:R-:W-:Y:S01]  /*86790*/  ULDC UR9, c[0x0][0x228] ;  /* 0x00008a0000097ab9 */ /* 0x000fe20000000800 */
[----:B-1----:R-:W-:-:S11]  /*867a0*/  IMAD.WIDE R72, R141, 0x4, R8 ;  /* 0x000000048d487825 */ /* 0x002fd600078e0208 */
[----:B--2---:R1:W-:Y:S04]  /*867b0*/  @P5 STG.E desc[UR4][R72.64], R138 ;  /* 0x0000008a48005986 */ /* 0x0043e8000c101904 */
[----:B-1----:R-:W2:Y:S01]  /*867c0*/  LDL.LU R138, [R1+0xc] ;  /* 0x00000c00018a7983 */ /* 0x002ea20000300800 */
[----:B------:R-:W-:Y:S01]  /*867d0*/  ISETP.LT.AND P5, PT, R13, UR9, !P4 ;  /* 0x000000090d007c0c */ /* 0x000fe2000e7a1270 */
[----:B------:R-:W-:Y:S02]  /*867e0*/  IMAD.WIDE R72, R141, 0x4, R4 ;  /* 0x000000048d487825 */ /* 0x000fe400078e0204 */
[----:B------:R-:W3:Y:S01]  /*867f0*/  LDL.LU R144, [R1+0x20a8] ;  /* 0x0020a80001907983 */ /* 0x000ee20000300800 */
[----:B------:R-:W-:Y:S01]  /*86800*/  ISETP.LT.AND P4, PT, R14, UR8, !P4 ;  /* 0x000000080e007c0c */ /* 0x000fe2000e781270 */
[----:B------:R-:W-:Y:S01]  /*86810*/  VIADD R74, R10, 0xf ;  /* 0x0000000f0a4a7836 */ /* 0x000fe20000000000 */
[----:B------:R-:W-:-:S07]  /*86820*/  ULDC.64 UR8, c[0x0][0x228] ;  /* 0x00008a0000087ab9 */ /* 0x000fce0000000a00 */
[----:B------:R1:W-:Y:S02]  /*86830*/  @P5 STG.E desc[UR4][R72.64], R145 ;  /* 0x0000009148005986 */ /* 0x0003e4000c101904 */
[----:B-1----:R-:W-:Y:S02]  /*86840*/  IMAD.WIDE R72, R141, 0x4, R6 ;  /* 0x000000048d487825 */ /* 0x002fe400078e0206 */
[----:B------:R-:W3:Y:S04]  /*86850*/  LDL.LU R141, [R1+0x1c10] ;  /* 0x001c1000018d7983 */ /* 0x000ee80000300800 */
[----:B----4-:R1:W-:Y:S04]  /*86860*/  @P4 STG.E desc[UR4][R72.64], R139 ;  /* 0x0000008b48004986 */ /* 0x0103e8000c101904 */
[----:B-1----:R-:W4:Y:S01]  /*86870*/  LDL.LU R139, [R1+0x1810] ;  /* 0x00181000018b7983 */ /* 0x002f220000300800 */
[----:B------:R-:W-:Y:S01]  /*86880*/  ISETP.GE.AND P4, PT, R74, UR9, PT ;  /* 0x000000094a007c0c */ /* 0x000fe2000bf86270 */
[----:B------:R-:W-:Y:S01]  /*86890*/  IMAD.WIDE R72, R143, 0x4, R2 ;  /* 0x000000048f487825 */ /* 0x000fe200078e0202 */
[----:B------:R-:W-:Y:S01]  /*868a0*/  ULDC UR9, c[0x0][0x228] ;  /* 0x00008a0000097ab9 */ /* 0x000fe20000000800 */
[----:B------:R-:W4:Y:S01]  /*868b0*/  LDL.LU R145, [R1+0x1410] ;  /* 0x0014100001917983 */ /* 0x000f220000300800 */
        /* <DEDUP_REMOVED lines=8> */
[----:B-1----:R-:W4:Y:S01]  /*86940*/  LDL.LU R140, [R1+0x1010] ;  /* 0x00101000018c7983 */ /* 0x002f220000300800 */
[----:B------:R-:W-:Y:S01]  /*86950*/  ISETP.LT.AND P5, PT, R13, UR9, !P4 ;  /* 0x000000090d007c0c */ /* 0x000fe2000e7a1270 */
[----:B------:R-:W-:Y:S02]  /*86960*/  IMAD.WIDE R72, R143, 0x4, R4 ;  /* 0x000000048f487825 */ /* 0x000fe400078e0204 */
[----:B------:R-:W4:Y:S01]  /*86970*/  LDL.LU R142, [R1+0x20ac] ;  /* 0x0020ac00018e7983 */ /* 0x000f220000300800 */
[----:B------:R-:W-:Y:S01]  /*86980*/  ISETP.LT.AND P4, PT, R14, UR8, !P4 ;  /* 0x000000080e007c0c */ /* 0x000fe2000e781270 */
[----:B------:R-:W-:-:S08]  /*86990*/  ULDC.64 UR8, c[0x0][0x228] ;  /* 0x00008a0000087ab9 */ /* 0x000fd00000000a00 */
[----:B------:R1:W-:Y:S04]  /*869a0*/  @P5 STG.E desc[UR4][R72.64], R146 ;  /* 0x0000009248005986 */ /* 0x0003e8000c101904 */
[----:B-1----:R-:W4:Y:S01]  /*869b0*/  LDL.LU R146, [R1+0xc10] ;  /* 0x000c100001927983 */ /* 0x002f220000300800 */
[----:B------:R-:W-:-:S05]  /*869c0*/  IMAD.WIDE R72, R143, 0x4, R6 ;  /* 0x000000048f487825 */ /* 0x000fca00078e0206 */
[----:B--2---:R1:W-:Y:S04]  /*869d0*/  @P4 STG.E desc[UR4][R72.64], R138 ;  /* 0x0000008a48004986 */ /* 0x0043e8000c101904 */
[----:B-1----:R-:W2:Y:S01]  /*869e0*/  LDL.LU R138, [R1+0x810] ;  /* 0x00081000018a7983 */ /* 0x002ea20000300800 */
[----:B------:R-:W-:Y:S01]  /*869f0*/  ISETP.GE.AND P4, PT, R74, UR9, PT ;  /* 0x000000094a007c0c */ /* 0x000fe2000bf86270 */
[----:B---3--:R-:W-:Y:S01]  /*86a00*/  IMAD.WIDE R72, R144, 0x4, R2 ;  /* 0x0000000490487825 */ /* 0x008fe200078e0202 */
[----:B------:R-:W-:Y:S01]  /*86a10*/  ULDC UR9, c[0x0][0x228] ;  /* 0x00008a0000097ab9 */ /* 0x000fe20000000800 */
[----:B------:R-:W3:Y:S01]  /*86a20*/  LDL.LU R143, [R1+0x20b0] ;  /* 0x0020b000018f7983 */ /* 0x000ee20000300800 */
[----:B------:R-:W-:Y:S01]  /*86a30*/  ISETP.LT.AND P5, PT, R11, UR10, !P4 ;  /* 0x0000000a0b007c0c */ /* 0x000fe2000e7a1270 */
[----:B------:R-:W-:Y:S01]  /*86a40*/  VIADD R74, R10, 0x11 ;  /* 0x000000110a4a7836 */ /* 0x000fe20000000000 */
[----:B------:R-:W-:-:S11]  /*86a50*/  ULDC UR10, c[0x0][0x228] ;  /* 0x00008a00000a7ab9 */ /* 0x000fd60000000800 */
[----:B------:R1:W-:Y:S01]  /*86a60*/  @P5 STG.E desc[UR4][R72.64], R141 ;  /* 0x0000008d48005986 */ /* 0x0003e2000c101904 */
[----:B------:R-:W-:Y:S01]  /*86a70*/  ISETP.LT.AND P5, PT, R12, UR9, !P4 ;  /* 0x000000090c007c0c */ /* 0x000fe2000e7a1270 */
[----:B------:R-:W-:Y:S02]  /*86a80*/  ULDC UR9, c[0x0][0x228] ;  /* 0x00008a0000097ab9 */ /* 0x000fe40000000800 */
[----:B-1----:R-:W3:Y:S01]  /*86a90*/  LDL.LU R141, [R1+0x420] ;  /* 0x00042000018d7983 */ /* 0x002ee20000300800 */
[----:B------:R-:W-:-:S09]  /*86aa0*/  IMAD.WIDE R72, R144, 0x4, R8 ;  /* 0x0000000490487825 */ /* 0x000fd200078e0208 */
[----:B----4-:R1:W-:Y:S04]  /*86ab0*/  @P5 STG.E desc[UR4][R72.64], R139 ;  /* 0x0000008b48005986 */ /* 0x0103e8000c101904 */
[----:B-1----:R-:W4:Y:S01]  /*86ac0*/  LDL.LU R139, [R1+0x410] ;  /* 0x00041000018b7983 */ /* 0x002f220000300800 */
        /* <DEDUP_REMOVED lines=9> */
[----:B------:R-:W-:Y:S01]  /*86b60*/  ISETP.GE.AND P4, PT, R74, UR9, PT ;  /* 0x000000094a007c0c */ /* 0x000fe2000bf86270 */
[----:B------:R-:W-:-:S02]  /*86b70*/  ULDC UR9, c[0x0][0x228] ;  /* 0x00008a0000097ab9 */ /* 0x000fc40000000800 */
[----:B-1----:R-:W4:Y:S01]  /*86b80*/  LDL.LU R140, [R1+0x1814] ;  /* 0x00181400018c7983 */ /* 0x002f220000300800 */
[----:B------:R-:W-:Y:S01]  /*86b90*/  ISETP.LT.AND P5, PT, R11, UR10, !P4 ;  /* 0x0000000a0b007c0c */ /* 0x000fe2000e7a1270 */
[----:B------:R-:W-:Y:S01]  /*86ba0*/  IMAD.WIDE R72, R142, 0x4, R2 ;  /* 0x000000048e487825 */ /* 0x000fe200078e0202 */
[----:B------:R-:W-:-:S11]  /*86bb0*/  ULDC UR10, c[0x0][0x228] ;  /* 0x00008a00000a7ab9 */ /* 0x000fd60000000800 */
[----:B------:R1:W-:Y:S01]  /*86bc0*/  @P5 STG.E desc[UR4][R72.64], R146 ;  /* 0x0000009248005986 */ /* 0x0003e2000c101904 */
[----:B------:R-:W-:Y:S01]  /*86bd0*/  ISETP.LT.AND P5, PT, R12, UR9, !P4 ;  /* 0x000000090c007c0c */ /* 0x000fe2000e7a1270 */
[----:B------:R-:W-:Y:S02]  /*86be0*/  ULDC UR9, c[0x0][0x228] ;  /* 0x00008a0000097ab9 */ /* 0x000fe40000000800 */
[----:B-1----:R-:W4:Y:S01]  /*86bf0*/  LDL.LU R146, [R1+0x1414] ;  /* 0x0014140001927983 */ /* 0x002f220000300800 */
[----:B------:R-:W-:-:S09]  /*86c00*/  IMAD.WIDE R72, R142, 0x4, R8 ;  /* 0x000000048e487825 */ /* 0x000fd200078e0208 */
[----:B--2---:R1:W-:Y:S04]  /*86c10*/  @P5 STG.E desc[UR4][R72.64], R138 ;  /* 0x0000008a48005986 */ /* 0x0043e8000c101904 */
[----:B-1----:R-:W2:Y:S01]  /*86c20*/  LDL.LU R138, [R1+0x1014] ;  /* 0x00101400018a7983 */ /* 0x002ea20000300800 */
        /* <DEDUP_REMOVED lines=8> */
[----:B----4-:R1:W-:Y:S01]  /*86cb0*/  @P4 STG.E desc[UR4][R72.64], R139 ;  /* 0x0000008b48004986 */ /* 0x0103e2000c101904 */
        /* <DEDUP_REMOVED lines=31> */
[----:B---3--:R1:W-:Y:S01]  /*86eb0*/  @P5 STG.E desc[UR4][R72.64], R141 ;  /* 0x0000008d48005986 */ /* 0x0083e2000c101904 */
[----:B------:R-:W-:Y:S01]  /*86ec0*/  ISETP.LT.AND P5, PT, R12, UR9, !P4 ;  /* 0x000000090c007c0c */ /* 0x000fe2000e7a1270 */
[----:B------:R-:W-:Y:S02]  /*86ed0*/  ULDC UR9, c[0x0][0x228] ;  /* 0x00008a0000097ab9 */ /* 0x000fe40000000800 */
[----:B-1----:R-:W3:Y:S01]  /*86ee0*/  LDL.LU R141, [R1+0x1418] ;  /* 0x00141800018d7983 */ /* 0x002ee20000300800 */
[----:B------:R-:W-:-:S09]  /*86ef0*/  IMAD.WIDE R72, R144, 0x4, R8 ;  /* 0x0000000490487825 */ /* 0x000fd200078e0208 */
[----:B----4-:R1:W-:Y:S04]  /*86f00*/  @P5 STG.E desc[UR4][R72.64], R139 ;  /* 0x0000008b48005986 */ /* 0x0103e8000c101904 */
        /* <DEDUP_REMOVED lines=8> */
[----:B------:R1:W-:Y:S04]  /*86f90*/  @P4 STG.E desc[UR4][R72.64], R140 ;  /* 0x0000008c48004986 */ /* 0x0003e8000c101904 */
[----:B-1----:R-:W4:Y:S04]  /*86fa0*/  LDL.LU R140, [R1+0xc18] ;  /* 0x000c1800018c7983 */ /* 0x002f280000300800 */
[----:B------:R-:W4:Y:S01]  /*86fb0*/  LDL.LU R147, [R1+0x818] ;  /* 0x0008180001937983 */ /* 0x000f220000300800 */
[----:B------:R-:W-:Y:S01]  /*86fc0*/  ISETP.GE.AND P4, PT, R74, UR9, PT ;  /* 0x000000094a007c0c */ /* 0x000fe2000bf86270 */
[----:B------:R-:W-:Y:S01]  /*86fd0*/  IMAD.WIDE R72, R142, 0x4, R2 ;  /* 0x000000048e487825 */ /* 0x000fe200078e0202 */
[----:B------:R-:W-:Y:S01]  /*86fe0*/  ULDC UR9, c[0x0][0x228] ;  /* 0x00008a0000097ab9 */ /* 0x000fe20000000800 */
[----:B------:R-:W4:Y:S01]  /*86ff0*/  LDL.LU R145, [R1+0x428] ;  /* 0x0004280001917983 */ /* 0x000f220000300800 */
[----:B------:R-:W-:Y:S01]  /*87000*/  ISETP.LT.AND P5, PT, R11, UR10, !P4 ;  /* 0x0000000a0b007c0c */ /* 0x000fe2000e7a1270 */
[----:B------:R-:W-:Y:S01]  /*87010*/  VIADD R74, R10, 0x15 ;  /* 0x000000150a4a7836 */ /* 0x000fe20000000000 */
[----:B------:R-:W-:-:S11]  /*87020*/  ULDC UR10, c[0x0][0x228] ;  /* 0x00008a00000a7ab9 */ /* 0x000fd60000000800 */
[----:B--2---:R1:W-:Y:S04]  /*87030*/  @P5 STG.E desc[UR4][R72.64], R138 ;  /* 0x0000008a48005986 */ /* 0x0043e8000c101904 */
[----:B-1----:R-:W2:Y:S01]  /*87040*/  LDL.LU R138, [R1+0x418] ;  /* 0x00041800018a7983 */ /* 0x002ea20000300800 */
[----:B------:R-:W-:Y:S01]  /*87050*/  ISETP.LT.AND P5, PT, R12, UR9, !P4 ;  /* 0x000000090c007c0c */ /* 0x000fe2000e7a1270 */
[----:B------:R-:W-:Y:S01]  /*87060*/  IMAD.WIDE R72, R142, 0x4, R8 ;  /* 0x000000048e487825 */ /* 0x000fe200078e0208 */
[----:B------:R-:W-:-:S11]  /*87070*/  ULDC UR9, c[0x0][0x228] ;  /* 0x00008a0000097ab9 */ /* 0x000fd60000000800 */
        /* <DEDUP_REMOVED lines=42> */
[----:B------:R-:W-:Y:S01]  /*87320*/  ULDC UR9, c[0x0][0x228] ;  /* 0x00008a0000097ab9 */ /* 0x000fe20000000800 */
[----:B-1----:R-:W-:-:S11]  /*87330*/  IMAD.WIDE R72, R144, 0x4, R8 ;  /* 0x0000000490487825 */ /* 0x002fd600078e0208 */
[----:B----4-:R1:W-:Y:S04]  /*87340*/  @P5 STG.E desc[UR4][R72.64], R139 ;  /* 0x0000008b48005986 */ /* 0x0103e8000c101904 */
[----:B-1----:R-:W3:Y:S01]  /*87350*/  LDL.LU R139, [R1+0x41c] ;  /* 0x00041c00018b7983 */ /* 0x002ee20000300800 */
[----:B------:R-:W-:Y:S01]  /*87360*/  ISETP.LT.AND P5, PT, R13, UR9, !P4 ;  /* 0x000000090d007c0c */ /* 0x000fe2000e7a1270 */
[----:B------:R-:W-:Y:S02]  /*87370*/  IMAD.WIDE R72, R144, 0x4, R4 ;  /* 0x0000000490487825 */ /* 0x000fe400078e0204 */
[----:B------:R-:W4:Y:S01]  /*87380*/  LDL.LU R141, [R1+0x20d4] ;  /* 0x0020d400018d7983 */ /* 0x000f220000300800 */
[----:B------:R-:W-:Y:S01]  /*87390*/  ISETP.LT.AND P4, PT, R14, UR8, !P4 ;  /* 0x000000080e007c0c */ /* 0x000fe2000e781270 */
[----:B------:R-:W-:-:S08]  /*873a0*/  ULDC.64 UR8, c[0x0][0x228] ;  /* 0x00008a0000087ab9 */ /* 0x000fd00000000a00 */
        /* <DEDUP_REMOVED lines=11> */
[----:B------:R1:W-:Y:S01]  /*87460*/  @P5 STG.E desc[UR4][R72.64], R143 ;  /* 0x0000008f48005986 */ /* 0x0003e2000c101904 */
[----:B------:R-:W-:Y:S01]  /*87470*/  ISETP.LT.AND P5, PT, R12, UR9, !P4 ;  /* 0x000000090c007c0c */ /* 0x000fe2000e7a1270 */
[----:B------:R-:W-:Y:S01]  /*87480*/  ULDC UR9, c[0x0][0x228] ;  /* 0x00008a0000097ab9 */ /* 0x000fe20000000800 */
[----:B-1----:R-:W-:-:S11]  /*87490*/  IMAD.WIDE R72, R142, 0x4, R8 ;  /* 0x000000048e487825 */ /* 0x002fd600078e0208 */
[----:B--2---:R1:W-:Y:S04]  /*874a0*/  @P5 STG.E desc[UR4][R72.64], R138 ;  /* 0x0000008a48005986 */ /* 0x0043e8000c101904 */
[----:B-1----:R-:W2:Y:S01]  /*874b0*/  LDL.LU R138, [R1+0x1020] ;  /* 0x00102000018a7983 */ /* 0x002ea20000300800 */
[----:B------:R-:W-:Y:S01]  /*874c0*/  ISETP.LT.AND P5, PT, R13, UR9, !P4 ;  /* 0x000000090d007c0c */ /* 0x000fe2000e7a1270 */
[----:B------:R-:W-:Y:S02]  /*874d0*/  IMAD.WIDE R72, R142, 0x4, R4 ;  /* 0x000000048e487825 */ /* 0x000fe400078e0204 */
[----:B------:R-:W2:Y:S01]  /*874e0*/  LDL.LU R143, [R1+0x20d8] ;  /* 0x0020d800018f7983 */ /* 0x000ea20000300800 */
[----:B------:R-:W-:Y:S01]  /*874f0*/  ISETP.LT.AND P4, PT, R14, UR8, !P4 ;  /* 0x000000080e007c0c */ /* 0x000fe2000e781270 */
[----:B------:R-:W-:Y:S01]  /*87500*/  VIADD R74, R10, 0x18 ;  /* 0x000000180a4a7836 */ /* 0x000fe20000000000 */
[----:B------:R-:W-:-:S07]  /*87510*/  ULDC.64 UR8, c[0x0][0x228] ;  /* 0x00008a0000087ab9 */ /* 0x000fce0000000a00 */
[----:B------:R1:W-:Y:S04]  /*87520*/  @P5 STG.E desc[UR4][R72.64], R145 ;  /* 0x0000009148005986 */ /* 0x0003e8000c101904 */
[----:B-1----:R-:W2:Y:S01]  /*87530*/  LDL.LU R145, [R1+0xc20] ;  /* 0x000c200001917983 */ /* 0x002ea20000300800 */
[----:B------:R-:W-:-:S05]  /*87540*/  IMAD.WIDE R72, R142, 0x4, R6 ;  /* 0x000000048e487825 */ /* 0x000fca00078e0206 */
[----:B---3--:R1:W-:Y:S01]  /*87550*/  @P4 STG.E desc[UR4][R72.64], R139 ;  /* 0x0000008b48004986 */ /* 0x0083e2000c101904 */
[----:B------:R-:W-:Y:S01]  /*87560*/  ISETP.GE.AND P4, PT, R74, UR9, PT ;  /* 0x000000094a007c0c */ /* 0x000fe2000bf86270 */
[----:B------:R-:W-:Y:S02]  /*87570*/  ULDC UR9, c[0x0][0x228] ;  /* 0x00008a0000097ab9 */ /* 0x000fe40000000800 */
[----:B-1----:R-:W3:Y:S01]  /*87580*/  LDL.LU R139, [R1+0x820] ;  /* 0x00082000018b7983 */ /* 0x002ee20000300800 */
[----:B------:R-:W-:Y:S01]  /*87590*/  ISETP.LT.AND P5, PT, R11, UR10, !P4 ;  /* 0x0000000a0b007c0c */ /* 0x000fe2000e7a1270 */
[----:B----4-:R-:W-:Y:S01]  /*875a0*/  IMAD.WIDE R72, R141, 0x4, R2 ;  /* 0x000000048d487825 */ /* 0x010fe200078e0202 */
[----:B------:R-:W-:Y:S01]  /*875b0*/  ULDC UR10, c[0x0][0x228] ;  /* 0x00008a00000a7ab9 */ /* 0x000fe20000000800 */
[----:B------:R-:W4:Y:S10]  /*875c0*/  LDL.LU R142, [R1+0x20dc] ;  /* 0x0020dc00018e7983 */ /* 0x000f340000300800 */
[----:B------:R1:W-:Y:S01]  /*875d0*/  @P5 STG.E desc[UR4][R72.64], R144 ;  /* 0x0000009048005986 */ /* 0x0003e2000c101904 */
[----:B------:R-:W-:Y:S01]  /*875e0*/  ISETP.LT.AND P5, PT, R12, UR9, !P4 ;  /* 0x000000090c007c0c */ /* 0x000fe2000e7a1270 */
[----:B------:R-:W-:-:S02]  /*875f0*/  ULDC UR9, c[0x0][0x228] ;  /* 0x00008a0000097ab9 */ /* 0x000fc40000000800 */
        /* <DEDUP_REMOVED lines=12> */
[----:B--2---:R1:W-:Y:S04]  /*876c0*/  @P4 STG.E desc[UR4][R72.64], R138 ;  /* 0x0000008a48004986 */ /* 0x0043e8000c101904 */
[----:B-1----:R-:W2:Y:S01]  /*876d0*/  LDL.LU R138, [R1+0x1824] ;  /* 0x00182400018a7983 */ /* 0x002ea20000300800 */
[----:B------:R-:W-:-:S05]  /*876e0*/  VIADD R74, R10, 0x19 ;  /* 0x000000190a4a7836 */ /* 0x000fca0000000000 */
        /* <DEDUP_REMOVED lines=9> */
[----:B-1----:R-:W2:Y:S01]  /*87780*/  LDL.LU R145, [R1+0x1424] ;  /* 0x0014240001917983 */ /* 0x002ea20000300800 */
[----:B------:R-:W-:-:S09]  /*87790*/  IMAD.WIDE R72, R143, 0x4, R8 ;  /* 0x000000048f487825 */ /* 0x000fd200078e0208 */
[----:B---3--:R1:W-:Y:S04]  /*877a0*/  @P5 STG.E desc[UR4][R72.64], R139 ;  /* 0x0000008b48005986 */ /* 0x0083e8000c101904 */
[----:B-1----:R-:W3:Y:S01]  /*877b0*/  LDL.LU R139, [R1+0x1024] ;  /* 0x00102400018b7983 */ /* 0x002ee20000300800 */
[----:B------:R-:W-:Y:S01]  /*877c0*/  ISETP.LT.AND P5, PT, R13, UR9, !P4 ;  /* 0x000000090d007c0c */ /* 0x000fe2000e7a1270 */
[----:B------:R-:W-:Y:S01]  /*877d0*/  IMAD.WIDE R72, R143, 0x4, R4 ;  /* 0x000000048f487825 */ /* 0x000fe200078e0204 */
[----:B------:R-:W-:Y:S01]  /*877e0*/  ISETP.LT.AND P4, PT, R14, UR8, !P4 ;  /* 0x000000080e007c0c */ /* 0x000fe2000e781270 */
[----:B------:R-:W-:-:S10]  /*877f0*/  ULDC.64 UR8, c[0x0][0x228] ;  /* 0x00008a0000087ab9 */ /* 0x000fd40000000a00 */
[----:B----4-:R1:W-:Y:S02]  /*87800*/  @P5 STG.E desc[UR4][R72.64], R144 ;  /* 0x0000009048005986 */ /* 0x0103e4000c101904 */
        /* <DEDUP_REMOVED lines=17> */
[----:B------:R-:W-:Y:S02]  /*87920*/  ISETP.LT.AND P5, PT, R13, UR9, !P4 ;  /* 0x000000090d007c0c */ /* 0x000fe4000e7a1270 */
[----:B------:R-:W-:Y:S01]  /*87930*/  ISETP.LT.AND P4, PT, R14, UR8, !P4 ;  /* 0x000000080e007c0c */ /* 0x000fe2000e781270 */
[----:B------:R-:W-:Y:S01]  /*87940*/  IMAD.WIDE R72, R142, 0x4, R4 ;  /* 0x000000048e487825 */ /* 0x000fe200078e0204 */
[----:B------:R-:W-:-:S03]  /*87950*/  ULDC.64 UR8, c[0x0][0x228] ;  /* 0x00008a0000087ab9 */ /* 0x000fc60000000a00 */
[----:B------:R-:W-:-:S06]  /*87960*/  VIADD R74, R10, 0x1b ;  /* 0x0000001b0a4a7836 */ /* 0x000fcc0000000000 */
[----:B------:R1:W-:Y:S02]  /*87970*/  @P5 STG.E desc[UR4][R72.64], R145 ;  /* 0x0000009148005986 */ /* 0x0003e4000c101904 */
[----:B-1----:R-:W-:Y:S02]  /*87980*/  IMAD.WIDE R72, R142, 0x4, R6 ;  /* 0x000000048e487825 */ /* 0x002fe400078e0206 */
[----:B------:R-:W2:Y:S04]  /*87990*/  LDL.LU R142, [R1+0x20e8] ;  /* 0x0020e800018e7983 */ /* 0x000ea80000300800 */
[----:B---3--:R1:W-:Y:S04]  /*879a0*/  @P4 STG.E desc[UR4][R72.64], R139 ;  /* 0x0000008b48004986 */ /* 0x0083e8000c101904 */
[----:B-1----:R-:W3:Y:S01]  /*879b0*/  LDL.LU R139, [R1+0x1c28] ;  /* 0x001c2800018b7983 */ /* 0x002ee20000300800 */
[----:B------:R-:W-:Y:S01]  /*879c0*/  ISETP.GE.AND P4, PT, R74, UR9, PT ;  /* 0x000000094a007c0c */ /* 0x000fe2000bf86270 */
[----:B------:R-:W-:Y:S01]  /*879d0*/  IMAD.WIDE R72, R141, 0x4, R2 ;  /* 0x000000048d487825 */ /* 0x000fe200078e0202 */
[----:B------:R-:W-:Y:S01]  /*879e0*/  ULDC UR9, c[0x0][0x228] ;  /* 0x00008a0000097ab9 */ /* 0x000fe20000000800 */
[----:B------:R-:W3:Y:S01]  /*879f0*/  LDL.LU R145, [R1+0x1828] ;  /* 0x0018280001917983 */ /* 0x000ee20000300800 */
        /* <DEDUP_REMOVED lines=18> */
[----:B-1----:R-:W2:Y:S04]  /*87b20*/  LDL.LU R138, [R1+0xc28] ;  /* 0x000c2800018a7983 */ /* 0x002ea80000300800 */
[----:B------:R-:W2:Y:S01]  /*87b30*/  LDL.LU R147, [R1+0x828] ;  /* 0x0008280001937983 */ /* 0x000ea20000300800 */
        /* <DEDUP_REMOVED lines=12> */
[----:B------:R1:W-:Y:S01]  /*87c00*/  @P5 STG.E desc[UR4][R72.64], R145 ;  /* 0x0000009148005986 */ /* 0x0003e2000c101904 */
[----:B------:R-:W-:Y:S02]  /*87c10*/  ISETP.LT.AND P5, PT, R13, UR9, !P4 ;  /* 0x000000090d007c0c */ /* 0x000fe4000e7a1270 */
[----:B------:R-:W-:Y:S01]  /*87c20*/  ISETP.LT.AND P4, PT, R14, UR8, !P4 ;  /* 0x000000080e007c0c */ /* 0x000fe2000e781270 */
[----:B------:R-:W-:Y:S01]  /*87c30*/  ULDC.64 UR8, c[0x0][0x228] ;  /* 0x00008a0000087ab9 */ /* 0x000fe20000000a00 */
[----:B-1----:R-:W-:-:S09]  /*87c40*/  IMAD.WIDE R72, R143, 0x4, R4 ;  /* 0x000000048f487825 */ /* 0x002fd200078e0204 */
[----:B----4-:R1:W-:Y:S04]  /*87c50*/  @P5 STG.E desc[UR4][R72.64], R144 ;  /* 0x0000009048005986 */ /* 0x0103e8000c101904 */
[----:B-1----:R-:W4:Y:S01]  /*87c60*/  LDL.LU R144, [R1+0x1c2c] ;  /* 0x001c2c0001907983 */ /* 0x002f220000300800 */
[----:B------:R-:W-:-:S03]  /*87c70*/  IMAD.WIDE R72, R143, 0x4, R6 ;  /* 0x000000048f487825 */ /* 0x000fc600078e0206 */
[----:B------:R-:W4:Y:S04]  /*87c80*/  LDL.LU R143, [R1+0x20f0] ;  /* 0x0020f000018f7983 */ /* 0x000f280000300800 */
[----:B------:R1:W-:Y:S04]  /*87c90*/  @P4 STG.E desc[UR4][R72.64], R140 ;  /* 0x0000008c48004986 */ /* 0x0003e8000c101904 */
        /* <DEDUP_REMOVED lines=57> */
[----:B---3--:R1:W-:Y:S04]  /*88030*/  @P5 STG.E desc[UR4][R72.64], R139 ;  /* 0x0000008b48005986 */ /* 0x0083e8000c101904 */
[----:B-1----:R-:W3:Y:S01]  /*88040*/  LDL.LU R139, [R1+0x1030] ;  /* 0x00103000018b7983 */ /* 0x002ee20000300800 */
[----:B------:R-:W-:Y:S01]  /*88050*/  ISETP.LT.AND P5, PT, R13, UR9, !P4 ;  /* 0x000000090d007c0c */ /* 0x000fe2000e7a1270 */
[----:B------:R-:W-:Y:S02]  /*88060*/  IMAD.WIDE R72, R143, 0x4, R4 ;  /* 0x000000048f487825 */ /* 0x000fe400078e0204 */
[----:B------:R-:W3:Y:S01]  /*88070*/  LDL.LU R142, [R1+0x20f8] ;  /* 0x0020f800018e7983 */ /* 0x000ee20000300800 */
[----:B------:R-:W-:Y:S01]  /*88080*/  ISETP.LT.AND P4, PT, R14, UR8, !P4 ;  /* 0x000000080e007c0c */ /* 0x000fe2000e781270 */
[----:B------:R-:W-:-:S08]  /*88090*/  ULDC.64 UR8, c[0x0][0x228] ;  /* 0x00008a0000087ab9 */ /* 0x000fd00000000a00 */
[----:B------:R1:W-:Y:S04]  /*880a0*/  @P5 STG.E desc[UR4][R72.64], R146 ;  /* 0x0000009248005986 */ /* 0x0003e8000c101904 */
[----:B-1----:R-:W3:Y:S01]  /*880b0*/  LDL.LU R146, [R1+0xc30] ;  /* 0x000c300001927983 */ /* 0x002ee20000300800 */
[----:B------:R-:W-:-:S05]  /*880c0*/  IMAD.WIDE R72, R143, 0x4, R6 ;  /* 0x000000048f487825 */ /* 0x000fca00078e0206 */
[----:B----4-:R1:W-:Y:S01]  /*880d0*/  @P4 STG.E desc[UR4][R72.64], R140 ;  /* 0x0000008c48004986 */ /* 0x0103e2000c101904 */
[----:B------:R-:W-:Y:S01]  /*880e0*/  ISETP.GE.AND P4, PT, R74, UR9, PT ;  /* 0x000000094a007c0c */ /* 0x000fe2000bf86270 */
[----:B------:R-:W-:Y:S02]  /*880f0*/  ULDC UR9, c[0x0][0x228] ;  /* 0x00008a0000097ab9 */ /* 0x000fe40000000800 */
[----:B-1----:R-:W4:Y:S01]  /*88100*/  LDL.LU R140, [R1+0x830] ;  /* 0x00083000018c7983 */ /* 0x002f220000300800 */
[----:B------:R-:W-:Y:S01]  /*88110*/  ISETP.LT.AND P5, PT, R11, UR10, !P4 ;  /* 0x0000000a0b007c0c */ /* 0x000fe2000e7a1270 */
[----:B------:R-:W-:Y:S01]  /*88120*/  IMAD.WIDE R72, R144, 0x4, R2 ;  /* 0x0000000490487825 */ /* 0x000fe200078e0202 */
[----:B------:R-:W-:Y:S01]  /*88130*/  ULDC UR10, c[0x0][0x228] ;  /* 0x00008a00000a7ab9 */ /* 0x000fe20000000800 */
[----:B------:R-:W4:Y:S10]  /*88140*/  LDL.LU R143, [R1+0x20fc] ;  /* 0x0020fc00018f7983 */ /* 0x000f340000300800 */
[----:B------:R1:W-:Y:S01]  /*88150*/  @P5 STG.E desc[UR4][R72.64], R141 ;  /* 0x0000008d48005986 */ /* 0x0003e2000c101904 */
[----:B------:R-:W-:Y:S01]  /*88160*/  ISETP.LT.AND P5, PT, R12, UR9, !P4 ;  /* 0x000000090c007c0c */ /* 0x000fe2000e7a1270 */
[----:B------:R-:W-:-:S02]  /*88170*/  ULDC UR9, c[0x0][0x228] ;  /* 0x00008a0000097ab9 */ /* 0x000fc40000000800 */
        /* <DEDUP_REMOVED lines=8> */
[----:B------:R1:W-:Y:S02]  /*88200*/  @P5 STG.E desc[UR4][R72.64], R145 ;  /* 0x0000009148005986 */ /* 0x0003e4000c101904 */
[----:B-1----:R-:W-:Y:S02]  /*88210*/  IMAD.WIDE R72, R144, 0x4, R6 ;  /* 0x0000000490487825 */ /* 0x002fe400078e0206 */
[----:B------:R-:W2:Y:S04]  /*88220*/  LDL.LU R144, [R1+0x2100] ;  /* 0x0021000001907983 */ /* 0x000ea80000300800 */
[----:B------:R-:W2:Y:S01]  /*88230*/  LDL.LU R145, [R1+0x1c34] ;  /* 0x001c340001917983 */ /* 0x000ea20000300800 */
[----:B------:R-:W-:-:S03]  /*88240*/  VIADD R74, R10, 0x21 ;  /* 0x000000210a4a7836 */ /* 0x000fc60000000000 */
[----:B---3--:R1:W-:Y:S04]  /*88250*/  @P4 STG.E desc[UR4][R72.64], R139 ;  /* 0x0000008b48004986 */ /* 0x0083e8000c101904 */
[----:B-1----:R-:W3:Y:S01]  /*88260*/  LDL.LU R139, [R1+0x1834] ;  /* 0x00183400018b7983 */ /* 0x002ee20000300800 */
        /* <DEDUP_REMOVED lines=36> */
[----:B------:R-:W-:Y:S02]  /*884b0*/  ISETP.LT.AND P5, PT, R13, UR9, !P4 ;  /* 0x000000090d007c0c */ /* 0x000fe4000e7a1270 */
[----:B------:R-:W-:Y:S01]  /*884c0*/  ISETP.LT.AND P4, PT, R14, UR8, !P4 ;  /* 0x000000080e007c0c */ /* 0x000fe2000e781270 */
[----:B------:R-:W-:Y:S01]  /*884d0*/  IMAD.WIDE R72, R143, 0x4, R4 ;  /* 0x000000048f487825 */ /* 0x000fe200078e0204 */
[----:B------:R-:W-:-:S09]  /*884e0*/  ULDC.64 UR8, c[0x0][0x228] ;  /* 0x00008a0000087ab9 */ /* 0x000fd20000000a00 */
[----:B------:R1:W-:Y:S02]  /*884f0*/  @P5 STG.E desc[UR4][R72.64], R146 ;  /* 0x0000009248005986 */ /* 0x0003e4000c101904 */
[----:B-1----:R-:W-:Y:S02]  /*88500*/  IMAD.WIDE R72, R143, 0x4, R6 ;  /* 0x000000048f487825 */ /* 0x002fe400078e0206 */
[----:B------:R-:W3:Y:S04]  /*88510*/  LDL.LU R143, [R1+0x2108] ;  /* 0x00210800018f7983 */ /* 0x000ee80000300800 */
[----:B----4-:R1:W-:Y:S01]  /*88520*/  @P4 STG.E desc[UR4][R72.64], R140 ;  /* 0x0000008c48004986 */ /* 0x0103e2000c101904 */
        /* <DEDUP_REMOVED lines=14> */
[----:B------:R-:W-:Y:S02]  /*88610*/  ISETP.LT.AND P5, PT, R13, UR9, !P4 ;  /* 0x000000090d007c0c */ /* 0x000fe4000e7a1270 */
[----:B------:R-:W-:Y:S01]  /*88620*/  ISETP.LT.AND P4, PT, R14, UR8, !P4 ;  /* 0x000000080e007c0c */ /* 0x000fe2000e781270 */
[----:B------:R-:W-:Y:S01]  /*88630*/  IMAD.WIDE R72, R144, 0x4, R4 ;  /* 0x0000000490487825 */ /* 0x000fe200078e0204 */
[----:B------:R-:W-:-:S09]  /*88640*/  ULDC.64 UR8, c[0x0][0x228] ;  /* 0x00008a0000087ab9 */ /* 0x000fd20000000a00 */
[----:B------:R1:W-:Y:S02]  /*88650*/  @P5 STG.E desc[UR4][R72.64], R145 ;  /* 0x0000009148005986 */ /* 0x0003e4000c101904 */
[----:B-1----:R-:W-:Y:S02]  /*88660*/  IMAD.WIDE R72, R144, 0x4, R6 ;  /* 0x0000000490487825 */ /* 0x002fe400078e0206 */
[----:B------:R-:W2:Y:S04]  /*88670*/  LDL.LU R144, [R1+0x210c] ;  /* 0x00210c0001907983 */ /* 0x000ea80000300800 */
[----:B---3--:R1:W-:Y:S04]  /*88680*/  @P4 STG.E desc[UR4][R72.64], R139 ;  /* 0x0000008b48004986 */ /* 0x0083e8000c101904 */
[----:B-1----:R-:W3:Y:S04]  /*88690*/  LDL.LU R139, [R1+0xc38] ;  /* 0x000c3800018b7983 */ /* 0x002ee80000300800 */
[----:B------:R-:W3:Y:S01]  /*886a0*/  LDL.LU R147, [R1+0x838] ;  /* 0x0008380001937983 */ /* 0x000ee20000300800 */
[----:B------:R-:W-:-:S03]  /*886b0*/  VIADD R74, R10, 0x24 ;  /* 0x000000240a4a7836 */ /* 0x000fc60000000000 */
[----:B------:R-:W3:Y:S02]  /*886c0*/  LDL.LU R145, [R1+0x448] ;  /* 0x0004480001917983 */ /* 0x000ee40000300800 */
[----:B------:R-:W-:Y:S01]  /*886d0*/  ISETP.GE.AND P4, PT, R74, UR9, PT ;  /* 0x000000094a007c0c */ /* 0x000fe2000bf86270 */
[----:B------:R-:W-:Y:S01]  /*886e0*/  IMAD.WIDE R72, R142, 0x4, R2 ;  /* 0x000000048e487825 */ /* 0x000fe200078e0202 */
[----:B------:R-:W-:Y:S02]  /*886f0*/  ULDC UR9, c[0x0][0x228] ;  /* 0x00008a0000097ab9 */ /* 0x000fe40000000800 */
        /* <DEDUP_REMOVED lines=13> */
[----:B------:R1:W-:Y:S04]  /*887d0*/  @P5 STG.E desc[UR4][R72.64], R141 ;  /* 0x0000008d48005986 */ /* 0x0003e8000c101904 */
[----:B-1----:R-:W4:Y:S01]  /*887e0*/  LDL.LU R141, [R1+0x1c3c] ;  /* 0x001c3c00018d7983 */ /* 0x002f220000300800 */
[----:B------:R-:W-:-:S03]  /*887f0*/  IMAD.WIDE R72, R142, 0x4, R6 ;  /* 0x000000048e487825 */ /* 0x000fc600078e0206 */
        /* <DEDUP_REMOVED lines=55> */
[----:B------:R1:W-:Y:S01]  /*88b70*/  @P5 STG.E desc[UR4][R72.64], R143 ;  /* 0x0000008f48005986 */ /* 0x0003e2000c101904 */
[----:B------:R-:W-:Y:S01]  /*88b80*/  ISETP.LT.AND P5, PT, R12, UR9, !P4 ;  /* 0x000000090c007c0c */ /* 0x000fe2000e7a1270 */
[----:B------:R-:W-:Y:S01]  /*88b90*/  ULDC UR9, c[0x0][0x228] ;  /* 0x00008a0000097ab9 */ /* 0x000fe20000000800 */
[----:B-1----:R-:W-:-:S11]  /*88ba0*/  IMAD.WIDE R72, R142, 0x4, R8 ;  /* 0x000000048e487825 */ /* 0x002fd600078e0208 */
[----:B----4-:R1:W-:Y:S04]  /*88bb0*/  @P5 STG.E desc[UR4][R72.64], R140 ;  /* 0x0000008c48005986 */ /* 0x0103e8000c101904 */
        /* <DEDUP_REMOVED lines=29> */
[----:B------:R1:W-:Y:S02]  /*88d90*/  @P5 STG.E desc[UR4][R72.64], R146 ;  /* 0x0000009248005986 */ /* 0x0003e4000c101904 */
[----:B-1----:R-:W-:Y:S02]  /*88da0*/  IMAD.WIDE R72, R141, 0x4, R6 ;  /* 0x000000048d487825 */ /* 0x002fe400078e0206 */
[----:B------:R-:W3:Y:S04]  /*88db0*/  LDL.LU R141, [R1+0x2124] ;  /* 0x00212400018d7983 */ /* 0x000ee80000300800 */
[----:B------:R-:W3:Y:S04]  /*88dc0*/  LDL.LU R146, [R1+0x1c44] ;  /* 0x001c440001927983 */ /* 0x000ee80000300800 */
[----:B----4-:R1:W-:Y:S01]  /*88dd0*/  @P4 STG.E desc[UR4][R72.64], R140 ;  /* 0x0000008c48004986 */ /* 0x0103e2000c101904 */
        /* <DEDUP_REMOVED lines=67> */
[----:B----4-:R1:W-:Y:S04]  /*89210*/  @P4 STG.E desc[UR4][R72.64], R140 ;  /* 0x0000008c48004986 */ /* 0x0103e8000c101904 */
        /* <DEDUP_REMOVED lines=19> */
[----:B------:R1:W-:Y:S04]  /*89350*/  @P5 STG.E desc[UR4][R72.64], R144 ;  /* 0x0000009048005986 */ /* 0x0003e8000c101904 */
[----:B-1----:R-:W2:Y:S01]  /*89360*/  LDL.LU R144, [R1+0x1c4c] ;  /* 0x001c4c0001907983 */ /* 0x002ea20000300800 */
[----:B------:R-:W-:-:S03]  /*89370*/  IMAD.WIDE R72, R143, 0x4, R6 ;  /* 0x000000048f487825 */ /* 0x000fc600078e0206 */
        /* <DEDUP_REMOVED lines=51> */
[C---:B------:R-:W-:Y:S01]  /*896b0*/  IMAD.WIDE R72, R143.reuse, 0x4, R2 ;  /* 0x000000048f487825 */ /* 0x040fe200078e0202 */
        /* <DEDUP_REMOVED lines=22> */
[----:B------:R-:W-:Y:S01]  /*89820*/  IMAD.WIDE R72, R144, 0x4, R2 ;  /* 0x0000000490487825 */ /* 0x000fe200078e0202 */
[----:B------:R-:W-:Y:S01]  /*89830*/  ULDC UR10, c[0x0][0x228] ;  /* 0x00008a00000a7ab9 */ /* 0x000fe20000000800 */
[----:B------:R-:W3:Y:S10]  /*89840*/  LDL.LU R143, [R1+0x2140] ;  /* 0x00214000018f7983 */ /* 0x000ef40000300800 */
[----:B------:R1:W-:Y:S01]  /*89850*/  @P5 STG.E desc[UR4][R72.64], R141 ;  /* 0x0000008d48005986 */ /* 0x0003e2000c101904 */
[----:B------:R-:W-:Y:S01]  /*89860*/  ISETP.LT.AND P5, PT, R12, UR9, !P4 ;  /* 0x000000090c007c0c */ /* 0x000fe2000e7a1270 */
[----:B------:R-:W-:-:S02]  /*89870*/  ULDC UR9, c[0x0][0x228] ;  /* 0x00008a0000097ab9 */ /* 0x000fc40000000800 */
        /* <DEDUP_REMOVED lines=101> */
[----:B------:R1:W-:Y:S04]  /*89ed0*/  @P5 STG.E desc[UR4][R72.64], R141 ;  /* 0x0000008d48005986 */ /* 0x0003e8000c101904 */
        /* <DEDUP_REMOVED lines=38> */
[----:B----4-:R1:W-:Y:S01]  /*8a140*/  @P5 STG.E desc[UR4][R72.64], R140 ;  /* 0x0000008c48005986 */ /* 0x0103e2000c101904 */
[----:B------:R-:W-:-:S03]  /*8a150*/  ISETP.LT.AND P5, PT, R13, UR9, !P4 ;  /* 0x000000090d007c0c */ /* 0x000fc6000e7a1270 */
[----:B-1----:R-:W4:Y:S01]  /*8a160*/  LDL.LU R140, [R1+0x6c] ;  /* 0x00006c00018c7983 */ /* 0x002f220000300800 */
[----:B------:R-:W-:-:S03]  /*8a170*/  IMAD.WIDE R72, R144, 0x4, R4 ;  /* 0x0000000490487825 */ /* 0x000fc600078e0204 */
[----:B------:R-:W4:Y:S06]  /*8a180*/  LDL.LU R141, [R1+0x2158] ;  /* 0x00215800018d7983 */ /* 0x000f2c0000300800 */
[----:B------:R1:W-:Y:S01]  /*8a190*/  @P5 STG.E desc[UR4][R72.64], R146 ;  /* 0x0000009248005986 */ /* 0x0003e2000c101904 */
[----:B------:R-:W-:Y:S01]  /*8a1a0*/  ISETP.LT.AND P4, PT, R14, UR8, !P4 ;  /* 0x000000080e007c0c */ /* 0x000fe2000e781270 */
[----:B------:R-:W-:Y:S01]  /*8a1b0*/  ULDC.64 UR8, c[0x0][0x228] ;  /* 0x00008a0000087ab9 */ /* 0x000fe20000000a00 */
[----:B-1----:R-:W-:Y:S02]  /*8a1c0*/  IMAD.WIDE R72, R144, 0x4, R6 ;  /* 0x0000000490487825 */ /* 0x002fe400078e0206 */
[----:B------:R-:W4:Y:S09]  /*8a1d0*/  LDL.LU R144, [R1+0x1c60] ;  /* 0x001c600001907983 */ /* 0x000f320000300800 */
        /* <DEDUP_REMOVED lines=115> */
[----:B-1----:R-:W3:Y:S01]  /*8a910*/  LDL.LU R139, [R1+0xc68] ;  /* 0x000c6800018b7983 */ /* 0x002ee20000300800 */
[----:B------:R-:W-:-:S03]  /*8a920*/  VIADD R74, R10, 0x3c ;  /* 0x0000003c0a4a7836 */ /* 0x000fc60000000000 */
[----:B------:R-:W3:Y:S02]  /*8a930*/  LDL.LU R147, [R1+0x878] ;  /* 0x0008780001937983 */ /* 0x000ee40000300800 */
[----:B------:R-:W-:Y:S01]  /*8a940*/  ISETP.GE.AND P4, PT, R74, UR9, PT ;  /* 0x000000094a007c0c */ /* 0x000fe2000bf86270 */
[----:B------:R-:W-:Y:S01]  /*8a950*/  IMAD.WIDE R72, R143, 0x4, R2 ;  /* 0x000000048f487825 */ /* 0x000fe200078e0202 */
[----:B------:R-:W3:Y:S01]  /*8a960*/  LDL.LU R146, [R1+0x868] ;  /* 0x0008680001927983 */ /* 0x000ee20000300800 */
[----:B------:R-:W-:Y:S01]  /*8a970*/  ULDC UR9, c[0x0][0x228] ;  /* 0x00008a0000097ab9 */ /* 0x000fe20000000800 */
[----:B------:R-:W-:Y:S01]  /*8a980*/  ISETP.LT.AND P5, PT, R11, UR10, !P4 ;  /* 0x0000000a0b007c0c */ /* 0x000fe2000e7a1270 */
[----:B------:R-:W-:Y:S01]  /*8a990*/  VIADD R74, R10, 0x3d ;  /* 0x0000003d0a4a7836 */ /* 0x000fe20000000000 */
[----:B------:R-:W-:-:S11]  /*8a9a0*/  ULDC UR10, c[0x0][0x228] ;  /* 0x00008a00000a7ab9 */ /* 0x000fd60000000800 */
[----:B----4-:R1:W-:Y:S01]  /*8a9b0*/  @P5 STG.E desc[UR4][R72.64], R140 ;  /* 0x0000008c48005986 */ /* 0x0103e2000c101904 */
[----:B------:R-:W-:Y:S01]  /*8a9c0*/  ISETP.LT.AND P5, PT, R12, UR9, !P4 ;  /* 0x000000090c007c0c */ /* 0x000fe2000e7a1270 */
[----:B------:R-:W-:Y:S01]  /*8a9d0*/  ULDC UR9, c[0x0][0x228] ;  /* 0x00008a0000097ab9 */ /* 0x000fe20000000800 */
[----:B-1----:R-:W-:Y:S01]  /*8a9e0*/  IMAD.WIDE R72, R143, 0x4, R8 ;  /* 0x000000048f487825 */ /* 0x002fe200078e0208 */
[----:B------:R-:W4:Y:S10]  /*8a9f0*/  LDL.LU R140, [R1+0x478] ;  /* 0x00047800018c7983 */ /* 0x000f340000300800 */
[----:B------:R1:W-:Y:S01]  /*8aa00*/  @P5 STG.E desc[UR4][R72.64], R145 ;  /* 0x0000009148005986 */ /* 0x0003e2000c101904 */
[----:B------:R-:W-:-:S02]  /*8aa10*/  ISETP.LT.AND P5, PT, R13, UR9, !P4 ;  /* 0x000000090d007c0c */ /* 0x000fc4000e7a1270 */
        /* <DEDUP_REMOVED lines=22> */
[----:B------:R-:W-:Y:S01]  /*8ab80*/  ISETP.LT.AND P5, PT, R13, UR9, !P4 ;  /* 0x000000090d007c0c */ /* 0x000fe2000e7a1270 */
[----:B-1----:R-:W-:-:S12]  /*8ab90*/  IMAD.WIDE R72, R142, 0x4, R4 ;  /* 0x000000048e487825 */ /* 0x002fd800078e0204 */
[----:B------:R1:W-:Y:S01]  /*8aba0*/  @P5 STG.E desc[UR4][R72.64], R146 ;  /* 0x0000009248005986 */ /* 0x0003e2000c101904 */
[----:B------:R-:W-:Y:S01]  /*8abb0*/  ISETP.LT.AND P4, PT, R14, UR8, !P4 ;  /* 0x000000080e007c0c */ /* 0x000fe2000e781270 */
[----:B------:R-:W-:Y:S01]  /*8abc0*/  ULDC.64 UR8, c[0x0][0x228] ;  /* 0x00008a0000087ab9 */ /* 0x000fe20000000a00 */
[----:B-1----:R-:W-:Y:S02]  /*8abd0*/  IMAD.WIDE R72, R142, 0x4, R6 ;  /* 0x000000048e487825 */ /* 0x002fe400078e0206 */
[----:B------:R-:W3:Y:S09]  /*8abe0*/  LDL.LU R142, [R1+0xc6c] ;  /* 0x000c6c00018e7983 */ /* 0x000ef20000300800 */
[----:B----4-:R1:W-:Y:S01]  /*8abf0*/  @P4 STG.E desc[UR4][R72.64], R140 ;  /* 0x0000008c48004986 */ /* 0x0103e2000c101904 */
[----:B------:R-:W-:Y:S01]  /*8ac00*/  ISETP.GE.AND P4, PT, R74, UR9, PT ;  /* 0x000000094a007c0c */ /* 0x000fe2000bf86270 */
[----:B------:R-:W-:-:S03]  /*8ac10*/  ULDC UR9, c[0x0][0x228] ;  /* 0x00008a0000097ab9 */ /* 0x000fc60000000800 */
[----:B------:R-:W-:Y:S01]  /*8ac20*/  ISETP.LT.AND P5, PT, R11, UR10, !P4 ;  /* 0x0000000a0b007c0c */ /* 0x000fe2000e7a1270 */
[----:B-1----:R-:W4:Y:S01]  /*8ac30*/  LDL.LU R140, [R1+0x87c] ;  /* 0x00087c00018c7983 */ /* 0x002f220000300800 */
[C---:B------:R-:W-:Y:S01]  /*8ac40*/  IMAD.WIDE R72, R141.reuse, 0x4, R2 ;  /* 0x000000048d487825 */ /* 0x040fe200078e0202 */
[----:B------:R-:W-:Y:S02]  /*8ac50*/  ULDC UR10, c[0x0][0x228] ;  /* 0x00008a00000a7ab9 */ /* 0x000fe40000000800 */
[----:B------:R-:W4:Y:S08]  /*8ac60*/  LDL.LU R146, [R1+0x86c] ;  /* 0x00086c0001927983 */ /* 0x000f300000300800 */
        /* <DEDUP_REMOVED lines=29> */
[----:B----4-:R1:W-:Y:S01]  /*8ae40*/  @P5 STG.E desc[UR4][R72.64], R140 ;  /* 0x0000008c48005986 */ /* 0x0103e2000c101904 */
[----:B------:R-:W-:Y:S02]  /*8ae50*/  ISETP.LT.AND P5, PT, R13, UR9, !P4 ;  /* 0x000000090d007c0c */ /* 0x000fe4000e7a1270 */
[----:B------:R-:W-:Y:S01]  /*8ae60*/  ISETP.LT.AND P4, PT, R14, UR8, !P4 ;  /* 0x000000080e007c0c */ /* 0x000fe2000e781270 */
[----:B------:R-:W-:Y:S01]  /*8ae70*/  ULDC.64 UR8, c[0x0][0x228] ;  /* 0x00008a0000087ab9 */ /* 0x000fe20000000a00 */
[C---:B-1----:R-:W-:Y:S01]  /*8ae80*/  IMAD.WIDE R72, R143.reuse, 0x4, R4 ;  /* 0x000000048f487825 */ /* 0x042fe200078e0204 */
[----:B------:R-:W4:Y:S08]  /*8ae90*/  LDL.LU R140, [R1+0x217c] ;  /* 0x00217c00018c7983 */ /* 0x000f300000300800 */
        /* <DEDUP_REMOVED lines=17> */
[----:B---3--:R1:W-:Y:S01]  /*8afb0*/  @P5 STG.E desc[UR4][R72.64], R139 ;  /* 0x0000008b48005986 */ /* 0x0083e2000c101904 */
[----:B------:R-:W-:-:S03]  /*8afc0*/  ISETP.LT.AND P5, PT, R13, UR9, !P4 ;  /* 0x000000090d007c0c */ /* 0x000fc6000e7a1270 */
[----:B-1----:R-:W3:Y:S01]  /*8afd0*/  LDL.LU R139, [R1+0x80] ;  /* 0x00008000018b7983 */ /* 0x002ee20000300800 */
[----:B------:R-:W-:Y:S01]  /*8afe0*/  IMAD.WIDE R72, R144, 0x4, R4 ;  /* 0x0000000490487825 */ /* 0x000fe200078e0204 */
[----:B------:R-:W-:Y:S01]  /*8aff0*/  ISETP.LT.AND P4, PT, R14, UR8, !P4 ;  /* 0x000000080e007c0c */ /* 0x000fe2000e781270 */
[----:B------:R-:W-:-:S07]  /*8b000*/  ULDC.64 UR8, c[0x0][0x228] ;  /* 0x00008a0000087ab9 */ /* 0x000fce0000000a00 */
[----:B------:R1:W-:Y:S02]  /*8b010*/  @P5 STG.E desc[UR4][R72.64], R145 ;  /* 0x0000009148005986 */ /* 0x0003e4000c101904 */
[----:B-1----:R-:W-:Y:S02]  /*8b020*/  IMAD.WIDE R72, R144, 0x4, R6 ;  /* 0x0000000490487825 */ /* 0x002fe400078e0206 */
[----:B------:R-:W3:Y:S04]  /*8b030*/  LDL.LU R144, [R1+0x2184] ;  /* 0x0021840001907983 */ /* 0x000ee80000300800 */
[----:B------:R-:W3:Y:S04]  /*8b040*/  LDL.LU R145, [R1+0x1c74] ;  /* 0x001c740001917983 */ /* 0x000ee80000300800 */
[----:B------:R1:W-:Y:S04]  /*8b050*/  @P4 STG.E desc[UR4][R72.64], R142 ;  /* 0x0000008e48004986 */ /* 0x0003e8000c101904 */
[----:B-1----:R-:W3:Y:S01]  /*8b060*/  LDL.LU R142, [R1+0x1874] ;  /* 0x00187400018e7983 */ /* 0x002ee20000300800 */
[----:B------:R-:W-:Y:S01]  /*8b070*/  ISETP.GE.AND P4, PT, R74, UR9, PT ;  /* 0x000000094a007c0c */ /* 0x000fe2000bf86270 */
[----:B------:R-:W-:-:S03]  /*8b080*/  ULDC UR9, c[0x0][0x228] ;  /* 0x00008a0000097ab9 */ /* 0x000fc60000000800 */
[----:B------:R-:W-:Y:S01]  /*8b090*/  ISETP.LT.AND P5, PT, R11, UR10, !P4 ;  /* 0x0000000a0b007c0c */ /* 0x000fe2000e7a1270 */
[----:B----4-:R-:W-:Y:S01]  /*8b0a0*/  IMAD.WIDE R72, R140, 0x4, R2 ;  /* 0x000000048c487825 */ /* 0x010fe200078e0202 */
        /* <DEDUP_REMOVED lines=17> */
[----:B---3--:R1:W-:Y:S02]  /*8b1c0*/  @P4 STG.E desc[UR4][R72.64], R139 ;  /* 0x0000008b48004986 */ /* 0x0083e4000c101904 */
[----:B------:R-:W-:Y:S01]  /*8b1d0*/  ISETP.GE.AND P4, PT, R74, UR9, PT ;  /* 0x000000094a007c0c */ /* 0x000fe2000bf86270 */
[----:B------:R-:W-:Y:S01]  /*8b1e0*/  ULDC UR9, c[0x0][0x228] ;  /* 0x00008a0000097ab9 */ /* 0x000fe20000000800 */
[----:B-1----:R-:W3:Y:S02]  /*8b1f0*/  LDL.LU R139, [R1+0x884] ;  /* 0x00088400018b7983 */ /* 0x002ee40000300800 */
[----:B------:R-:W-:Y:S01]  /*8b200*/  ISETP.LT.AND P5, PT, R11, UR10, !P4 ;  /* 0x0000000a0b007c0c */ /* 0x000fe2000e7a1270 */
[----:B------:R-:W-:Y:S01]  /*8b210*/  IMAD.WIDE R72, R143, 0x4, R2 ;  /* 0x000000048f487825 */ /* 0x000fe200078e0202 */
[----:B------:R-:W-:-:S11]  /*8b220*/  ULDC UR10, c[0x0][0x228] ;  /* 0x00008a00000a7ab9 */ /* 0x000fd60000000800 */
[----:B------:R1:W-:Y:S01]  /*8b230*/  @P5 STG.E desc[UR4][R72.64], R145 ;  /* 0x0000009148005986 */ /* 0x0003e2000c101904 */
[----:B------:R-:W-:Y:S01]  /*8b240*/  ISETP.LT.AND P5, PT, R12, UR9, !P4 ;  /* 0x000000090c007c0c */ /* 0x000fe2000e7a1270 */
[----:B------:R-:W-:Y:S02]  /*8b250*/  ULDC UR9, c[0x0][0x228] ;  /* 0x00008a0000097ab9 */ /* 0x000fe40000000800 */
[----:B-1----:R-:W3:Y:S01]  /*8b260*/  LDL.LU R145, [R1+0x484] ;  /* 0x0004840001917983 */ /* 0x002ee20000300800 */
[----:B------:R-:W-:-:S09]  /*8b270*/  IMAD.WIDE R72, R143, 0x4, R8 ;  /* 0x000000048f487825 */ /* 0x000fd200078e0208 */
[----:B------:R1:W-:Y:S04]  /*8b280*/  @P5 STG.E desc[UR4][R72.64], R142 ;  /* 0x0000008e48005986 */ /* 0x0003e8000c101904 */
[----:B-1----:R-:W3:Y:S01]  /*8b290*/  LDL.LU R142, [R1+0x84] ;  /* 0x00008400018e7983 */ /* 0x002ee20000300800 */
[----:B------:R-:W-:Y:S02]  /*8b2a0*/  ISETP.LT.AND P5, PT, R13, UR9, !P4 ;  /* 0x000000090d007c0c */ /* 0x000fe4000e7a1270 */
[----:B------:R-:W-:Y:S01]  /*8b2b0*/  ISETP.LT.AND P4, PT, R14, UR8, !P4 ;  /* 0x000000080e007c0c */ /* 0x000fe2000e781270 */
[----:B------:R-:W-:Y:S01]  /*8b2c0*/  IMAD.WIDE R72, R143, 0x4, R4 ;  /* 0x000000048f487825 */ /* 0x000fe200078e0204 */
[----:B------:R-:W-:-:S09]  /*8b2d0*/  ULDC.64 UR8, c[0x0][0x228] ;  /* 0x00008a0000087ab9 */ /* 0x000fd20000000a00 */
[----:B----4-:R1:W-:Y:S02]  /*8b2e0*/  @P5 STG.E desc[UR4][R72.64], R146 ;  /* 0x0000009248005986 */ /* 0x0103e4000c101904 */
[----:B-1----:R-:W-:Y:S02]  /*8b2f0*/  IMAD.WIDE R72, R143, 0x4, R6 ;  /* 0x000000048f487825 */ /* 0x002fe400078e0206 */
[----:B------:R-:W4:Y:S04]  /*8b300*/  LDL.LU R143, [R1+0x218c] ;  /* 0x00218c00018f7983 */ /* 0x000f280000300800 */
[----:B--2---:R1:W-:Y:S04]  /*8b310*/  @P4 STG.E desc[UR4][R72.64], R138 ;  /* 0x0000008a48004986 */ /* 0x0043e8000c101904 */
[----:B-1----:R-:W2:Y:S01]  /*8b320*/  LDL.LU R138, [R1+0x1c78] ;  /* 0x001c7800018a7983 */ /* 0x002ea20000300800 */
        /* <DEDUP_REMOVED lines=22> */
[----:B------:R1:W-:Y:S04]  /*8b490*/  @P4 STG.E desc[UR4][R72.64], R142 ;  /* 0x0000008e48004986 */ /* 0x0003e8000c101904 */
[----:B-1----:R-:W3:Y:S04]  /*8b4a0*/  LDL.LU R142, [R1+0xc78] ;  /* 0x000c7800018e7983 */ /* 0x002ee80000300800 */
[----:B------:R-:W3:Y:S01]  /*8b4b0*/  LDL.LU R147, [R1+0x888] ;  /* 0x0008880001937983 */ /* 0x000ee20000300800 */
[----:B------:R-:W-:Y:S01]  /*8b4c0*/  ISETP.GE.AND P4, PT, R74, UR9, PT ;  /* 0x000000094a007c0c */ /* 0x000fe2000bf86270 */
[----:B------:R-:W-:Y:S01]  /*8b4d0*/  IMAD.WIDE R72, R140, 0x4, R2 ;  /* 0x000000048c487825 */ /* 0x000fe200078e0202 */
[----:B------:R-:W-:Y:S01]  /*8b4e0*/  ULDC UR9, c[0x0][0x228] ;  /* 0x00008a0000097ab9 */ /* 0x000fe20000000800 */
[----:B------:R-:W3:Y:S01]  /*8b4f0*/  LDL.LU R145, [R1+0x488] ;  /* 0x0004880001917983 */ /* 0x000ee20000300800 */
        /* <DEDUP_REMOVED lines=8> */
[----:B----4-:R1:W-:Y:S01]  /*8b580*/  @P5 STG.E desc[UR4][R72.64], R146 ;  /* 0x0000009248005986 */ /* 0x0103e2000c101904 */
        /* <DEDUP_REMOVED lines=41> */
[----:B------:R-:W-:Y:S01]  /*8b820*/  ULDC UR9, c[0x0][0x228] ;  /* 0x00008a0000097ab9 */ /* 0x000fe20000000800 */
[----:B-1----:R-:W-:-:S11]  /*8b830*/  IMAD.WIDE R72, R144, 0x4, R8 ;  /* 0x0000000490487825 */ /* 0x002fd600078e0208 */
[----:B---3--:R1:W-:Y:S01]  /*8b840*/  @P5 STG.E desc[UR4][R72.64], R139 ;  /* 0x0000008b48005986 */ /* 0x0083e2000c101904 */
[----:B------:R-:W-:-:S03]  /*8b850*/  ISETP.LT.AND P5, PT, R13, UR9, !P4 ;  /* 0x000000090d007c0c */ /* 0x000fc6000e7a1270 */
[----:B-1----:R-:W3:Y:S01]  /*8b860*/  LDL.LU R139, [R1+0x8c] ;  /* 0x00008c00018b7983 */ /* 0x002ee20000300800 */
[----:B------:R-:W-:-:S03]  /*8b870*/  IMAD.WIDE R72, R144, 0x4, R4 ;  /* 0x0000000490487825 */ /* 0x000fc600078e0204 */
[----:B------:R-:W4:Y:S06]  /*8b880*/  LDL.LU R141, [R1+0x2198] ;  /* 0x00219800018d7983 */ /* 0x000f2c0000300800 */
[----:B------:R1:W-:Y:S01]  /*8b890*/  @P5 STG.E desc[UR4][R72.64], R146 ;  /* 0x0000009248005986 */ /* 0x0003e2000c101904 */
[----:B------:R-:W-:Y:S01]  /*8b8a0*/  ISETP.LT.AND P4, PT, R14, UR8, !P4 ;  /* 0x000000080e007c0c */ /* 0x000fe2000e781270 */
[----:B------:R-:W-:Y:S01]  /*8b8b0*/  ULDC.64 UR8, c[0x0][0x228] ;  /* 0x00008a0000087ab9 */ /* 0x000fe20000000a00 */
[----:B-1----:R-:W-:Y:S02]  /*8b8c0*/  IMAD.WIDE R72, R144, 0x4, R6 ;  /* 0x0000000490487825 */ /* 0x002fe400078e0206 */
[----:B------:R-:W4:Y:S09]  /*8b8d0*/  LDL.LU R144, [R1+0x1e50] ;  /* 0x001e500001907983 */ /* 0x000f320000300800 */
        /* <DEDUP_REMOVED lines=19> */
[----:B------:R-:W-:-:S08]  /*8ba10*/  ULDC.64 UR8, c[0x0][0x228] ;  /* 0x00008a0000087ab9 */ /* 0x000fd00000000a00 */
[----:B------:R1:W-:Y:S04]  /*8ba20*/  @P5 STG.E desc[UR4][R72.64], R145 ;  /* 0x0000009148005986 */ /* 0x0003e8000c101904 */
[----:B-1----:R-:W2:Y:S01]  /*8ba30*/  LDL.LU R145, [R1+0x1080] ;  /* 0x0010800001917983 */ /* 0x002ea20000300800 */
[----:B------:R-:W-:-:S05]  /*8ba40*/  IMAD.WIDE R72, R140, 0x4, R6 ;  /* 0x000000048c487825 */ /* 0x000fca00078e0206 */
[----:B---3--:R1:W-:Y:S01]  /*8ba50*/  @P4 STG.E desc[UR4][R72.64], R139 ;  /* 0x0000008b48004986 */ /* 0x0083e2000c101904 */
[----:B------:R-:W-:Y:S01]  /*8ba60*/  ISETP.GE.AND P4, PT, R74, UR9, PT ;  /* 0x000000094a007c0c */ /* 0x000fe2000bf86270 */
[----:B------:R-:W-:-:S03]  /*8ba70*/  ULDC UR9, c[0x0][0x228] ;  /* 0x00008a0000097ab9 */ /* 0x000fc60000000800 */
[----:B------:R-:W-:Y:S01]  /*8ba80*/  ISETP.LT.AND P5, PT, R11, UR10, !P4 ;  /* 0x0000000a0b007c0c */ /* 0x000fe2000e7a1270 */
[----:B-1----:R-:W3:Y:S01]  /*8ba90*/  LDL.LU R139, [R1+0xc80] ;  /* 0x000c8000018b7983 */ /* 0x002ee20000300800 */
[----:B----4-:R-:W-:Y:S01]  /*8baa0*/  IMAD.WIDE R72, R141, 0x4, R2 ;  /* 0x000000048d487825 */ /* 0x010fe200078e0202 */
[----:B------:R-:W-:Y:S02]  /*8bab0*/  ULDC UR10, c[0x0][0x228] ;  /* 0x00008a00000a7ab9 */ /* 0x000fe40000000800 */
[----:B------:R-:W4:Y:S08]  /*8bac0*/  LDL.LU R140, [R1+0x21a0] ;  /* 0x0021a000018c7983 */ /* 0x000f300000300800 */
        /* <DEDUP_REMOVED lines=30> */
[----:B------:R-:W-:Y:S01]  /*8bcb0*/  ISETP.LT.AND P5, PT, R13, UR9, !P4 ;  /* 0x000000090d007c0c */ /* 0x000fe2000e7a1270 */
[----:B------:R-:W-:Y:S02]  /*8bcc0*/  ULDC UR9, c[0x0][0x228] ;  /* 0x00008a0000097ab9 */ /* 0x000fe40000000800 */
[----:B-1----:R-:W3:Y:S01]  /*8bcd0*/  LDL.LU R139, [R1+0x1484] ;  /* 0x00148400018b7983 */ /* 0x002ee20000300800 */
[----:B------:R-:W-:Y:S01]  /*8bce0*/  IMAD.WIDE R72, R143, 0x4, R4 ;  /* 0x000000048f487825 */ /* 0x000fe200078e0204 */
[----:B------:R-:W-:Y:S01]  /*8bcf0*/  ISETP.LT.AND P4, PT, R14, UR8, !P4 ;  /* 0x000000080e007c0c */ /* 0x000fe2000e781270 */
[----:B------:R-:W-:-:S07]  /*8bd00*/  ULDC UR8, c[0x0][0x22c] ;  /* 0x00008b0000087ab9 */ /* 0x000fce0000000800 */
[----:B----4-:R1:W-:Y:S02]  /*8bd10*/  @P5 STG.E desc[UR4][R72.64], R144 ;  /* 0x0000009048005986 */ /* 0x0103e4000c101904 */
[----:B-1----:R-:W-:Y:S02]  /*8bd20*/  IMAD.WIDE R72, R143, 0x4, R6 ;  /* 0x000000048f487825 */ /* 0x002fe400078e0206 */
[----:B------:R-:W4:Y:S04]  /*8bd30*/  LDL.LU R143, [R1+0x21a8] ;  /* 0x0021a800018f7983 */ /* 0x000f280000300800 */
[----:B------:R-:W4:Y:S04]  /*8bd40*/  LDL.LU R144, [R1+0x1084] ;  /* 0x0010840001907983 */ /* 0x000f280000300800 */
[----:B------:R1:W-:Y:S04]  /*8bd50*/  @P4 STG.E desc[UR4][R72.64], R142 ;  /* 0x0000008e48004986 */ /* 0x0003e8000c101904 */
[----:B-1----:R-:W4:Y:S01]  /*8bd60*/  LDL.LU R142, [R1+0xc84] ;  /* 0x000c8400018e7983 */ /* 0x002f220000300800 */
        /* <DEDUP_REMOVED lines=15> */
[----:B------:R-:W-:Y:S02]  /*8be60*/  ULDC UR8, c[0x0][0x228] ;  /* 0x00008a0000087ab9 */ /* 0x000fe40000000800 */
[----:B------:R-:W-:Y:S01]  /*8be70*/  ISETP.LT.AND P4, PT, R14, UR8, !P4 ;  /* 0x000000080e007c0c */ /* 0x000fe2000e781270 */
[----:B------:R-:W-:-:S08]  /*8be80*/  ULDC UR8, c[0x0][0x22c] ;  /* 0x00008b0000087ab9 */ /* 0x000fd00000000800 */
[----:B------:R1:W-:Y:S02]  /*8be90*/  @P5 STG.E desc[UR4][R72.64], R145 ;  /* 0x0000009148005986 */ /* 0x0003e4000c101904 */
[----:B-1----:R-:W-:Y:S02]  /*8bea0*/  IMAD.WIDE R72, R140, 0x4, R6 ;  /* 0x000000048c487825 */ /* 0x002fe400078e0206 */
[----:B------:R-:W2:Y:S04]  /*8beb0*/  LDL.LU R140, [R1+0x21ac] ;  /* 0x0021ac00018c7983 */ /* 0x000ea80000300800 */
[----:B------:R-:W2:Y:S04]  /*8bec0*/  LDL.LU R145, [R1+0x1e58] ;  /* 0x001e580001917983 */ /* 0x000ea80000300800 */
[----:B---3--:R1:W-:Y:S01]  /*8bed0*/  @P4 STG.E desc[UR4][R72.64], R139 ;  /* 0x0000008b48004986 */ /* 0x0083e2000c101904 */
[----:B------:R-:W-:Y:S01]  /*8bee0*/  ISETP.GE.AND P4, PT, R74, UR8, PT ;  /* 0x000000084a007c0c */ /* 0x000fe2000bf86270 */
[----:B------:R-:W-:-:S03]  /*8bef0*/  ULDC UR8, c[0x0][0x228] ;  /* 0x00008a0000087ab9 */ /* 0x000fc60000000800 */
[----:B------:R-:W-:Y:S01]  /*8bf00*/  ISETP.LT.AND P5, PT, R11, UR9, !P4 ;  /* 0x000000090b007c0c */ /* 0x000fe2000e7a1270 */
[----:B-1----:R-:W3:Y:S01]  /*8bf10*/  LDL.LU R139, [R1+0x1c88] ;  /* 0x001c8800018b7983 */ /* 0x002ee20000300800 */
[----:B------:R-:W-:-:S11]  /*8bf20*/  IMAD.WIDE R72, R141, 0x4, R2 ;  /* 0x000000048d487825 */ /* 0x000fd600078e0202 */
[----:B----4-:R1:W-:Y:S01]  /*8bf30*/  @P5 STG.E desc[UR4][R72.64], R144 ;  /* 0x0000009048005986 */ /* 0x0103e2000c101904 */
        /* <DEDUP_REMOVED lines=8> */
[----:B------:R-:W-:Y:S02]  /*8bfc0*/  ULDC UR8, c[0x0][0x228] ;  /* 0x00008a0000087ab9 */ /* 0x000fe40000000800 */
[----:B------:R-:W-:Y:S01]  /*8bfd0*/  ISETP.LT.AND P4, PT, R14, UR8, !P4 ;  /* 0x000000080e007c0c */ /* 0x000fe2000e781270 */
[----:B------:R-:W-:Y:S01]  /*8bfe0*/  VIADD R74, R10, 0x4c ;  /* 0x0000004c0a4a7836 */ /* 0x000fe20000000000 */
[----:B------:R-:W-:-:S07]  /*8bff0*/  ULDC.64 UR8, c[0x0][0x228] ;  /* 0x00008a0000087ab9 */ /* 0x000fce0000000a00 */
        /* <DEDUP_REMOVED lines=33> */
[----:B------:R-:W-:-:S13]  /*8c210*/  ISETP.LT.AND P5, PT, R11, UR9, !P4 ;  /* 0x000000090b007c0c */ /* 0x000fda000e7a1270 */
        /* <DEDUP_REMOVED lines=15> */
[----:B------:R-:W2:Y:S04]  /*8c310*/  LDL.LU R140, [R1+0x108c] ;  /* 0x00108c00018c7983 */ /* 0x000ea80000300800 */
[----:B---3--:R1:W-:Y:S01]  /*8c320*/  @P4 STG.E desc[UR4][R72.64], R139 ;  /* 0x0000008b48004986 */ /* 0x0083e2000c101904 */
[----:B------:R-:W-:Y:S01]  /*8c330*/  ISETP.GE.AND P4, PT, R74, UR9, PT ;  /* 0x000000094a007c0c */ /* 0x000fe2000bf86270 */
[----:B------:R-:W-:-:S02]  /*8c340*/  ULDC UR9, c[0x0][0x228] ;  /* 0x00008a0000097ab9 */ /* 0x000fc40000000800 */
[----:B-1----:R-:W3:Y:S01]  /*8c350*/  LDL.LU R139, [R1+0xc8c] ;  /* 0x000c8c00018b7983 */ /* 0x002ee20000300800 */
[----:B------:R-:W-:Y:S01]  /*8c360*/  ISETP.LT.AND P5, PT, R11, UR10, !P4 ;  /* 0x0000000a0b007c0c */ /* 0x000fe2000e7a1270 */
[C---:B------:R-:W-:Y:S01]  /*8c370*/  IMAD.WIDE R72, R141.reuse, 0x4, R2 ;  /* 0x000000048d487825 */ /* 0x040fe200078e0202 */
[----:B------:R-:W-:Y:S01]  /*8c380*/  ULDC UR10, c[0x0][0x228] ;  /* 0x00008a00000a7ab9 */ /* 0x000fe20000000800 */
[----:B------:R-:W3:Y:S10]  /*8c390*/  LDL.LU R145, [R1+0x89c] ;  /* 0x00089c0001917983 */ /* 0x000ef40000300800 */
        /* <DEDUP_REMOVED lines=10> */
[----:B------:R-:W-:Y:S01]  /*8c440*/  VIADD R74, R10, 0x4f ;  /* 0x0000004f0a4a7836 */ /* 0x000fe20000000000 */
[----:B------:R-:W-:Y:S01]  /*8c450*/  ULDC UR8, c[0x0][0x22c] ;  /* 0x00008b0000087ab9 */ /* 0x000fe20000000800 */
[----:B------:R-:W-:-:S06]  /*8c460*/  ULDC UR9, c[0x0][0x228] ;  /* 0x00008a0000097ab9 */ /* 0x000fcc0000000800 */
        /* <DEDUP_REMOVED lines=16> */
[----:B---3--:R1:W-:Y:S01]  /*8c570*/  @P5 STG.E desc[UR4][R72.64], R139 ;  /* 0x0000008b48005986 */ /* 0x0083e2000c101904 */
[----:B------:R-:W-:Y:S01]  /*8c580*/  ISETP.LT.AND P5, PT, R13, UR8, !P4 ;  /* 0x000000080d007c0c */ /* 0x000fe2000e7a1270 */
[----:B------:R-:W-:Y:S02]  /*8c590*/  ULDC UR8, c[0x0][0x228] ;  /* 0x00008a0000087ab9 */ /* 0x000fe40000000800 */
[----:B-1----:R-:W3:Y:S01]  /*8c5a0*/  LDL.LU R139, [R1+0x1090] ;  /* 0x00109000018b7983 */ /* 0x002ee20000300800 */
[----:B------:R-:W-:-:S03]  /*8c5b0*/  IMAD.WIDE R72, R143, 0x4, R4 ;  /* 0x000000048f487825 */ /* 0x000fc600078e0204 */
[----:B------:R-:W3:Y:S06]  /*8c5c0*/  LDL.LU R140, [R1+0x21bc] ;  /* 0x0021bc00018c7983 */ /* 0x000eec0000300800 */
[----:B------:R1:W-:Y:S01]  /*8c5d0*/  @P5 STG.E desc[UR4][R72.64], R145 ;  /* 0x0000009148005986 */ /* 0x0003e2000c101904 */
[----:B------:R-:W-:Y:S01]  /*8c5e0*/  ISETP.LT.AND P4, PT, R14, UR8, !P4 ;  /* 0x000000080e007c0c */ /* 0x000fe2000e781270 */
[----:B------:R-:W-:Y:S02]  /*8c5f0*/  ULDC UR8, c[0x0][0x22c] ;  /* 0x00008b0000087ab9 */ /* 0x000fe40000000800 */
[----:B-1----:R-:W3:Y:S01]  /*8c600*/  LDL.LU R145, [R1+0xc90] ;  /* 0x000c900001917983 */ /* 0x002ee20000300800 */
[----:B------:R-:W-:-:S09]  /*8c610*/  IMAD.WIDE R72, R143, 0x4, R6 ;  /* 0x000000048f487825 */ /* 0x000fd200078e0206 */
[----:B----4-:R1:W-:Y:S04]  /*8c620*/  @P4 STG.E desc[UR4][R72.64], R142 ;  /* 0x0000008e48004986 */ /* 0x0103e8000c101904 */
[----:B-1----:R-:W4:Y:S01]  /*8c630*/  LDL.LU R142, [R1+0x8a0] ;  /* 0x0008a000018e7983 */ /* 0x002f220000300800 */
[----:B------:R-:W-:Y:S01]  /*8c640*/  ISETP.GE.AND P4, PT, R74, UR8, PT ;  /* 0x000000084a007c0c */ /* 0x000fe2000bf86270 */
[----:B------:R-:W-:Y:S01]  /*8c650*/  IMAD.WIDE R72, R144, 0x4, R2 ;  /* 0x0000000490487825 */ /* 0x000fe200078e0202 */
[----:B------:R-:W-:Y:S01]  /*8c660*/  ULDC UR8, c[0x0][0x228] ;  /* 0x00008a0000087ab9 */ /* 0x000fe20000000800 */
[----:B------:R-:W4:Y:S01]  /*8c670*/  LDL.LU R143, [R1+0x21c0] ;  /* 0x0021c000018f7983 */ /* 0x000f220000300800 */
        /* <DEDUP_REMOVED lines=23> */
[----:B------:R-:W-:Y:S01]  /*8c7f0*/  IMAD.WIDE R72, R140, 0x4, R2 ;  /* 0x000000048c487825 */ /* 0x000fe200078e0202 */
[----:B------:R-:W-:-:S10]  /*8c800*/  ULDC UR10, c[0x0][0x228] ;  /* 0x00008a00000a7ab9 */ /* 0x000fd40000000800 */
        /* <DEDUP_REMOVED lines=10> */
[----:B------:R-:W-:Y:S01]  /*8c8b0*/  ULDC UR8, c[0x0][0x22c] ;  /* 0x00008b0000087ab9 */ /* 0x000fe20000000800 */
[----:B------:R-:W-:-:S09]  /*8c8c0*/  ULDC UR9, c[0x0][0x228] ;  /* 0x00008a0000097ab9 */ /* 0x000fd20000000800 */
        /* <DEDUP_REMOVED lines=10> */
[----:B------:R-:W-:-:S13]  /*8c970*/  ISETP.LT.AND P5, PT, R11, UR9, !P4 ;  /* 0x000000090b007c0c */ /* 0x000fda000e7a1270 */
        /* <DEDUP_REMOVED lines=16> */
[----:B----4-:R1:W-:Y:S04]  /*8ca80*/  @P4 STG.E desc[UR4][R72.64], R142 ;  /* 0x0000008e48004986 */ /* 0x0103e8000c101904 */
[----:B-1----:R-:W4:Y:S01]  /*8ca90*/  LDL.LU R142, [R1+0x1898] ;  /* 0x00189800018e7983 */ /* 0x002f220000300800 */
        /* <DEDUP_REMOVED lines=17> */
[----:B------:R-:W-:Y:S01]  /*8cbb0*/  ULDC UR8, c[0x0][0x22c] ;  /* 0x00008b0000087ab9 */ /* 0x000fe20000000800 */
[----:B------:R-:W-:-:S09]  /*8cbc0*/  ULDC UR9, c[0x0][0x228] ;  /* 0x00008a0000097ab9 */ /* 0x000fd20000000800 */
        /* <DEDUP_REMOVED lines=20> */
[----:B------:R-:W-:Y:S02]  /*8cd10*/  ULDC UR8, c[0x0][0x228] ;  /* 0x00008a0000087ab9 */ /* 0x000fe40000000800 */
[----:B------:R-:W-:Y:S01]  /*8cd20*/  ISETP.LT.AND P4, PT, R14, UR8, !P4 ;  /* 0x000000080e007c0c */ /* 0x000fe2000e781270 */
[----:B------:R-:W-:Y:S01]  /*8cd30*/  VIADD R74, R10, 0x55 ;  /* 0x000000550a4a7836 */ /* 0x000fe20000000000 */
[----:B------:R-:W-:-:S07]  /*8cd40*/  ULDC UR8, c[0x0][0x22c] ;  /* 0x00008b0000087ab9 */ /* 0x000fce0000000800 */
        /* <DEDUP_REMOVED lines=36> */
[----:B------:R-:W-:Y:S01]  /*8cf90*/  ULDC UR8, c[0x0][0x228] ;  /* 0x00008a0000087ab9 */ /* 0x000fe20000000800 */
[----:B-1----:R-:W-:-:S11]  /*8cfa0*/  IMAD.WIDE R72, R144, 0x4, R8 ;  /* 0x0000000490487825 */ /* 0x002fd600078e0208 */
[----:B--2---:R1:W-:Y:S04]  /*8cfb0*/  @P5 STG.E desc[UR4][R72.64], R138 ;  /* 0x0000008a48005986 */ /* 0x0043e8000c101904 */
[----:B-1----:R-:W2:Y:S01]  /*8cfc0*/  LDL.LU R138, [R1+0xac] ;  /* 0x0000ac00018a7983 */ /* 0x002ea20000300800 */
[----:B------:R-:W-:Y:S01]  /*8cfd0*/  ISETP.LT.AND P5, PT, R13, UR8, !P4 ;  /* 0x000000080d007c0c */ /* 0x000fe2000e7a1270 */
[----:B------:R-:W-:Y:S01]  /*8cfe0*/  IMAD.WIDE R72, R144, 0x4, R4 ;  /* 0x0000000490487825 */ /* 0x000fe200078e0204 */
[----:B------:R-:W-:Y:S01]  /*8cff0*/  ULDC UR8, c[0x0][0x228] ;  /* 0x00008a0000087ab9 */ /* 0x000fe20000000800 */
        /* <DEDUP_REMOVED lines=19> */
[----:B----4-:R1:W-:Y:S01]  /*8d130*/  @P5 STG.E desc[UR4][R72.64], R142 ;  /* 0x0000008e48005986 */ /* 0x0103e2000c101904 */
[----:B------:R-:W-:Y:S01]  /*8d140*/  ISETP.LT.AND P5, PT, R13, UR9, !P4 ;  /* 0x000000090d007c0c */ /* 0x000fe2000e7a1270 */
[----:B------:R-:W-:Y:S02]  /*8d150*/  VIADD R74, R10, 0x58 ;  /* 0x000000580a4a7836 */ /* 0x000fe40000000000 */
[----:B-1----:R-:W4:Y:S01]  /*8d160*/  LDL.LU R142, [R1+0x10a0] ;  /* 0x0010a000018e7983 */ /* 0x002f220000300800 */
[----:B------:R-:W-:Y:S01]  /*8d170*/  IMAD.WIDE R72, R140, 0x4, R4 ;  /* 0x000000048c487825 */ /* 0x000fe200078e0204 */
[----:B------:R-:W-:Y:S02]  /*8d180*/  ULDC UR9, c[0x0][0x228] ;  /* 0x00008a0000097ab9 */ /* 0x000fe40000000800 */
[----:B------:R-:W4:Y:S06]  /*8d190*/  LDL.LU R144, [R1+0x21dc] ;  /* 0x0021dc0001907983 */ /* 0x000f2c0000300800 */
[----:B------:R1:W-:Y:S04]  /*8d1a0*/  @P5 STG.E desc[UR4][R72.64], R145 ;  /* 0x0000009148005986 */ /* 0x0003e8000c101904 */
[----:B-1----:R-:W4:Y:S01]  /*8d1b0*/  LDL.LU R145, [R1+0xca0] ;  /* 0x000ca00001917983 */ /* 0x002f220000300800 */
[----:B------:R-:W-:Y:S01]  /*8d1c0*/  ISETP.LT.AND P4, PT, R14, UR8, !P4 ;  /* 0x000000080e007c0c */ /* 0x000fe2000e781270 */
[----:B------:R-:W-:Y:S01]  /*8d1d0*/  IMAD.WIDE R72, R140, 0x4, R6 ;  /* 0x000000048c487825 */ /* 0x000fe200078e0206 */
[----:B------:R-:W-:-:S11]  /*8d1e0*/  ULDC UR8, c[0x0][0x22c] ;  /* 0x00008b0000087ab9 */ /* 0x000fd60000000800 */
[----:B--2---:R1:W-:Y:S04]  /*8d1f0*/  @P4 STG.E desc[UR4][R72.64], R138 ;  /* 0x0000008a48004986 */ /* 0x0043e8000c101904 */
[----:B-1----:R-:W2:Y:S01]  /*8d200*/  LDL.LU R138, [R1+0x8b0] ;  /* 0x0008b000018a7983 */ /* 0x002ea20000300800 */
[----:B------:R-:W-:Y:S01]  /*8d210*/  ISETP.GE.AND P4, PT, R74, UR8, PT ;  /* 0x000000084a007c0c */ /* 0x000fe2000bf86270 */
[----:B------:R-:W-:Y:S01]  /*8d220*/  IMAD.WIDE R72, R141, 0x4, R2 ;  /* 0x000000048d487825 */ /* 0x000fe200078e0202 */
[----:B------:R-:W-:Y:S01]  /*8d230*/  ULDC UR8, c[0x0][0x228] ;  /* 0x00008a0000087ab9 */ /* 0x000fe20000000800 */
[----:B------:R-:W2:Y:S01]  /*8d240*/  LDL.LU R140, [R1+0x21e0] ;  /* 0x0021e000018c7983 */ /* 0x000ea20000300800 */
        /* <DEDUP_REMOVED lines=12> */
[----:B------:R-:W-:Y:S02]  /*8d310*/  ULDC.64 UR8, c[0x0][0x228] ;  /* 0x00008a0000087ab9 */ /* 0x000fe40000000a00 */
[----:B------:R-:W-:-:S05]  /*8d320*/  VIADD R74, R10, 0x59 ;  /* 0x000000590a4a7836 */ /* 0x000fca0000000000 */
[----:B------:R1:W-:Y:S02]  /*8d330*/  @P5 STG.E desc[UR4][R72.64], R143 ;  /* 0x0000008f48005986 */ /* 0x0003e4000c101904 */
[----:B-1----:R-:W-:Y:S02]  /*8d340*/  IMAD.WIDE R72, R141, 0x4, R6 ;  /* 0x000000048d487825 */ /* 0x002fe400078e0206 */
[----:B------:R-:W3:Y:S04]  /*8d350*/  LDL.LU R141, [R1+0x21e4] ;  /* 0x0021e400018d7983 */ /* 0x000ee80000300800 */
[----:B------:R-:W3:Y:S04]  /*8d360*/  LDL.LU R143, [R1+0x1ca4] ;  /* 0x001ca400018f7983 */ /* 0x000ee80000300800 */
[----:B----4-:R1:W-:Y:S01]  /*8d370*/  @P4 STG.E desc[UR4][R72.64], R142 ;  /* 0x0000008e48004986 */ /* 0x0103e2000c101904 */
[----:B------:R-:W-:Y:S01]  /*8d380*/  ISETP.GE.AND P4, PT, R74, UR9, PT ;  /* 0x000000094a007c0c */ /* 0x000fe2000bf86270 */
[----:B------:R-:W-:-:S03]  /*8d390*/  ULDC UR9, c[0x0][0x228] ;  /* 0x00008a0000097ab9 */ /* 0x000fc60000000800 */
[----:B------:R-:W-:Y:S01]  /*8d3a0*/  ISETP.LT.AND P5, PT, R11, UR10, !P4 ;  /* 0x0000000a0b007c0c */ /* 0x000fe2000e7a1270 */
[----:B-1----:R-:W4:Y:S01]  /*8d3b0*/  LDL.LU R142, [R1+0x18a4] ;  /* 0x0018a400018e7983 */ /* 0x002f220000300800 */
[----:B------:R-:W-:Y:S01]  /*8d3c0*/  IMAD.WIDE R72, R144, 0x4, R2 ;  /* 0x0000000490487825 */ /* 0x000fe200078e0202 */
[----:B------:R-:W-:-:S10]  /*8d3d0*/  ULDC UR10, c[0x0][0x228] ;  /* 0x00008a00000a7ab9 */ /* 0x000fd40000000800 */
[----:B------:R1:W-:Y:S04]  /*8d3e0*/  @P5 STG.E desc[UR4][R72.64], R145 ;  /* 0x0000009148005986 */ /* 0x0003e8000c101904 */
[----:B-1----:R-:W4:Y:S01]  /*8d3f0*/  LDL.LU R145, [R1+0x14a4] ;  /* 0x0014a40001917983 */ /* 0x002f220000300800 */
[----:B------:R-:W-:Y:S01]  /*8d400*/  ISETP.LT.AND P5, PT, R12, UR9, !P4 ;  /* 0x000000090c007c0c */ /* 0x000fe2000e7a1270 */
[----:B------:R-:W-:Y:S01]  /*8d410*/  IMAD.WIDE R72, R144, 0x4, R8 ;  /* 0x0000000490487825 */ /* 0x000fe200078e0208 */
[----:B------:R-:W-:-:S11]  /*8d420*/  ULDC UR9, c[0x0][0x228] ;  /* 0x00008a0000097ab9 */ /* 0x000fd60000000800 */
[----:B--2---:R1:W-:Y:S04]  /*8d430*/  @P5 STG.E desc[UR4][R72.64], R138 ;  /* 0x0000008a48005986 */ /* 0x0043e8000c101904 */
[----:B-1----:R-:W2:Y:S01]  /*8d440*/  LDL.LU R138, [R1+0x10a4] ;  /* 0x0010a400018a7983 */ /* 0x002ea20000300800 */
[----:B------:R-:W-:Y:S01]  /*8d450*/  ISETP.LT.AND P5, PT, R13, UR9, !P4 ;  /* 0x000000090d007c0c */ /* 0x000fe2000e7a1270 */
[----:B------:R-:W-:Y:S01]  /*8d460*/  IMAD.WIDE R72, R144, 0x4, R4 ;  /* 0x0000000490487825 */ /* 0x000fe200078e0204 */
[----:B------:R-:W-:Y:S01]  /*8d470*/  ISETP.LT.AND P4, PT, R14, UR8, !P4 ;  /* 0x000000080e007c0c */ /* 0x000fe2000e781270 */
[----:B------:R-:W-:Y:S02]  /*8d480*/  ULDC.64 UR8, c[0x0][0x228] ;  /* 0x00008a0000087ab9 */ /* 0x000fe40000000a00 */
[----:B------:R-:W-:-:S08]  /*8d490*/  VIADD R74, R10, 0x5a ;  /* 0x0000005a0a4a7836 */ /* 0x000fd00000000000 */
        /* <DEDUP_REMOVED lines=21> */
[----:B------:R-:W-:-:S08]  /*8d5f0*/  ULDC UR9, c[0x0][0x228] ;  /* 0x00008a0000097ab9 */ /* 0x000fd00000000800 */
[----:B------:R1:W-:Y:S02]  /*8d600*/  @P5 STG.E desc[UR4][R72.64], R145 ;  /* 0x0000009148005986 */ /* 0x0003e4000c101904 */
[----:B-1----:R-:W-:Y:S02]  /*8d610*/  IMAD.WIDE R72, R140, 0x4, R6 ;  /* 0x000000048c487825 */ /* 0x002fe400078e0206 */
[----:B------:R-:W4:Y:S04]  /*8d620*/  LDL.LU R140, [R1+0x21ec] ;  /* 0x0021ec00018c7983 */ /* 0x000f280000300800 */
[----:B------:R-:W4:Y:S01]  /*8d630*/  LDL.LU R145, [R1+0x1ca8] ;  /* 0x001ca80001917983 */ /* 0x000f220000300800 */
[----:B------:R-:W-:Y:S01]  /*8d640*/  ISETP.LT.AND P4, PT, R14, UR8, !P4 ;  /* 0x000000080e007c0c */ /* 0x000fe2000e781270 */
[----:B------:R-:W-:-:S12]  /*8d650*/  ULDC UR8, c[0x0][0x22c] ;  /* 0x00008b0000087ab9 */ /* 0x000fd80000000800 */
[----:B--2---:R1:W-:Y:S04]  /*8d660*/  @P4 STG.E desc[UR4][R72.64], R138 ;  /* 0x0000008a48004986 */ /* 0x0043e8000c101904 */
[----:B-1----:R-:W2:Y:S01]  /*8d670*/  LDL.LU R138, [R1+0x18a8] ;  /* 0x0018a800018a7983 */ /* 0x002ea20000300800 */
        /* <DEDUP_REMOVED lines=38> */
[----:B------:R-:W-:Y:S01]  /*8d8e0*/  ULDC UR8, c[0x0][0x22c] ;  /* 0x00008b0000087ab9 */ /* 0x000fe20000000800 */
[----:B------:R-:W-:Y:S01]  /*8d8f0*/  ULDC UR9, c[0x0][0x228] ;  /* 0x00008a0000097ab9 */ /* 0x000fe20000000800 */
        /* <DEDUP_REMOVED lines=19> */
[----:B------:R-:W-:Y:S02]  /*8da30*/  ULDC UR8, c[0x0][0x228] ;  /* 0x00008a0000087ab9 */ /* 0x000fe40000000800 */
[----:B-1----:R-:W4:Y:S01]  /*8da40*/  LDL.LU R142, [R1+0x10ac] ;  /* 0x0010ac00018e7983 */ /* 0x002f220000300800 */
[----:B------:R-:W-:-:S09]  /*8da50*/  IMAD.WIDE R72, R140, 0x4, R4 ;  /* 0x000000048c487825 */ /* 0x000fd200078e0204 */
[----:B------:R1:W-:Y:S02]  /*8da60*/  @P5 STG.E desc[UR4][R72.64], R145 ;  /* 0x0000009148005986 */ /* 0x0003e4000c101904 */
[----:B-1----:R-:W-:Y:S02]  /*8da70*/  IMAD.WIDE R72, R140, 0x4, R6 ;  /* 0x000000048c487825 */ /* 0x002fe400078e0206 */
[----:B------:R-:W4:Y:S01]  /*8da80*/  LDL.LU R140, [R1+0xcac] ;  /* 0x000cac00018c7983 */ /* 0x000f220000300800 */
[----:B------:R-:W-:Y:S01]  /*8da90*/  ISETP.LT.AND P4, PT, R14, UR8, !P4 ;  /* 0x000000080e007c0c */ /* 0x000fe2000e781270 */
[----:B------:R-:W-:Y:S01]  /*8daa0*/  VIADD R74, R10, 0x5e ;  /* 0x0000005e0a4a7836 */ /* 0x000fe20000000000 */
[----:B------:R-:W-:-:S11]  /*8dab0*/  ULDC UR8, c[0x0][0x22c] ;  /* 0x00008b0000087ab9 */ /* 0x000fd60000000800 */
        /* <DEDUP_REMOVED lines=12> */
[----:B-1----:R-:W-:Y:S01]  /*8db80*/  IMAD.WIDE R72, R141, 0x4, R8 ;  /* 0x000000048d487825 */ /* 0x002fe200078e0208 */
[----:B------:R-:W2:Y:S10]  /*8db90*/  LDL.LU R144, [R1+0xbc] ;  /* 0x0000bc0001907983 */ /* 0x000eb40000300800 */
[----:B---3--:R1:W-:Y:S01]  /*8dba0*/  @P5 STG.E desc[UR4][R72.64], R139 ;  /* 0x0000008b48005986 */ /* 0x0083e2000c101904 */
[----:B------:R-:W-:Y:S01]  /*8dbb0*/  ISETP.LT.AND P5, PT, R13, UR8, !P4 ;  /* 0x000000080d007c0c */ /* 0x000fe2000e7a1270 */
[----:B------:R-:W-:-:S02]  /*8dbc0*/  ULDC UR8, c[0x0][0x228] ;  /* 0x00008a0000087ab9 */ /* 0x000fc40000000800 */
[----:B------:R-:W-:Y:S01]  /*8dbd0*/  ISETP.LT.AND P4, PT, R14, UR8, !P4 ;  /* 0x000000080e007c0c */ /* 0x000fe2000e781270 */
[----:B------:R-:W-:Y:S01]  /*8dbe0*/  ULDC UR8, c[0x0][0x22c] ;  /* 0x00008b0000087ab9 */ /* 0x000fe20000000800 */
[C---:B-1----:R-:W-:Y:S01]  /*8dbf0*/  IMAD.WIDE R72, R141.reuse, 0x4, R4 ;  /* 0x000000048d487825 */ /* 0x042fe200078e0204 */
[----:B------:R-:W3:Y:S07]  /*8dc00*/  LDL.LU R139, [R1+0x21f8] ;  /* 0x0021f800018b7983 */ /* 0x000eee0000300800 */
[----:B------:R1:W-:Y:S04]  /*8dc10*/  @P5 STG.E desc[UR4][R72.64], R143 ;  /* 0x0000008f48005986 */ /* 0x0003e8000c101904 */
[----:B-1----:R-:W3:Y:S01]  /*8dc20*/  LDL.LU R143, [R1+0x1cb0] ;  /* 0x001cb000018f7983 */ /* 0x002ee20000300800 */
[----:B------:R-:W-:-:S05]  /*8dc30*/  IMAD.WIDE R72, R141, 0x4, R6 ;  /* 0x000000048d487825 */ /* 0x000fca00078e0206 */
[----:B----4-:R1:W-:Y:S01]  /*8dc40*/  @P4 STG.E desc[UR4][R72.64], R142 ;  /* 0x0000008e48004986 */ /* 0x0103e2000c101904 */
[----:B------:R-:W-:Y:S01]  /*8dc50*/  ISETP.GE.AND P4, PT, R74, UR8, PT ;  /* 0x000000084a007c0c */ /* 0x000fe2000bf86270 */
[----:B------:R-:W-:-:S03]  /*8dc60*/  ULDC UR8, c[0x0][0x228] ;  /* 0x00008a0000087ab9 */ /* 0x000fc60000000800 */
[----:B------:R-:W-:Y:S01]  /*8dc70*/  ISETP.LT.AND P5, PT, R11, UR9, !P4 ;  /* 0x000000090b007c0c */ /* 0x000fe2000e7a1270 */
[----:B-1----:R-:W4:Y:S01]  /*8dc80*/  LDL.LU R142, [R1+0x18b0] ;  /* 0x0018b000018e7983 */ /* 0x002f220000300800 */
[----:B------:R-:W-:-:S11]  /*8dc90*/  IMAD.WIDE R72, R146, 0x4, R2 ;  /* 0x0000000492487825 */ /* 0x000fd600078e0202 */
        /* <DEDUP_REMOVED lines=17> */
[----:B------:R1:W-:Y:S01]  /*8ddb0*/  @P4 STG.E desc[UR4][R72.64], R144 ;  /* 0x0000009048004986 */ /* 0x0003e2000c101904 */
[----:B------:R-:W-:Y:S01]  /*8ddc0*/  ISETP.GE.AND P4, PT, R74, UR9, PT ;  /* 0x000000094a007c0c */ /* 0x000fe2000bf86270 */
[----:B------:R-:W-:-:S03]  /*8ddd0*/  ULDC UR9, c[0x0][0x228] ;  /* 0x00008a0000097ab9 */ /* 0x000fc60000000800 */
[----:B------:R-:W-:Y:S01]  /*8dde0*/  ISETP.LT.AND P5, PT, R11, UR10, !P4 ;  /* 0x0000000a0b007c0c */ /* 0x000fe2000e7a1270 */
[----:B-1----:R-:W2:Y:S01]  /*8ddf0*/  LDL.LU R144, [R1+0xcb0] ;  /* 0x000cb00001907983 */ /* 0x002ea20000300800 */
[----:B---3--:R-:W-:-:S03]  /*8de00*/  IMAD.WIDE R72, R139, 0x4, R2 ;  /* 0x000000048b487825 */ /* 0x008fc600078e0202 */
[----:B------:R-:W3:Y:S01]  /*8de10*/  LDL.LU R146, [R1+0x2200] ;  /* 0x0022000001927983 */ /* 0x000ee20000300800 */
[----:B------:R-:W-:-:S07]  /*8de20*/  ULDC UR10, c[0x0][0x228] ;  /* 0x00008a00000a7ab9 */ /* 0x000fce0000000800 */
        /* <DEDUP_REMOVED lines=28> */
[----:B------:R1:W-:Y:S01]  /*8dff0*/  @P5 STG.E desc[UR4][R72.64], R144 ;  /* 0x0000009048005986 */ /* 0x0003e2000c101904 */
[----:B------:R-:W-:Y:S01]  /*8e000*/  ISETP.LT.AND P5, PT, R13, UR8, !P4 ;  /* 0x000000080d007c0c */ /* 0x000fe2000e7a1270 */
[----:B------:R-:W-:Y:S02]  /*8e010*/  ULDC UR8, c[0x0][0x228] ;  /* 0x00008a0000087ab9 */ /* 0x000fe40000000800 */
[----:B-1----:R-:W2:Y:S01]  /*8e020*/  LDL.LU R144, [R1+0x10b4] ;  /* 0x0010b40001907983 */ /* 0x002ea20000300800 */
[----:B------:R-:W-:Y:S01]  /*8e030*/  IMAD.WIDE R72, R141, 0x4, R4 ;  /* 0x000000048d487825 */ /* 0x000fe200078e0204 */
[----:B------:R-:W-:Y:S01]  /*8e040*/  ISETP.LT.AND P4, PT, R14, UR8, !P4 ;  /* 0x000000080e007c0c */ /* 0x000fe2000e781270 */
[----:B------:R-:W-:Y:S02]  /*8e050*/  ULDC.64 UR8, c[0x0][0x228] ;  /* 0x00008a0000087ab9 */ /* 0x000fe40000000a00 */
[----:B------:R-:W-:-:S05]  /*8e060*/  VIADD R74, R10, 0x62 ;  /* 0x000000620a4a7836 */ /* 0x000fca0000000000 */
[----:B---3--:R1:W-:Y:S02]  /*8e070*/  @P5 STG.E desc[UR4][R72.64], R143 ;  /* 0x0000008f48005986 */ /* 0x0083e4000c101904 */
        /* <DEDUP_REMOVED lines=27> */
[----:B------:R1:W-:Y:S01]  /*8e230*/  @P4 STG.E desc[UR4][R72.64], R144 ;  /* 0x0000009048004986 */ /* 0x0003e2000c101904 */
[----:B------:R-:W-:Y:S01]  /*8e240*/  ISETP.GE.AND P4, PT, R74, UR8, PT ;  /* 0x000000084a007c0c */ /* 0x000fe2000bf86270 */
[----:B------:R-:W-:-:S03]  /*8e250*/  ULDC UR8, c[0x0][0x228] ;  /* 0x00008a0000087ab9 */ /* 0x000fc60000000800 */
[----:B------:R-:W-:Y:S01]  /*8e260*/  ISETP.LT.AND P5, PT, R11, UR9, !P4 ;  /* 0x000000090b007c0c */ /* 0x000fe2000e7a1270 */
[----:B-1----:R-:W2:Y:S01]  /*8e270*/  LDL.LU R144, [R1+0x18b8] ;  /* 0x0018b80001907983 */ /* 0x002ea20000300800 */
[----:B------:R-:W-:Y:S01]  /*8e280*/  IMAD.WIDE R72, R139, 0x4, R2 ;  /* 0x000000048b487825 */ /* 0x000fe200078e0202 */
[----:B------:R-:W-:-:S10]  /*8e290*/  ULDC UR9, c[0x0][0x228] ;  /* 0x00008a0000097ab9 */ /* 0x000fd40000000800 */
[----:B---3--:R1:W-:Y:S01]  /*8e2a0*/  @P5 STG.E desc[UR4][R72.64], R143 ;  /* 0x0000008f48005986 */ /* 0x0083e2000c101904 */
        /* <DEDUP_REMOVED lines=9> */
[----:B------:R1:W-:Y:S04]  /*8e340*/  @P5 STG.E desc[UR4][R72.64], R140 ;  /* 0x0000008c48005986 */ /* 0x0003e8000c101904 */
[----:B-1----:R-:W4:Y:S01]  /*8e350*/  LDL.LU R140, [R1+0xcc8] ;  /* 0x000cc800018c7983 */ /* 0x002f220000300800 */
[----:B------:R-:W-:Y:S01]  /*8e360*/  IMAD.WIDE R72, R139, 0x4, R6 ;  /* 0x000000048b487825 */ /* 0x000fe200078e0206 */
[----:B------:R-:W-:Y:S01]  /*8e370*/  ISETP.LT.AND P4, PT, R14, UR8, !P4 ;  /* 0x000000080e007c0c */ /* 0x000fe2000e781270 */
[----:B------:R-:W-:Y:S01]  /*8e380*/  ULDC UR8, c[0x0][0x22c] ;  /* 0x00008b0000087ab9 */ /* 0x000fe20000000800 */
[----:B------:R-:W4:Y:S11]  /*8e390*/  LDL.LU R139, [R1+0xcb8] ;  /* 0x000cb800018b7983 */ /* 0x000f360000300800 */
[----:B--2---:R1:W-:Y:S04]  /*8e3a0*/  @P4 STG.E desc[UR4][R72.64], R138 ;  /* 0x0000008a48004986 */ /* 0x0043e8000c101904 */
[----:B-1----:R-:W2:Y:S01]  /*8e3b0*/  LDL.LU R138, [R1+0x8c8] ;  /* 0x0008c800018a7983 */ /* 0x002ea20000300800 */
[----:B------:R-:W-:-:S02]  /*8e3c0*/  VIADD R74, R10, 0x64 ;  /* 0x000000640a4a7836 */ /* 0x000fc40000000000 */
[----:B------:R-:W-:Y:S01]  /*8e3d0*/  IMAD.WIDE R72, R141, 0x4, R2 ;  /* 0x000000048d487825 */ /* 0x000fe200078e0202 */
[----:B------:R-:W2:Y:S02]  /*8e3e0*/  LDL.LU R75, [R1+0x2214] ;  /* 0x00221400014b7983 */ /* 0x000ea40000300800 */
[----:B------:R-:W-:Y:S01]  /*8e3f0*/  ISETP.GE.AND P4, PT, R74, UR8, PT ;  /* 0x000000084a007c0c */ /* 0x000fe2000bf86270 */
[----:B------:R-:W-:-:S03]  /*8e400*/  ULDC UR8, c[0x0][0x228] ;  /* 0x00008a0000087ab9 */ /* 0x000fc60000000800 */
[----:B------:R-:W-:-:S13]  /*8e410*/  ISETP.LT.AND P5, PT, R11, UR9, !P4 ;  /* 0x000000090b007c0c */ /* 0x000fda000e7a1270 */
[----:B------:R1:W-:Y:S01]  /*8e420*/  @P5 STG.E desc[UR4][R72.64], R145 ;  /* 0x0000009148005986 */ /* 0x0003e2000c101904 */
[----:B------:R-:W-:Y:S01]  /*8e430*/  ISETP.LT.AND P5, PT, R12, UR8, !P4 ;  /* 0x000000080c007c0c */ /* 0x000fe2000e7a1270 */
[----:B------:R-:W-:Y:S01]  /*8e440*/  ULDC UR8, c[0x0][0x228] ;  /* 0x00008a0000087ab9 */ /* 0x000fe20000000800 */
[----:B-1----:R-:W-:-:S11]  /*8e450*/  IMAD.WIDE R72, R141, 0x4, R8 ;  /* 0x000000048d487825 */ /* 0x002fd600078e0208 */
[----:B------:R1:W-:Y:S01]  /*8e460*/  @P5 STG.E desc[UR4][R72.64], R144 ;  /* 0x0000009048005986 */ /* 0x0003e2000c101904 */
[----:B------:R-:W-:Y:S01]  /*8e470*/  ISETP.LT.AND P5, PT, R13, UR8, !P4 ;  /* 0x000000080d007c0c */ /* 0x000fe2000e7a1270 */
[----:B------:R-:W-:Y:S02]  /*8e480*/  ULDC UR8, c[0x0][0x228] ;  /* 0x00008a0000087ab9 */ /* 0x000fe40000000800 */
[----:B------:R-:W-:Y:S01]  /*8e490*/  ISETP.LT.AND P4, PT, R14, UR8, !P4 ;  /* 0x000000080e007c0c */ /* 0x000fe2000e781270 */
[----:B------:R-:W-:Y:S01]  /*8e4a0*/  VIADD R74, R10, 0x65 ;  /* 0x000000650a4a7836 */ /* 0x000fe20000000000 */
[----:B------:R-:W-:Y:S01]  /*8e4b0*/  ULDC.64 UR8, c[0x0][0x228] ;  /* 0x00008a0000087ab9 */ /* 0x000fe20000000a00 */
[----:B-1----:R-:W-:-:S07]  /*8e4c0*/  IMAD.WIDE R72, R141, 0x4, R4 ;  /* 0x000000048d487825 */ /* 0x002fce00078e0204 */
[----:B---3--:R1:W-:Y:S02]  /*8e4d0*/  @P5 STG.E desc[UR4][R72.64], R143 ;  /* 0x0000008f48005986 */ /* 0x0083e4000c101904 */
[----:B-1----:R-:W-:-:S05]  /*8e4e0*/  IMAD.WIDE R72, R141, 0x4, R6 ;  /* 0x000000048d487825 */ /* 0x002fca00078e0206 */
[----:B----4-:R1:W-:Y:S01]  /*8e4f0*/  @P4 STG.E desc[UR4][R72.64], R142 ;  /* 0x0000008e48004986 */ /* 0x0103e2000c101904 */
[----:B------:R-:W-:Y:S01]  /*8e500*/  ISETP.GE.AND P4, PT, R74, UR9, PT ;  /* 0x000000094a007c0c */ /* 0x000fe2000bf86270 */
[----:B------:R-:W-:-:S03]  /*8e510*/  ULDC UR9, c[0x0][0x228] ;  /* 0x00008a0000097ab9 */ /* 0x000fc60000000800 */
[----:B------:R-:W-:Y:S01]  /*8e520*/  ISETP.LT.AND P5, PT, R11, UR10, !P4 ;  /* 0x0000000a0b007c0c */ /* 0x000fe2000e7a1270 */
[----:B-1----:R-:W-:-:S12]  /*8e530*/  IMAD.WIDE R72, R146, 0x4, R2 ;  /* 0x0000000492487825 */ /* 0x002fd800078e0202 */
[----:B------:R1:W-:Y:S01]  /*8e540*/  @P5 STG.E desc[UR4][R72.64], R140 ;  /* 0x0000008c48005986 */ /* 0x0003e2000c101904 */
[----:B------:R-:W-:Y:S01]  /*8e550*/  ISETP.LT.AND P5, PT, R12, UR9, !P4 ;  /* 0x000000090c007c0c */ /* 0x000fe2000e7a1270 */
[----:B------:R-:W-:Y:S01]  /*8e560*/  ULDC UR9, c[0x0][0x228] ;  /* 0x00008a0000097ab9 */ /* 0x000fe20000000800 */
[----:B-1----:R-:W-:-:S11]  /*8e570*/  IMAD.WIDE R72, R146, 0x4, R8 ;  /* 0x0000000492487825 */ /* 0x002fd600078e0208 */
[----:B------:R1:W-:Y:S01]  /*8e580*/  @P5 STG.E desc[UR4][R72.64], R139 ;  /* 0x0000008b48005986 */ /* 0x0003e2000c101904 */
[----:B------:R-:W-:-:S03]  /*8e590*/  ISETP.LT.AND P5, PT, R13, UR9, !P4 ;  /* 0x000000090d007c0c */ /* 0x000fc6000e7a1270 */
[----:B-1----:R-:W3:Y:S01]  /*8e5a0*/  LDL.LU R139, [R1+0x4c8] ;  /* 0x0004c800018b7983 */ /* 0x002ee20000300800 */
[----:B------:R-:W-:-:S03]  /*8e5b0*/  IMAD.WIDE R72, R146, 0x4, R4 ;  /* 0x0000000492487825 */ /* 0x000fc600078e0204 */
[----:B------:R-:W4:Y:S06]  /*8e5c0*/  LDL.LU R141, [R1+0x2210] ;  /* 0x00221000018d7983 */ /* 0x000f2c0000300800 */
[----:B--2---:R1:W-:Y:S04]  /*8e5d0*/  @P5 STG.E desc[UR4][R72.64], R138 ;  /* 0x0000008a48005986 */ /* 0x0043e8000c101904 */
[----:B-1----:R-:W2:Y:S04]  /*8e5e0*/  LDL.LU R138, [R1+0x1cbc] ;  /* 0x001cbc00018a7983 */ /* 0x002ea80000300800 */
[----:B------:R-:W2:Y:S04]  /*8e5f0*/  LDL.LU R144, [R1+0x18bc] ;  /* 0x0018bc0001907983 */ /* 0x000ea80000300800 */
[----:B------:R-:W2:Y:S01]  /*8e600*/  LDL.LU R143, [R1+0x14bc] ;  /* 0x0014bc00018f7983 */ /* 0x000ea20000300800 */
[----:B------:R-:W-:-:S03]  /*8e610*/  ISETP.LT.AND P4, PT, R14, UR8, !P4 ;  /* 0x000000080e007c0c */ /* 0x000fc6000e781270 */
[----:B------:R-:W2:Y:S01]  /*8e620*/  LDL.LU R142, [R1+0x10bc] ;  /* 0x0010bc00018e7983 */ /* 0x000ea20000300800 */
[----:B------:R-:W-:-:S03]  /*8e630*/  IMAD.WIDE R72, R146, 0x4, R6 ;  /* 0x0000000492487825 */ /* 0x000fc600078e0206 */
[----:B------:R-:W2:Y:S06]  /*8e640*/  LDL.LU R140, [R1+0xccc] ;  /* 0x000ccc00018c7983 */ /* 0x000eac0000300800 */
[----:B---3--:R1:W-:Y:S04]  /*8e650*/  @P4 STG.E desc[UR4][R72.64], R139 ;  /* 0x0000008b48004986 */ /* 0x0083e8000c101904 */
[----:B-1----:R-:W3:Y:S01]  /*8e660*/  LDL.LU R139, [R1+0xcbc] ;  /* 0x000cbc00018b7983 */ /* 0x002ee20000300800 */
[----:B----4-:R-:W-:-:S05]  /*8e670*/  IMAD.WIDE R72, R141, 0x4, R2 ;  /* 0x000000048d487825 */ /* 0x010fca00078e0202 */
[----:B--2---:R1:W-:Y:S04]  /*8e680*/  @P3 STG.E desc[UR4][R72.64], R138 ;  /* 0x0000008a48003986 */ /* 0x0043e8000c101904 */
[----:B-1----:R-:W2:Y:S01]  /*8e690*/  LDL.LU R138, [R1+0x8cc] ;  /* 0x0008cc00018a7983 */ /* 0x002ea20000300800 */
[----:B------:R-:W-:Y:S02]  /*8e6a0*/  LOP3.LUT P5, RZ, R155, 0x4000, RZ, 0xc0, !PT ;  /* 0x000040009bff7812 */ /* 0x000fe400078ac0ff */
[----:B------:R-:W-:Y:S01]  /*8e6b0*/  LOP3.LUT R30, R30, 0xffffffdf, RZ, 0xc0, !PT ;  /* 0xffffffdf1e1e7812 */ /* 0x000fe200078ec0ff */
[----:B------:R-:W4:Y:S04]  /*8e6c0*/  LDL.LU R148, [R1+0x2218] ;  /* 0x0022180001947983 */ /* 0x000f280000300800 */
[----:B------:R-:W4:Y:S04]  /*8e6d0*/  LDL.LU R154, [R1+0x4cc] ;  /* 0x0004cc00019a7983 */ /* 0x000f280000300800 */
[----:B------:R-:W4:Y:S02]  /*8e6e0*/  LDL.LU R151, [R1+0x1e60] ;  /* 0x001e600001977983 */ /* 0x000f240000300800 */
[----:B------:R-:W-:-:S02]  /*8e6f0*/  @P5 LOP3.LUT R30, R30, 0x20, RZ, 0xfc, !PT ;  /* 0x000000201e1e5812 */ /* 0x000fc400078efcff */
[----:B------:R-:W-:Y:S01]  /*8e700*/  LOP3.LUT P5, RZ, R155, 0x80, RZ, 0xc0, !PT ;  /* 0x000000809bff7812 */ /* 0x000fe200078ac0ff */
[----:B------:R-:W4:Y:S01]  /*8e710*/  LDL.LU R149, [R1+0x1cc0] ;  /* 0x001cc00001957983 */ /* 0x000f220000300800 */
[----:B------:R-:W-:-:S03]  /*8e720*/  LOP3.LUT R30, R30, 0xffffffbf, RZ, 0xc0, !PT ;  /* 0xffffffbf1e1e7812 */ /* 0x000fc600078ec0ff */
[----:B------:R-:W4:Y:S01]  /*8e730*/  LDL.LU R150, [R1+0x18c0] ;  /* 0x0018c00001967983 */ /* 0x000f220000300800 */
[----:B------:R-:W-:-:S03]  /*8e740*/  IMAD.WIDE R72, R141, 0x4, R8 ;  /* 0x000000048d487825 */ /* 0x000fc600078e0208 */
[----:B------:R-:W4:Y:S04]  /*8e750*/  LDL.LU R147, [R1+0x14c0] ;  /* 0x0014c00001937983 */ /* 0x000f280000300800 */
[----:B------:R-:W-:Y:S02]  /*8e760*/  @P5 LOP3.LUT R30, R30, 0x40, RZ, 0xfc, !PT ;  /* 0x000000401e1e5812 */ /* 0x000fe400078efcff */
[----:B------:R-:W-:Y:S02]  /*8e770*/  LOP3.LUT P5, RZ, R155, 0x40, RZ, 0xc0, !PT ;  /* 0x000000409bff7812 */ /* 0x000fe400078ac0ff */
[----:B------:R-:W-:-:S11]  /*8e780*/  LOP3.LUT R30, R30, 0xffffff7f, RZ, 0xc0, !PT ;  /* 0xffffff7f1e1e7812 */ /* 0x000fd600078ec0ff */
[----:B------:R-:W-:Y:S02]  /*8e790*/  @P5 LOP3.LUT R30, R30, 0x80, RZ, 0xfc, !PT ;  /* 0x000000801e1e5812 */ /* 0x000fe400078efcff */
[----:B------:R-:W-:Y:S02]  /*8e7a0*/  LOP3.LUT P5, RZ, R155, 0x20, RZ, 0xc0, !PT ;  /* 0x000000209bff7812 */ /* 0x000fe400078ac0ff */
[----:B------:R-:W-:-:S11]  /*8e7b0*/  LOP3.LUT R30, R30, 0xfffffeff, RZ, 0xc0, !PT ;  /* 0xfffffeff1e1e7812 */ /* 0x000fd600078ec0ff */
[----:B------:R-:W-:Y:S02]  /*8e7c0*/  @P5 LOP3.LUT R30, R30, 0x100, RZ, 0xfc, !PT ;  /* 0x000001001e1e5812 */ /* 0x000fe400078efcff */
[----:B------:R-:W-:Y:S02]  /*8e7d0*/  LOP3.LUT P5, RZ, R155, 0x10, RZ, 0xc0, !PT ;  /* 0x000000109bff7812 */ /* 0x000fe400078ac0ff */
[----:B------:R-:W-:Y:S01]  /*8e7e0*/  LOP3.LUT R30, R30, 0xfffffdff, RZ, 0xc0, !PT ;  /* 0xfffffdff1e1e7812 */ /* 0x000fe200078ec0ff */
[----:B------:R1:W-:Y:S10]  /*8e7f0*/  @P2 STG.E desc[UR4][R72.64], R144 ;  /* 0x0000009048002986 */ /* 0x0003f4000c101904 */
[----:B------:R-:W-:-:S02]  /*8e800*/  @P5 LOP3.LUT R30, R30, 0x200, RZ, 0xfc, !PT ;  /* 0x000002001e1e5812 */ /* 0x000fc400078efcff */
[----:B------:R-:W-:Y:S01]  /*8e810*/  LOP3.LUT P5, RZ, R155, 0x8, RZ, 0xc0, !PT ;  /* 0x000000089bff7812 */ /* 0x000fe200078ac0ff */
[----:B-1----:R-:W-:Y:S01]  /*8e820*/  IMAD.WIDE R72, R141, 0x4, R4 ;  /* 0x000000048d487825 */ /* 0x002fe200078e0204 */
[----:B------:R-:W-:-:S04]  /*8e830*/  LOP3.LUT R30, R30, 0xfffffbff, RZ, 0xc0, !PT ;  /* 0xfffffbff1e1e7812 */ /* 0x000fc800078ec0ff */
[----:B------:R1:W-:Y:S07]  /*8e840*/  @P1 STG.E desc[UR4][R72.64], R143 ;  /* 0x0000008f48001986 */ /* 0x0003ee000c101904 */
[----:B------:R-:W-:Y:S02]  /*8e850*/  @P5 LOP3.LUT R30, R30, 0x400, RZ, 0xfc, !PT ;  /* 0x000004001e1e5812 */ /* 0x000fe400078efcff */
[----:B------:R-:W-:Y:S01]  /*8e860*/  LOP3.LUT P5, RZ, R155, 0x2, RZ, 0xc0, !PT ;  /* 0x000000029bff7812 */ /* 0x000fe200078ac0ff */
[----:B-1----:R-:W4:Y:S01]  /*8e870*/  LDL.LU R143, [R1+0x221c] ;  /* 0x00221c00018f7983 */ /* 0x002f220000300800 */
[----:B------:R-:W-:-:S03]  /*8e880*/  LOP3.LUT R30, R30, 0xfffff7ff, RZ, 0xc0, !PT ;  /* 0xfffff7ff1e1e7812 */ /* 0x000fc600078ec0ff */
[----:B------:R-:W4:Y:S01]  /*8e890*/  LDL.LU R145, [R1+0x10c0] ;  /* 0x0010c00001917983 */ /* 0x000f220000300800 */
[----:B------:R-:W-:-:S03]  /*8e8a0*/  IMAD.WIDE R72, R141, 0x4, R6 ;  /* 0x000000048d487825 */ /* 0x000fc600078e0206 */
[----:B------:R-:W4:Y:S04]  /*8e8b0*/  LDL.LU R146, [R1+0x8d0] ;  /* 0x0008d00001927983 */ /* 0x000f280000300800 */
[----:B------:R-:W-:Y:S02]  /*8e8c0*/  @P5 LOP3.LUT R30, R30, 0x800, RZ, 0xfc, !PT ;  /* 0x000008001e1e5812 */ /* 0x000fe400078efcff */
[----:B------:R-:W-:Y:S01]  /*8e8d0*/  LOP3.LUT P5, RZ, R155, 0x1, RZ, 0xc0, !PT ;  /* 0x000000019bff7812 */ /* 0x000fe200078ac0ff */
[----:B------:R1:W-:Y:S04]  /*8e8e0*/  @P0 STG.E desc[UR4][R72.64], R142 ;  /* 0x0000008e48000986 */ /* 0x0003e8000c101904 */
[----:B------:R-:W4:Y:S04]  /*8e8f0*/  LDL.LU R144, [R1+0x4d0] ;  /* 0x0004d00001907983 */ /* 0x000f280000300800 */
[----:B------:R-:W4:Y:S01]  /*8e900*/  LDL.LU R141, [R1+0xd0] ;  /* 0x0000d000018d7983 */ /* 0x000f220000300800 */
[----:B-1----:R-:W-:-:S03]  /*8e910*/  IMAD.WIDE R72, R75, 0x4, R2 ;  /* 0x000000044b487825 */ /* 0x002fc600078e0202 */
[----:B------:R-:W4:Y:S04]  /*8e920*/  LDL.LU R142, [R1+0x2220] ;  /* 0x00222000018e7983 */ /* 0x000f280000300800 */
[----:B------:R1:W-:Y:S02]  /*8e930*/  @P6 STG.E desc[UR4][R72.64], R140 ;  /* 0x0000008c48006986 */ /* 0x0003e4000c101904 */
[----:B-1----:R-:W-:Y:S02]  /*8e940*/  IMAD.WIDE R72, R75, 0x4, R8 ;  /* 0x000000044b487825 */ /* 0x002fe400078e0208 */
[----:B------:R-:W4:Y:S04]  /*8e950*/  LDL.LU R140, [R1+0x1e64] ;  /* 0x001e6400018c7983 */ /* 0x000f280000300800 */
[----:B---3--:R1:W-:Y:S01]  /*8e960*/  @P5 STG.E desc[UR4][R72.64], R139 ;  /* 0x0000008b48005986 */ /* 0x0083e2000c101904 */
[----:B------:R-:W-:-:S03]  /*8e970*/  LOP3.LUT P5, RZ, R30, 0x800, RZ, 0xc0, !PT ;  /* 0x000008001eff7812 */ /* 0x000fc600078ac0ff */
[----:B-1----:R-:W3:Y:S01]  /*8e980*/  LDL.LU R139, [R1+0x1cc4] ;  /* 0x001cc400018b7983 */ /* 0x002ee20000300800 */
[----:B------:R-:W-:-:S09]  /*8e990*/  IMAD.WIDE R72, R75, 0x4, R4 ;  /* 0x000000044b487825 */ /* 0x000fd200078e0204 */
[----:B--2---:R1:W-:Y:S04]  /*8e9a0*/  @P5 STG.E desc[UR4][R72.64], R138 ;  /* 0x0000008a48005986 */ /* 0x0043e8000c101904 */
[----:B-1----:R-:W2:Y:S01]  /*8e9b0*/  LDL.LU R138, [R1+0x18c4] ;  /* 0x0018c400018a7983 */ /* 0x002ea20000300800 */
[----:B------:R-:W-:Y:S01]  /*8e9c0*/  LOP3.LUT P5, RZ, R30, 0x400, RZ, 0xc0, !PT ;  /* 0x000004001eff7812 */ /* 0x000fe200078ac0ff */
[----:B------:R-:W-:-:S12]  /*8e9d0*/  IMAD.WIDE R72, R75, 0x4, R6 ;  /* 0x000000044b487825 */ /* 0x000fd800078e0206 */
[----:B----4-:R1:W-:Y:S01]  /*8e9e0*/  @P5 STG.E desc[UR4][R72.64], R154 ;  /* 0x0000009a48005986 */ /* 0x0103e2000c101904 */
[----:B------:R-:W-:Y:S01]  /*8e9f0*/  LOP3.LUT P5, RZ, R30, 0x200, RZ, 0xc0, !PT ;  /* 0x000002001eff7812 */ /* 0x000fe200078ac0ff */
[----:B-1----:R-:W-:-:S12]  /*8ea00*/  IMAD.WIDE R72, R148, 0x4, R2 ;  /* 0x0000000494487825 */ /* 0x002fd800078e0202 */
[----:B------:R1:W-:Y:S01]  /*8ea10*/  @P5 STG.E desc[UR4][R72.64], R151 ;  /* 0x0000009748005986 */ /* 0x0003e2000c101904 */
[----:B------:R-:W-:Y:S01]  /*8ea20*/  LOP3.LUT P5, RZ, R30, 0x100, RZ, 0xc0, !PT ;  /* 0x000001001eff7812 */ /* 0x000fe200078ac0ff */
[----:B-1----:R-:W-:-:S12]  /*8ea30*/  IMAD.WIDE R72, R148, 0x4, R8 ;  /* 0x0000000494487825 */ /* 0x002fd800078e0208 */
[----:B------:R1:W-:Y:S01]  /*8ea40*/  @P5 STG.E desc[UR4][R72.64], R149 ;  /* 0x0000009548005986 */ /* 0x0003e2000c101904 */
[----:B------:R-:W-:Y:S01]  /*8ea50*/  LOP3.LUT P5, RZ, R30, 0x80, RZ, 0xc0, !PT ;  /* 0x000000801eff7812 */ /* 0x000fe200078ac0ff */
[----:B-1----:R-:W-:-:S12]  /*8ea60*/  IMAD.WIDE R72, R148, 0x4, R4 ;  /* 0x0000000494487825 */ /* 0x002fd800078e0204 */
[----:B------:R1:W-:Y:S01]  /*8ea70*/  @P5 STG.E desc[UR4][R72.64], R150 ;  /* 0x0000009648005986 */ /* 0x0003e2000c101904 */
[----:B------:R-:W-:Y:S02]  /*8ea80*/  LOP3.LUT P5, RZ, R30, 0x40, RZ, 0xc0, !PT ;  /* 0x000000401eff7812 */ /* 0x000fe400078ac0ff */
[C---:B------:R-:W-:Y:S02]  /*8ea90*/  LOP3.LUT P6, RZ, R155.reuse, 0x100, RZ, 0xc0, !PT ;  /* 0x000001009bff7812 */ /* 0x040fe400078cc0ff */
[----:B------:R-:W-:Y:S01]  /*8eaa0*/  LOP3.LUT P0, RZ, R155, 0x200, RZ, 0xc0, !PT ;  /* 0x000002009bff7812 */ /* 0x000fe2000780c0ff */
[----:B-1----:R-:W-:-:S08]  /*8eab0*/  IMAD.WIDE R72, R148, 0x4, R6 ;  /* 0x0000000494487825 */ /* 0x002fd000078e0206 */
[----:B------:R1:W-:Y:S01]  /*8eac0*/  @P5 STG.E desc[UR4][R72.64], R147 ;  /* 0x0000009348005986 */ /* 0x0003e2000c101904 */
[----:B------:R-:W-:Y:S01]  /*8ead0*/  LOP3.LUT P1, RZ, R155, 0x400, RZ, 0xc0, !PT ;  /* 0x000004009bff7812 */ /* 0x000fe2000782c0ff */
[----:B-1----:R-:W-:-:S05]  /*8eae0*/  IMAD.WIDE R72, R143, 0x4, R2 ;  /* 0x000000048f487825 */ /* 0x002fca00078e0202 */
        /* <DEDUP_REMOVED lines=8> */
[----:B-1----:R-:W-:Y:S01]  /*8eb70*/  IMAD.WIDE R72, R143, 0x4, R6 ;  /* 0x000000048f487825 */ /* 0x002fe200078e0206 */
[----:B------:R-:W-:Y:S01]  /*8eb80*/  LOP3.LUT P5, RZ, R30, 0x20, RZ, 0xc0, !PT ;  /* 0x000000201eff7812 */ /* 0x000fe200078ac0ff */
[----:B------:R-:W4:Y:S04]  /*8eb90*/  LDL.LU R143, [R1+0x14c4] ;  /* 0x0014c400018f7983 */ /* 0x000f280000300800 */
[----:B------:R1:W-:Y:S02]  /*8eba0*/  @P2 STG.E desc[UR4][R72.64], R141 ;  /* 0x0000008d48002986 */ /* 0x0003e4000c101904 */
[----:B-1----:R-:W-:-:S02]  /*8ebb0*/  IMAD.WIDE R72, R142, 0x4, R2 ;  /* 0x000000048e487825 */ /* 0x002fc400078e0202 */
[----:B------:R-:W4:Y:S04]  /*8ebc0*/  LDL.LU R141, [R1+0x10c4] ;  /* 0x0010c400018d7983 */ /* 0x000f280000300800 */
[----:B------:R1:W-:Y:S02]  /*8ebd0*/  @P3 STG.E desc[UR4][R72.64], R140 ;  /* 0x0000008c48003986 */ /* 0x0003e4000c101904 */
[C---:B-1----:R-:W-:Y:S02]  /*8ebe0*/  IMAD.WIDE R72, R142.reuse, 0x4, R8 ;  /* 0x000000048e487825 */ /* 0x042fe400078e0208 */
[----:B------:R-:W4:Y:S04]  /*8ebf0*/  LDL.LU R140, [R1+0x8d4] ;  /* 0x0008d400018c7983 */ /* 0x000f280000300800 */
[----:B---3--:R1:W-:Y:S02]  /*8ec00*/  @P4 STG.E desc[UR4][R72.64], R139 ;  /* 0x0000008b48004986 */ /* 0x0083e4000c101904 */
[----:B-1----:R-:W-:-:S02]  /*8ec10*/  IMAD.WIDE R72, R142, 0x4, R4 ;  /* 0x000000048e487825 */ /* 0x002fc400078e0204 */
[----:B------:R-:W3:Y:S04]  /*8ec20*/  LDL.LU R139, [R1+0x4d4] ;  /* 0x0004d400018b7983 */ /* 0x000ee80000300800 */
[----:B--2---:R1:W-:Y:S04]  /*8ec30*/  @P5 STG.E desc[UR4][R72.64], R138 ;  /* 0x0000008a48005986 */ /* 0x0043e8000c101904 */
[----:B-1----:R-:W2:Y:S04]  /*8ec40*/  LDL.LU R138, [R1+0x2224] ;  /* 0x00222400018a7983 */ /* 0x002ea80000300800 */
[----:B------:R-:W3:Y:S01]  /*8ec50*/  LDL.LU R248, [R1+0xd4] ;  /* 0x0000d40001f87983 */ /* 0x000ee20000300800 */
[----:B------:R-:W-:-:S03]  /*8ec60*/  IMAD.WIDE R72, R142, 0x4, R6 ;  /* 0x000000048e487825 */ /* 0x000fc600078e0206 */
[----:B------:R-:W3:Y:S04]  /*8ec70*/  LDL.LU R154, [R1+0x2228] ;  /* 0x00222800019a7983 */ /* 0x000ee80000300800 */
        /* <DEDUP_REMOVED lines=8> */
[----:B------:R-:W3:Y:S01]  /*8ed00*/  LDL.LU R148, [R1+0x4d8] ;  /* 0x0004d80001947983 */ /* 0x000ee20000300800 */
[----:B------:R-:W-:-:S02]  /*8ed10*/  LOP3.LUT P2, RZ, R155, 0x8000, RZ, 0xc0, !PT ;  /* 0x000080009bff7812 */ /* 0x000fc4000784c0ff */
[C---:B------:R-:W-:Y:S01]  /*8ed20*/  LOP3.LUT P3, RZ, R155.reuse, 0x10000, RZ, 0xc0, !PT ;  /* 0x000100009bff7812 */ /* 0x040fe2000786c0ff */
[----:B------:R-:W3:Y:S01]  /*8ed30*/  LDL.LU R145, [R1+0xd8] ;  /* 0x0000d80001917983 */ /* 0x000ee20000300800 */
[----:B------:R-:W-:-:S03]  /*8ed40*/  LOP3.LUT P4, RZ, R155, 0x20000, RZ, 0xc0, !PT ;  /* 0x000200009bff7812 */ /* 0x000fc6000788c0ff */
[----:B------:R-:W3:Y:S01]  /*8ed50*/  LDL.LU R146, [R1+0x1e6c] ;  /* 0x001e6c0001927983 */ /* 0x000ee20000300800 */
[----:B------:R-:W-:-:S03]  /*8ed60*/  LOP3.LUT P5, RZ, R155, 0x40000, RZ, 0xc0, !PT ;  /* 0x000400009bff7812 */ /* 0x000fc600078ac0ff */
[----:B------:R-:W3:Y:S01]  /*8ed70*/  LDL.LU R144, [R1+0x1ccc] ;  /* 0x001ccc0001907983 */ /* 0x000ee20000300800 */
[----:B------:R-:W-:Y:S02]  /*8ed80*/  LOP3.LUT P6, RZ, R155, 0x8000000, RZ, 0xc0, !PT ;  /* 0x080000009bff7812 */ /* 0x000fe400078cc0ff */
[----:B------:R-:W-:Y:S01]  /*8ed90*/  LOP3.LUT R31, R31, 0xdfffffff, RZ, 0xc0, !PT ;  /* 0xdfffffff1f1f7812 */ /* 0x000fe200078ec0ff */
[----:B----4-:R2:W-:Y:S10]  /*8eda0*/  @P2 STG.E desc[UR4][R72.64], R143 ;  /* 0x0000008f48002986 */ /* 0x0105f4000c101904 */
[----:B------:R-:W-:-:S02]  /*8edb0*/  @P6 LOP3.LUT R31, R31, 0x20000000, RZ, 0xfc, !PT ;  /* 0x200000001f1f6812 */ /* 0x000fc400078efcff */
[----:B------:R-:W-:Y:S02]  /*8edc0*/  LOP3.LUT P6, RZ, R155, 0x4000000, RZ, 0xc0, !PT ;  /* 0x040000009bff7812 */ /* 0x000fe400078cc0ff */
[----:B------:R-:W-:-:S11]  /*8edd0*/  LOP3.LUT R31, R31, 0xbfffffff, RZ, 0xc0, !PT ;  /* 0xbfffffff1f1f7812 */ /* 0x000fd600078ec0ff */
[----:B------:R-:W-:Y:S02]  /*8ede0*/  @P6 LOP3.LUT R31, R31, 0x40000000, RZ, 0xfc, !PT ;  /* 0x400000001f1f6812 */ /* 0x000fe400078efcff */
[----:B------:R-:W-:Y:S02]  /*8edf0*/  LOP3.LUT P6, RZ, R155, 0x2000000, RZ, 0xc0, !PT ;  /* 0x020000009bff7812 */ /* 0x000fe400078cc0ff */
[----:B------:R-:W-:-:S11]  /*8ee00*/  LOP3.LUT R31, R31, 0x7fffffff, RZ, 0xc0, !PT ;  /* 0x7fffffff1f1f7812 */ /* 0x000fd600078ec0ff */
[----:B------:R-:W-:Y:S02]  /*8ee10*/  @P6 LOP3.LUT R31, R31, 0x80000000, RZ, 0xfc, !PT ;  /* 0x800000001f1f6812 */ /* 0x000fe400078efcff */
[----:B------:R-:W-:Y:S02]  /*8ee20*/  LOP3.LUT P6, RZ, R155, 0x1000000, RZ, 0xc0, !PT ;  /* 0x010000009bff7812 */ /* 0x000fe400078cc0ff */
[----:B------:R-:W-:-:S11]  /*8ee30*/  LOP3.LUT R30, R30, 0xfffffffe, RZ, 0xc0, !PT ;  /* 0xfffffffe1e1e7812 */ /* 0x000fd600078ec0ff */
[----:B------:R-:W-:Y:S02]  /*8ee40*/  @P6 LOP3.LUT R30, R30, 0x1, RZ, 0xfc, !PT ;  /* 0x000000011e1e6812 */ /* 0x000fe400078efcff */
[----:B------:R-:W-:Y:S01]  /*8ee50*/  LOP3.LUT P6, RZ, R155, 0x800000, RZ, 0xc0, !PT ;  /* 0x008000009bff7812 */ /* 0x000fe200078cc0ff */
[----:B--2---:R-:W-:-:S05]  /*8ee60*/  IMAD.WIDE R72, R138, 0x4, R2 ;  /* 0x000000048a487825 */ /* 0x004fca00078e0202 */
[----:B------:R1:W-:Y:S02]  /*8ee70*/  @P3 STG.E desc[UR4][R72.64], R141 ;  /* 0x0000008d48003986 */ /* 0x0003e4000c101904 */
[C---:B-1----:R-:W-:Y:S02]  /*8ee80*/  IMAD.WIDE R72, R138.reuse, 0x4, R8 ;  /* 0x000000048a487825 */ /* 0x042fe400078e0208 */
[----:B------:R-:W2:Y:S04]  /*8ee90*/  LDL.LU R141, [R1+0x18cc] ;  /* 0x0018cc00018d7983 */ /* 0x000ea80000300800 */
[----:B------:R1:W-:Y:S02]  /*8eea0*/  @P4 STG.E desc[UR4][R72.64], R140 ;  /* 0x0000008c48004986 */ /* 0x0003e4000c101904 */
[----:B-1----:R-:W-:-:S02]  /*8eeb0*/  IMAD.WIDE R72, R138, 0x4, R4 ;  /* 0x000000048a487825 */ /* 0x002fc400078e0204 */
[----:B------:R-:W4:Y:S04]  /*8eec0*/  LDL.LU R140, [R1+0x14cc] ;  /* 0x0014cc00018c7983 */ /* 0x000f280000300800 */
[----:B---3--:R1:W-:Y:S02]  /*8eed0*/  @P5 STG.E desc[UR4][R72.64], R139 ;  /* 0x0000008b48005986 */ /* 0x0083e4000c101904 */
[----:B-1----:R-:W-:Y:S02]  /*8eee0*/  IMAD.WIDE R72, R138, 0x4, R6 ;  /* 0x000000048a487825 */ /* 0x002fe400078e0206 */
[----:B------:R-:W3:Y:S04]  /*8eef0*/  LDL.LU R139, [R1+0x10cc] ;  /* 0x0010cc00018b7983 */ /* 0x000ee80000300800 */
[----:B------:R-:W3:Y:S04]  /*8ef00*/  LDL.LU R138, [R1+0x8dc] ;  /* 0x0008dc00018a7983 */ /* 0x000ee80000300800 */
[----:B------:R-:W3:Y:S01]  /*8ef10*/  LDL.LU R143, [R1+0x2234] ;  /* 0x00223400018f7983 */ /* 0x000ee20000300800 */
[----:B------:R-:W-:-:S04]  /*8ef20*/  LOP3.LUT R30, R30, 0xfffffffd, RZ, 0xc0, !PT ;  /* 0xfffffffd1e1e7812 */ /* 0x000fc800078ec0ff */
        /* <DEDUP_REMOVED lines=10> */
[----:B------:R-:W-:-:S13]  /*8efd0*/  LOP3.LUT P6, RZ, R155, 0x80000, RZ, 0xc0, !PT ;  /* 0x000800009bff7812 */ /* 0x000fda00078cc0ff */
[----:B------:R1:W-:Y:S01]  /*8efe0*/  @P6 STG.E desc[UR4][R72.64], R248 ;  /* 0x000000f848006986 */ /* 0x0003e2000c101904 */
        /* <DEDUP_REMOVED lines=35> */
[----:B------:R-:W3:Y:S04]  /*8f220*/  LDL.LU R144, [R1+0x4dc] ;  /* 0x0004dc0001907983 */ /* 0x000ee80000300800 */
[----:B--2---:R1:W-:Y:S02]  /*8f230*/  @P2 STG.E desc[UR4][R72.64], R141 ;  /* 0x0000008d48002986 */ /* 0x0043e4000c101904 */
[----:B-1----:R-:W-:-:S02]  /*8f240*/  IMAD.WIDE R72, R142, 0x4, R6 ;  /* 0x000000048e487825 */ /* 0x002fc400078e0206 */
[----:B------:R-:W2:Y:S04]  /*8f250*/  LDL.LU R142, [R1+0xdc] ;  /* 0x0000dc00018e7983 */ /* 0x000ea80000300800 */
[----:B----4-:R1:W-:Y:S04]  /*8f260*/  @P3 STG.E desc[UR4][R72.64], R140 ;  /* 0x0000008c48003986 */ /* 0x0103e8000c101904 */
[----:B------:R-:W4:Y:S04]  /*8f270*/  LDL.LU R141, [R1+0x1cd0] ;  /* 0x001cd000018d7983 */ /* 0x000f280000300800 */
[----:B-1----:R-:W4:Y:S01]  /*8f280*/  LDL.LU R140, [R1+0x18d0] ;  /* 0x0018d000018c7983 */ /* 0x002f220000300800 */
[----:B---3--:R-:W-:-:S05]  /*8f290*/  IMAD.WIDE R72, R143, 0x4, R2 ;  /* 0x000000048f487825 */ /* 0x008fca00078e0202 */
[----:B------:R1:W-:Y:S02]  /*8f2a0*/  @P4 STG.E desc[UR4][R72.64], R139 ;  /* 0x0000008b48004986 */ /* 0x0003e4000c101904 */
[----:B-1----:R-:W-:Y:S02]  /*8f2b0*/  IMAD.WIDE R72, R143, 0x4, R8 ;  /* 0x000000048f487825 */ /* 0x002fe400078e0208 */
[----:B------:R-:W3:Y:S04]  /*8f2c0*/  LDL.LU R139, [R1+0x14d0] ;  /* 0x0014d000018b7983 */ /* 0x000ee80000300800 */
[----:B------:R1:W-:Y:S04]  /*8f2d0*/  @P5 STG.E desc[UR4][R72.64], R138 ;  /* 0x0000008a48005986 */ /* 0x0003e8000c101904 */
[----:B-1----:R-:W4:Y:S01]  /*8f2e0*/  LDL.LU R138, [R1+0x2238] ;  /* 0x00223800018a7983 */ /* 0x002f220000300800 */
[----:B------:R-:W-:-:S03]  /*8f2f0*/  LOP3.LUT P6, RZ, R0, 0x4000, RZ, 0xc0, !PT ;  /* 0x0000400000ff7812 */ /* 0x000fc600078cc0ff */
[----:B------:R-:W3:Y:S01]  /*8f300*/  LDL.LU R136, [R1+0x10d0] ;  /* 0x0010d00001887983 */ /* 0x000ee20000300800 */
[----:B------:R-:W-:-:S03]  /*8f310*/  LOP3.LUT R31, R31, 0xffdfffff, RZ, 0xc0, !PT ;  /* 0xffdfffff1f1f7812 */ /* 0x000fc600078ec0ff */
[----:B------:R-:W3:Y:S04]  /*8f320*/  LDL.LU R151, [R1+0x223c] ;  /* 0x00223c0001977983 */ /* 0x000ee80000300800 */
[----:B------:R-:W3:Y:S02]  /*8f330*/  LDL.LU R137, [R1+0xcd0] ;  /* 0x000cd00001897983 */ /* 0x000ee40000300800 */
[----:B------:R-:W-:Y:S02]  /*8f340*/  @P6 LOP3.LUT R31, R31, 0x200000, RZ, 0xfc, !PT ;  /* 0x002000001f1f6812 */ /* 0x000fe400078efcff */
[----:B------:R-:W-:Y:S01]  /*8f350*/  LOP3.LUT P6, RZ, R0, 0x2000, RZ, 0xc0, !PT ;  /* 0x0000200000ff7812 */ /* 0x000fe200078cc0ff */
[----:B------:R-:W3:Y:S01]  /*8f360*/  LDL.LU R75, [R1+0x8e0] ;  /* 0x0008e000014b7983 */ /* 0x000ee20000300800 */
[----:B------:R-:W-:-:S03]  /*8f370*/  LOP3.LUT R31, R31, 0xffbfffff, RZ, 0xc0, !PT ;  /* 0xffbfffff1f1f7812 */ /* 0x000fc600078ec0ff */
[----:B------:R-:W3:Y:S04]  /*8f380*/  LDL.LU R154, [R1+0x4e0] ;  /* 0x0004e000019a7983 */ /* 0x000ee80000300800 */
[----:B------:R-:W3:Y:S04]  /*8f390*/  LDL.LU R149, [R1+0xe0] ;  /* 0x0000e00001957983 */ /* 0x000ee80000300800 */
[----:B------:R-:W-:Y:S01]  /*8f3a0*/  @P6 LOP3.LUT R31, R31, 0x400000, RZ, 0xfc, !PT ;  /* 0x004000001f1f6812 */ /* 0x000fe200078efcff */
[----:B------:R-:W3:Y:S01]  /*8f3b0*/  LDL.LU R150, [R1+0x1cd4] ;  /* 0x001cd40001967983 */ /* 0x000ee20000300800 */
[----:B------:R-:W-:-:S02]  /*8f3c0*/  LOP3.LUT P6, RZ, R0, 0x1000, RZ, 0xc0, !PT ;  /* 0x0000100000ff7812 */ /* 0x000fc400078cc0ff */
[----:B------:R-:W-:Y:S01]  /*8f3d0*/  LOP3.LUT R31, R31, 0xff7fffff, RZ, 0xc0, !PT ;  /* 0xff7fffff1f1f7812 */ /* 0x000fe200078ec0ff */
[----:B------:R-:W3:Y:S04]  /*8f3e0*/  LDL.LU R148, [R1+0x18d4] ;  /* 0x0018d40001947983 */ /* 0x000ee80000300800 */
[----:B------:R-:W3:Y:S04]  /*8f3f0*/  LDL.LU R147, [R1+0x14d4] ;  /* 0x0014d40001937983 */ /* 0x000ee80000300800 */
[----:B------:R-:W3:Y:S02]  /*8f400*/  LDL.LU R145, [R1+0x2240] ;  /* 0x0022400001917983 */ /* 0x000ee40000300800 */
[----:B------:R-:W-:-:S02]  /*8f410*/  @P6 LOP3.LUT R31, R31, 0x800000, RZ, 0xfc, !PT ;  /* 0x008000001f1f6812 */ /* 0x000fc400078efcff */
[C---:B------:R-:W-:Y:S02]  /*8f420*/  LOP3.LUT P6, RZ, R0.reuse, 0x800, RZ, 0xc0, !PT ;  /* 0x0000080000ff7812 */ /* 0x040fe400078cc0ff */
[C---:B------:R-:W-:Y:S02]  /*8f430*/  LOP3.LUT P2, RZ, R0.reuse, 0x4, RZ, 0xc0, !PT ;  /* 0x0000000400ff7812 */ /* 0x040fe4000784c0ff */
[----:B------:R-:W-:Y:S01]  /*8f440*/  LOP3.LUT P3, RZ, R0, 0x8, RZ, 0xc0, !PT ;  /* 0x0000000800ff7812 */ /* 0x000fe2000786c0ff */
[----:B------:R-:W-:Y:S01]  /*8f450*/  IMAD.WIDE R72, R143, 0x4, R4 ;  /* 0x000000048f487825 */ /* 0x000fe200078e0204 */
[----:B------:R-:W-:Y:S01]  /*8f460*/  LOP3.LUT R31, R31, 0xfeffffff, RZ, 0xc0, !PT ;  /* 0xfeffffff1f1f7812 */ /* 0x000fe200078ec0ff */
[----:B------:R-:W3:Y:S06]  /*8f470*/  LDL.LU R146, [R1+0x10d4] ;  /* 0x0010d40001927983 */ /* 0x000eec0000300800 */
[----:B------:R-:W-:-:S02]  /*8f480*/  @P6 LOP3.LUT R31, R31, 0x1000000, RZ, 0xfc, !PT ;  /* 0x010000001f1f6812 */ /* 0x000fc400078efcff */
[----:B------:R-:W-:Y:S02]  /*8f490*/  LOP3.LUT P6, RZ, R0, 0x400, RZ, 0xc0, !PT ;  /* 0x0000040000ff7812 */ /* 0x000fe400078cc0ff */
[----:B------:R-:W-:-:S11]  /*8f4a0*/  LOP3.LUT R31, R31, 0xfdffffff, RZ, 0xc0, !PT ;  /* 0xfdffffff1f1f7812 */ /* 0x000fd600078ec0ff */
[----:B------:R-:W-:Y:S02]  /*8f4b0*/  @P6 LOP3.LUT R31, R31, 0x2000000, RZ, 0xfc, !PT ;  /* 0x020000001f1f6812 */ /* 0x000fe400078efcff */
[----:B------:R-:W-:Y:S02]  /*8f4c0*/  LOP3.LUT P6, RZ, R0, 0x200, RZ, 0xc0, !PT ;  /* 0x0000020000ff7812 */ /* 0x000fe400078cc0ff */
[----:B------:R-:W-:-:S11]  /*8f4d0*/  LOP3.LUT R31, R31, 0xfbffffff, RZ, 0xc0, !PT ;  /* 0xfbffffff1f1f7812 */ /* 0x000fd600078ec0ff */
[----:B------:R-:W-:Y:S02]  /*8f4e0*/  @P6 LOP3.LUT R31, R31, 0x4000000, RZ, 0xfc, !PT ;  /* 0x040000001f1f6812 */ /* 0x000fe400078efcff */
[C---:B------:R-:W-:Y:S02]  /*8f4f0*/  LOP3.LUT P6, RZ, R0.reuse, 0x100, RZ, 0xc0, !PT ;  /* 0x0000010000ff7812 */ /* 0x040fe400078cc0ff */
[----:B------:R-:W-:Y:S02]  /*8f500*/  LOP3.LUT R31, R31, 0xf7ffffff, RZ, 0xc0, !PT ;  /* 0xf7ffffff1f1f7812 */ /* 0x000fe400078ec0ff */
[----:B------:R-:W-:-:S09]  /*8f510*/  LOP3.LUT P4, RZ, R0, 0x10, RZ, 0xc0, !PT ;  /* 0x0000001000ff7812 */ /* 0x000fd2000788c0ff */
[----:B------:R-:W-:Y:S02]  /*8f520*/  @P6 LOP3.LUT R31, R31, 0x8000000, RZ, 0xfc, !PT ;  /* 0x080000001f1f6812 */ /* 0x000fe400078efcff */
[C---:B------:R-:W-:Y:S02]  /*8f530*/  LOP3.LUT P6, RZ, R0.reuse, 0x80, RZ, 0xc0, !PT ;  /* 0x0000008000ff7812 */ /* 0x040fe400078cc0ff */
[----:B------:R-:W-:Y:S02]  /*8f540*/  LOP3.LUT P5, RZ, R0, 0x20, RZ, 0xc0, !PT ;  /* 0x0000002000ff7812 */ /* 0x000fe400078ac0ff */
[----:B------:R-:W-:-:S09]  /*8f550*/  LOP3.LUT R31, R31, 0xefffffff, RZ, 0xc0, !PT ;  /* 0xefffffff1f1f7812 */ /* 0x000fd200078ec0ff */
[----:B------:R-:W-:Y:S02]  /*8f560*/  @P6 LOP3.LUT R31, R31, 0x10000000, RZ, 0xfc, !PT ;  /* 0x100000001f1f6812 */ /* 0x000fe400078efcff */
[----:B------:R-:W-:Y:S01]  /*8f570*/  LOP3.LUT P6, RZ, R0, 0x40, RZ, 0xc0, !PT ;  /* 0x0000004000ff7812 */ /* 0x000fe200078cc0ff */
[----:B------:R1:W-:Y:S02]  /*8f580*/  @P2 STG.E desc[UR4][R72.64], R144 ;  /* 0x0000009048002986 */ /* 0x0003e4000c101904 */
[----:B-1----:R-:W-:-:S05]  /*8f590*/  IMAD.WIDE R72, R143, 0x4, R6 ;  /* 0x000000048f487825 */ /* 0x002fca00078e0206 */
[----:B--2---:R1:W-:Y:S04]  /*8f5a0*/  @P3 STG.E desc[UR4][R72.64], R142 ;  /* 0x0000008e48003986 */ /* 0x0043e8000c101904 */
[----:B-1----:R-:W2:Y:S04]  /*8f5b0*/  LDL.LU R142, [R1+0x2244] ;  /* 0x00224400018e7983 */ /* 0x002ea80000300800 */
[----:B------:R-:W2:Y:S04]  /*8f5c0*/  LDL.LU R144, [R1+0xcd4] ;  /* 0x000cd40001907983 */ /* 0x000ea80000300800 */
[----:B------:R-:W2:Y:S01]  /*8f5d0*/  LDL.LU R143, [R1+0x8e4] ;  /* 0x0008e400018f7983 */ /* 0x000ea20000300800 */
[----:B----4-:R-:W-:-:S05]  /*8f5e0*/  IMAD.WIDE R72, R138, 0x4, R2 ;  /* 0x000000048a487825 */ /* 0x010fca00078e0202 */
[----:B------:R1:W-:Y:S02]  /*8f5f0*/  @P4 STG.E desc[UR4][R72.64], R141 ;  /* 0x0000008d48004986 */ /* 0x0003e4000c101904 */
[C---:B-1----:R-:W-:Y:S02]  /*8f600*/  IMAD.WIDE R72, R138.reuse, 0x4, R8 ;  /* 0x000000048a487825 */ /* 0x042fe400078e0208 */
[----:B------:R-:W4:Y:S04]  /*8f610*/  LDL.LU R141, [R1+0x4e4] ;  /* 0x0004e400018d7983 */ /* 0x000f280000300800 */
[----:B------:R1:W-:Y:S02]  /*8f620*/  @P5 STG.E desc[UR4][R72.64], R140 ;  /* 0x0000008c48005986 */ /* 0x0003e4000c101904 */
[----:B-1----:R-:W-:-:S02]  /*8f630*/  IMAD.WIDE R72, R138, 0x4, R4 ;  /* 0x000000048a487825 */ /* 0x002fc400078e0204 */
[----:B------:R-:W4:Y:S04]  /*8f640*/  LDL.LU R140, [R1+0xe4] ;  /* 0x0000e400018c7983 */ /* 0x000f280000300800 */
[----:B---3--:R1:W-:Y:S02]  /*8f650*/  @P6 STG.E desc[UR4][R72.64], R139 ;  /* 0x0000008b48006986 */ /* 0x0083e4000c101904 */
[----:B-1----:R-:W-:Y:S02]  /*8f660*/  IMAD.WIDE R72, R138, 0x4, R6 ;  /* 0x000000048a487825 */ /* 0x002fe400078e0206 */
[----:B------:R-:W3:Y:S04]  /*8f670*/  LDL.LU R138, [R1+0x1cd8] ;  /* 0x001cd800018a7983 */ /* 0x000ee80000300800 */
[----:B------:R-:W3:Y:S01]  /*8f680*/  LDL.LU R139, [R1+0x2248] ;  /* 0x00224800018b7983 */ /* 0x000ee20000300800 */
        /* <DEDUP_REMOVED lines=18> */
[----:B-1----:R-:W-:Y:S01]  /*8f7b0*/  IMAD.WIDE R72, R145, 0x4, R8 ;  /* 0x0000000491487825 */ /* 0x002fe200078e0208 */
[----:B------:R-:W-:Y:S01]  /*8f7c0*/  LOP3.LUT P0, RZ, R0, 0x8000, RZ, 0xc0, !PT ;  /* 0x0000800000ff7812 */ /* 0x000fe2000780c0ff */
[----:B------:R-:W3:Y:S10]  /*8f7d0*/  LDL.LU R150, [R1+0x2250] ;  /* 0x0022500001967983 */ /* 0x000ef40000300800 */
[----:B------:R1:W-:Y:S01]  /*8f7e0*/  @P6 STG.E desc[UR4][R72.64], R148 ;  /* 0x0000009448006986 */ /* 0x0003e2000c101904 */
[----:B------:R-:W-:-:S02]  /*8f7f0*/  LOP3.LUT P6, RZ, R31, 0x200000, RZ, 0xc0, !PT ;  /* 0x002000001fff7812 */ /* 0x000fc400078cc0ff */
[----:B------:R-:W-:Y:S01]  /*8f800*/  LOP3.LUT P1, RZ, R0, 0x10000, RZ, 0xc0, !PT ;  /* 0x0001000000ff7812 */ /* 0x000fe2000782c0ff */
[----:B-1----:R-:W-:-:S10]  /*8f810*/  IMAD.WIDE R72, R145, 0x4, R4 ;  /* 0x0000000491487825 */ /* 0x002fd400078e0204 */
[----:B------:R1:W-:Y:S01]  /*8f820*/  @P6 STG.E desc[UR4][R72.64], R147 ;  /* 0x0000009348006986 */ /* 0x0003e2000c101904 */
[----:B------:R-:W-:Y:S01]  /*8f830*/  LOP3.LUT P2, RZ, R0, 0x20000, RZ, 0xc0, !PT ;  /* 0x0002000000ff7812 */ /* 0x000fe2000784c0ff */
[----:B-1----:R-:W-:-:S05]  /*8f840*/  IMAD.WIDE R72, R145, 0x4, R6 ;  /* 0x0000000491487825 */ /* 0x002fca00078e0206 */
[----:B------:R2:W-:Y:S01]  /*8f850*/  @P0 STG.E desc[UR4][R72.64], R146 ;  /* 0x0000009248000986 */ /* 0x0005e2000c101904 */
[C---:B------:R-:W-:Y:S02]  /*8f860*/  LOP3.LUT P3, RZ, R0.reuse, 0x40000, RZ, 0xc0, !PT ;  /* 0x0004000000ff7812 */ /* 0x040fe4000786c0ff */
[C---:B------:R-:W-:Y:S02]  /*8f870*/  LOP3.LUT P4, RZ, R0.reuse, 0x80000, RZ, 0xc0, !PT ;  /* 0x0008000000ff7812 */ /* 0x040fe4000788c0ff */
[----:B------:R-:W-:Y:S01]  /*8f880*/  LOP3.LUT P5, RZ, R0, 0x100000, RZ, 0xc0, !PT ;  /* 0x0010000000ff7812 */ /* 0x000fe200078ac0ff */
[----:B--2---:R-:W-:-:S05]  /*8f890*/  IMAD.WIDE R72, R142, 0x4, R2 ;  /* 0x000000048e487825 */ /* 0x004fca00078e0202 */
[----:B------:R1:W-:Y:S02]  /*8f8a0*/  @P1 STG.E desc[UR4][R72.64], R144 ;  /* 0x0000009048001986 */ /* 0x0003e4000c101904 */
[----:B-1----:R-:W-:-:S05]  /*8f8b0*/  IMAD.WIDE R72, R142, 0x4, R8 ;  /* 0x000000048e487825 */ /* 0x002fca00078e0208 */
[----:B------:R1:W-:Y:S02]  /*8f8c0*/  @P2 STG.E desc[UR4][R72.64], R143 ;  /* 0x0000008f48002986 */ /* 0x0003e4000c101904 */
[----:B-1----:R-:W-:-:S05]  /*8f8d0*/  IMAD.WIDE R72, R142, 0x4, R4 ;  /* 0x000000048e487825 */ /* 0x002fca00078e0204 */
[----:B----4-:R1:W-:Y:S02]  /*8f8e0*/  @P3 STG.E desc[UR4][R72.64], R141 ;  /* 0x0000008d48003986 */ /* 0x0103e4000c101904 */
[----:B-1----:R-:W-:Y:S02]  /*8f8f0*/  IMAD.WIDE R72, R142, 0x4, R6 ;  /* 0x000000048e487825 */ /* 0x002fe400078e0206 */
[----:B------:R-:W2:Y:S04]  /*8f900*/  LDL.LU R142, [R1+0x18d8] ;  /* 0x0018d800018e7983 */ /* 0x000ea80000300800 */
[----:B------:R1:W-:Y:S04]  /*8f910*/  @P4 STG.E desc[UR4][R72.64], R140 ;  /* 0x0000008c48004986 */ /* 0x0003e8000c101904 */
[----:B-1----:R-:W4:Y:S04]  /*8f920*/  LDL.LU R140, [R1+0x14d8] ;  /* 0x0014d800018c7983 */ /* 0x002f280000300800 */
[----:B------:R-:W4:Y:S04]  /*8f930*/  LDL.LU R244, [R1+0x10d8] ;  /* 0x0010d80001f47983 */ /* 0x000f280000300800 */
[----:B------:R-:W4:Y:S01]  /*8f940*/  LDL.LU R248, [R1+0xcd8] ;  /* 0x000cd80001f87983 */ /* 0x000f220000300800 */
[----:B---3--:R-:W-:-:S03]  /*8f950*/  IMAD.WIDE R72, R139, 0x4, R2 ;  /* 0x000000048b487825 */ /* 0x008fc600078e0202 */
[----:B------:R-:W3:Y:S04]  /*8f960*/  LDL.LU R136, [R1+0x8e8] ;  /* 0x0008e80001887983 */ /* 0x000ee80000300800 */
[----:B------:R1:W-:Y:S04]  /*8f970*/  @P5 STG.E desc[UR4][R72.64], R138 ;  /* 0x0000008a48005986 */ /* 0x0003e8000c101904 */
[----:B-1----:R-:W3:Y:S04]  /*8f980*/  LDL.LU R138, [R1+0x224c] ;  /* 0x00224c00018a7983 */ /* 0x002ee80000300800 */
[----:B------:R-:W3:Y:S01]  /*8f990*/  LDL.LU R137, [R1+0x4e8] ;  /* 0x0004e80001897983 */ /* 0x000ee20000300800 */
[----:B------:R-:W-:-:S02]  /*8f9a0*/  LOP3.LUT P6, RZ, R15, 0x2, RZ, 0xc0, !PT ;  /* 0x000000020fff7812 */ /* 0x000fc400078cc0ff */
[----:B------:R-:W-:Y:S01]  /*8f9b0*/  LOP3.LUT R31, R31, 0xffffdfff, RZ, 0xc0, !PT ;  /* 0xffffdfff1f1f7812 */ /* 0x000fe200078ec0ff */
[----:B------:R-:W3:Y:S04]  /*8f9c0*/  LDL.LU R75, [R1+0xe8] ;  /* 0x0000e800014b7983 */ /* 0x000ee80000300800 */
[----:B------:R-:W3:Y:S04]  /*8f9d0*/  LDL.LU R154, [R1+0x1cdc] ;  /* 0x001cdc00019a7983 */ /* 0x000ee80000300800 */
[----:B------:R-:W3:Y:S02]  /*8f9e0*/  LDL.LU R151, [R1+0x18dc] ;  /* 0x0018dc0001977983 */ /* 0x000ee40000300800 */
[----:B------:R-:W-:-:S02]  /*8f9f0*/  @P6 LOP3.LUT R31, R31, 0x2000, RZ, 0xfc, !PT ;  /* 0x000020001f1f6812 */ /* 0x000fc400078efcff */
        /* <DEDUP_REMOVED lines=9> */
[----:B------:R-:W3:Y:S01]  /*8fa90*/  LDL.LU R146, [R1+0x4ec] ;  /* 0x0004ec0001927983 */ /* 0x000ee20000300800 */
[----:B------:R-:W-:-:S03]  /*8faa0*/  LOP3.LUT P2, RZ, R0, 0x200000, RZ, 0xc0, !PT ;  /* 0x0020000000ff7812 */ /* 0x000fc6000784c0ff */
[----:B------:R-:W3:Y:S01]  /*8fab0*/  LDL.LU R144, [R1+0x2254] ;  /* 0x0022540001907983 */ /* 0x000ee20000300800 */
[C---:B------:R-:W-:Y:S01]  /*8fac0*/  LOP3.LUT P3, RZ, R0.reuse, 0x400000, RZ, 0xc0, !PT ;  /* 0x0040000000ff7812 */ /* 0x040fe2000786c0ff */
[----:B------:R-:W-:Y:S01]  /*8fad0*/  IMAD.WIDE R72, R139, 0x4, R8 ;  /* 0x000000048b487825 */ /* 0x000fe200078e0208 */
[C---:B------:R-:W-:Y:S01]  /*8fae0*/  LOP3.LUT P4, RZ, R0.reuse, 0x800000, RZ, 0xc0, !PT ;  /* 0x0080000000ff7812 */ /* 0x040fe2000788c0ff */
[----:B------:R-:W3:Y:S02]  /*8faf0*/  LDL.LU R143, [R1+0xec] ;  /* 0x0000ec00018f7983 */ /* 0x000ee40000300800 */
[----:B------:R-:W-:Y:S02]  /*8fb00*/  @P6 LOP3.LUT R31, R31, 0x8000, RZ, 0xfc, !PT ;  /* 0x000080001f1f6812 */ /* 0x000fe400078efcff */
[----:B------:R-:W-:Y:S01]  /*8fb10*/  LOP3.LUT P6, RZ, R0, 0x40000000, RZ, 0xc0, !PT ;  /* 0x4000000000ff7812 */ /* 0x000fe200078cc0ff */
[----:B------:R-:W3:Y:S01]  /*8fb20*/  LDL.LU R141, [R1+0x1e70] ;  /* 0x001e7000018d7983 */ /* 0x000ee20000300800 */
        /* <DEDUP_REMOVED lines=12> */
[----:B------:R-:W-:Y:S02]  /*8fbf0*/  LOP3.LUT P6, RZ, R0, 0x4000000, RZ, 0xc0, !PT ;  /* 0x0400000000ff7812 */ /* 0x000fe400078cc0ff */
[----:B------:R-:W-:-:S11]  /*8fc00*/  LOP3.LUT R31, R31, 0xffefffff, RZ, 0xc0, !PT ;  /* 0xffefffff1f1f7812 */ /* 0x000fd600078ec0ff */
[----:B------:R-:W-:Y:S02]  /*8fc10*/  @P6 LOP3.LUT R31, R31, 0x100000, RZ, 0xfc, !PT ;  /* 0x001000001f1f6812 */ /* 0x000fe400078efcff */
[----:B------:R-:W-:Y:S01]  /*8fc20*/  LOP3.LUT P6, RZ, R0, 0x2000000, RZ, 0xc0, !PT ;  /* 0x0200000000ff7812 */ /* 0x000fe200078cc0ff */
[----:B--2---:R1:W-:Y:S02]  /*8fc30*/  @P2 STG.E desc[UR4][R72.64], R142 ;  /* 0x0000008e48002986 */ /* 0x0043e4000c101904 */
[C---:B-1----:R-:W-:Y:S02]  /*8fc40*/  IMAD.WIDE R72, R139.reuse, 0x4, R4 ;  /* 0x000000048b487825 */ /* 0x042fe400078e0204 */
[----:B------:R-:W2:Y:S04]  /*8fc50*/  LDL.LU R142, [R1+0x1ce0] ;  /* 0x001ce000018e7983 */ /* 0x000ea80000300800 */
[----:B----4-:R1:W-:Y:S02]  /*8fc60*/  @P3 STG.E desc[UR4][R72.64], R140 ;  /* 0x0000008c48003986 */ /* 0x0103e4000c101904 */
[----:B-1----:R-:W-:-:S02]  /*8fc70*/  IMAD.WIDE R72, R139, 0x4, R6 ;  /* 0x000000048b487825 */ /* 0x002fc400078e0206 */
[----:B------:R-:W4:Y:S04]  /*8fc80*/  LDL.LU R140, [R1+0x18e0] ;  /* 0x0018e000018c7983 */ /* 0x000f280000300800 */
[----:B------:R3:W-:Y:S04]  /*8fc90*/  @P4 STG.E desc[UR4][R72.64], R244 ;  /* 0x000000f448004986 */ /* 0x0007e8000c101904 */
[----:B------:R-:W2:Y:S01]  /*8fca0*/  LDL.LU R139, [R1+0x2258] ;  /* 0x00225800018b7983 */ /* 0x000ea20000300800 */
[----:B---3--:R-:W-:-:S05]  /*8fcb0*/  IMAD.WIDE R72, R138, 0x4, R2 ;  /* 0x000000048a487825 */ /* 0x008fca00078e0202 */
[----:B------:R1:W-:Y:S02]  /*8fcc0*/  @P5 STG.E desc[UR4][R72.64], R248 ;  /* 0x000000f848005986 */ /* 0x0003e4000c101904 */
[----:B-1----:R-:W-:-:S05]  /*8fcd0*/  IMAD.WIDE R72, R138, 0x4, R8 ;  /* 0x000000048a487825 */ /* 0x002fca00078e0208 */
[----:B------:R1:W-:Y:S01]  /*8fce0*/  @P6 STG.E desc[UR4][R72.64], R136 ;  /* 0x0000008848006986 */ /* 0x0003e2000c101904 */
[----:B------:R-:W-:Y:S01]  /*8fcf0*/  LOP3.LUT P6, RZ, R31, 0x100000, RZ, 0xc0, !PT ;  /* 0x001000001fff7812 */ /* 0x000fe200078cc0ff */
[----:B-1----:R-:W-:-:S12]  /*8fd00*/  IMAD.WIDE R72, R138, 0x4, R4 ;  /* 0x000000048a487825 */ /* 0x002fd800078e0204 */
[----:B------:R1:W-:Y:S02]  /*8fd10*/  @P6 STG.E desc[UR4][R72.64], R137 ;  /* 0x0000008948006986 */ /* 0x0003e4000c101904 */
[----:B-1----:R-:W-:Y:S02]  /*8fd20*/  IMAD.WIDE R72, R138, 0x4, R6 ;  /* 0x000000048a487825 */ /* 0x002fe400078e0206 */
        /* <DEDUP_REMOVED lines=27> */
[----:B------:R-:W-:Y:S01]  /*8fee0*/  LOP3.LUT P3, RZ, R15, 0x20, RZ, 0xc0, !PT ;  /* 0x000000200fff7812 */ /* 0x000fe2000786c0ff */
[----:B-1----:R-:W-:-:S05]  /*8fef0*/  IMAD.WIDE R72, R144, 0x4, R6 ;  /* 0x0000000490487825 */ /* 0x002fca00078e0206 */
[----:B------:R2:W-:Y:S01]  /*8ff00*/  @P1 STG.E desc[UR4][R72.64], R143 ;  /* 0x0000008f48001986 */ /* 0x0005e2000c101904 */
[C---:B------:R-:W-:Y:S02]  /*8ff10*/  LOP3.LUT P4, RZ, R15.reuse, 0x40, RZ, 0xc0, !PT ;  /* 0x000000400fff7812 */ /* 0x040fe4000788c0ff */
[----:B------:R-:W-:Y:S01]  /*8ff20*/  LOP3.LUT P5, RZ, R15, 0x80, RZ, 0xc0, !PT ;  /* 0x000000800fff7812 */ /* 0x000fe200078ac0ff */
[----:B--2---:R-:W-:-:S05]  /*8ff30*/  IMAD.WIDE R72, R139, 0x4, R2 ;  /* 0x000000048b487825 */ /* 0x004fca00078e0202 */
[----:B------:R1:W-:Y:S02]  /*8ff40*/  @P2 STG.E desc[UR4][R72.64], R141 ;  /* 0x0000008d48002986 */ /* 0x0003e4000c101904 */
[----:B-1----:R-:W-:-:S05]  /*8ff50*/  IMAD.WIDE R72, R139, 0x4, R8 ;  /* 0x000000048b487825 */ /* 0x002fca00078e0208 */
[----:B------:R1:W-:Y:S02]  /*8ff60*/  @P3 STG.E desc[UR4][R72.64], R142 ;  /* 0x0000008e48003986 */ /* 0x0003e4000c101904 */
[C---:B-1----:R-:W-:Y:S02]  /*8ff70*/  IMAD.WIDE R72, R139.reuse, 0x4, R4 ;  /* 0x000000048b487825 */ /* 0x042fe400078e0204 */
[----:B------:R-:W2:Y:S04]  /*8ff80*/  LDL.LU R142, [R1+0x10e0] ;  /* 0x0010e000018e7983 */ /* 0x000ea80000300800 */
[----:B----4-:R1:W-:Y:S02]  /*8ff90*/  @P4 STG.E desc[UR4][R72.64], R140 ;  /* 0x0000008c48004986 */ /* 0x0103e4000c101904 */
[----:B-1----:R-:W-:-:S02]  /*8ffa0*/  IMAD.WIDE R72, R139, 0x4, R6 ;  /* 0x000000048b487825 */ /* 0x002fc400078e0206 */
[----:B------:R-:W4:Y:S04]  /*8ffb0*/  LDL.LU R140, [R1+0xce0] ;  /* 0x000ce000018c7983 */ /* 0x000f280000300800 */
[----:B------:R-:W4:Y:S04]  /*8ffc0*/  LDL.LU R139, [R1+0x8f0] ;  /* 0x0008f000018b7983 */ /* 0x000f280000300800 */
[----:B---3--:R1:W-:Y:S04]  /*8ffd0*/  @P5 STG.E desc[UR4][R72.64], R138 ;  /* 0x0000008a48005986 */ /* 0x0083e8000c101904 */
[----:B-1----:R-:W3:Y:S04]  /*8ffe0*/  LDL.LU R138, [R1+0x225c] ;  /* 0x00225c00018a7983 */ /* 0x002ee80000300800 */
[----:B------:R-:W4:Y:S04]  /*8fff0*/  LDL.LU R244, [R1+0x4f0] ;  /* 0x0004f00001f47983 */ /* 0x000f280000300800 */
        /* <DEDUP_REMOVED lines=8> */
[----:B------:R-:W4:Y:S01]  /*90080*/  LDL.LU R147, [R1+0x4f4] ;  /* 0x0004f40001937983 */ /* 0x000f220000300800 */
[----:B------:R-:W-:-:S03]  /*90090*/  LOP3.LUT P2, RZ, R15, 0x100, RZ, 0xc0, !PT ;  /* 0x000001000fff7812 */ /* 0x000fc6000784c0ff */
[----:B------:R-:W4:Y:S04]  /*900a0*/  LDL.LU R145, [R1+0x1e78] ;  /* 0x001e780001917983 */ /* 0x000f280000300800 */
[----:B------:R-:W4:Y:S01]  /*900b0*/  LDL.LU R144, [R1+0x1ce8] ;  /* 0x001ce80001907983 */ /* 0x000f220000300800 */
[----:B------:R-:W-:-:S03]  /*900c0*/  LOP3.LUT P3, RZ, R15, 0x200, RZ, 0xc0, !PT ;  /* 0x000002000fff7812 */ /* 0x000fc6000786c0ff */
[----:B------:R-:W4:Y:S04]  /*900d0*/  LDL.LU R143, [R1+0x18e8] ;  /* 0x0018e800018f7983 */ /* 0x000f280000300800 */
[----:B------:R-:W4:Y:S01]  /*900e0*/  LDL.LU R141, [R1+0x2268] ;  /* 0x00226800018d7983 */ /* 0x000f220000300800 */
[C---:B------:R-:W-:Y:S02]  /*900f0*/  LOP3.LUT P4, RZ, R15.reuse, 0x400, RZ, 0xc0, !PT ;  /* 0x000004000fff7812 */ /* 0x040fe4000788c0ff */
        /* <DEDUP_REMOVED lines=19> */
[----:B---3--:R-:W-:-:S05]  /*90230*/  IMAD.WIDE R72, R138, 0x4, R2 ;  /* 0x000000048a487825 */ /* 0x008fca00078e0202 */
[----:B--2---:R1:W-:Y:S02]  /*90240*/  @P2 STG.E desc[UR4][R72.64], R142 ;  /* 0x0000008e48002986 */ /* 0x0043e4000c101904 */
[C---:B-1----:R-:W-:Y:S02]  /*90250*/  IMAD.WIDE R72, R138.reuse, 0x4, R8 ;  /* 0x000000048a487825 */ /* 0x042fe400078e0208 */
[----:B------:R-:W2:Y:S04]  /*90260*/  LDL.LU R142, [R1+0x14e8] ;  /* 0x0014e800018e7983 */ /* 0x000ea80000300800 */
[----:B----4-:R1:W-:Y:S02]  /*90270*/  @P3 STG.E desc[UR4][R72.64], R140 ;  /* 0x0000008c48003986 */ /* 0x0103e4000c101904 */
[----:B-1----:R-:W-:-:S02]  /*90280*/  IMAD.WIDE R72, R138, 0x4, R4 ;  /* 0x000000048a487825 */ /* 0x002fc400078e0204 */
[----:B------:R-:W3:Y:S04]  /*90290*/  LDL.LU R140, [R1+0x10e8] ;  /* 0x0010e800018c7983 */ /* 0x000ee80000300800 */
[----:B------:R1:W-:Y:S02]  /*902a0*/  @P4 STG.E desc[UR4][R72.64], R139 ;  /* 0x0000008b48004986 */ /* 0x0003e4000c101904 */
[----:B-1----:R-:W-:Y:S02]  /*902b0*/  IMAD.WIDE R72, R138, 0x4, R6 ;  /* 0x000000048a487825 */ /* 0x002fe400078e0206 */
[----:B------:R-:W4:Y:S04]  /*902c0*/  LDL.LU R139, [R1+0xce8] ;  /* 0x000ce800018b7983 */ /* 0x000f280000300800 */
[----:B------:R-:W4:Y:S04]  /*902d0*/  LDL.LU R138, [R1+0x8f8] ;  /* 0x0008f800018a7983 */ /* 0x000f280000300800 */
[----:B------:R-:W3:Y:S01]  /*902e0*/  LDL.LU R146, [R1+0x226c] ;  /* 0x00226c0001927983 */ /* 0x000ee20000300800 */
[----:B------:R-:W-:-:S04]  /*902f0*/  LOP3.LUT R31, R31, 0xfffff7ff, RZ, 0xc0, !PT ;  /* 0xfffff7ff1f1f7812 */ /* 0x000fc800078ec0ff */
[----:B------:R-:W-:Y:S02]  /*90300*/  @P6 LOP3.LUT R31, R31, 0x800, RZ, 0xfc, !PT ;  /* 0x000008001f1f6812 */ /* 0x000fe400078efcff */
[C---:B------:R-:W-:Y:S02]  /*90310*/  LOP3.LUT P6, RZ, R15.reuse, 0x2000, RZ, 0xc0, !PT ;  /* 0x000020000fff7812 */ /* 0x040fe400078cc0ff */
[----:B------:R-:W-:Y:S02]  /*90320*/  LOP3.LUT P5, RZ, R15, 0x800, RZ, 0xc0, !PT ;  /* 0x000008000fff7812 */ /* 0x000fe400078ac0ff */
[----:B------:R-:W-:-:S09]  /*90330*/  LOP3.LUT R31, R31, 0xffffefff, RZ, 0xc0, !PT ;  /* 0xffffefff1f1f7812 */ /* 0x000fd200078ec0ff */
[----:B------:R-:W-:Y:S02]  /*90340*/  @P6 LOP3.LUT R31, R31, 0x1000, RZ, 0xfc, !PT ;  /* 0x000010001f1f6812 */ /* 0x000fe400078efcff */
[----:B------:R-:W-:Y:S01]  /*90350*/  LOP3.LUT P6, RZ, R15, 0x1000, RZ, 0xc0, !PT ;  /* 0x000010000fff7812 */ /* 0x000fe200078cc0ff */
[----:B------:R1:W-:Y:S02]  /*90360*/  @P5 STG.E desc[UR4][R72.64], R244 ;  /* 0x000000f448005986 */ /* 0x0003e4000c101904 */
[----:B-1----:R-:W-:-:S10]  /*90370*/  IMAD.WIDE R72, R75, 0x4, R2 ;  /* 0x000000044b487825 */ /* 0x002fd400078e0202 */
        /* <DEDUP_REMOVED lines=11> */
[C---:B-1----:R-:W-:Y:S01]  /*90430*/  IMAD.WIDE R72, R148.reuse, 0x4, R2 ;  /* 0x0000000494487825 */ /* 0x042fe200078e0202 */
[----:B------:R-:W-:Y:S01]  /*90440*/  LOP3.LUT P0, RZ, R15, 0x200000, RZ, 0xc0, !PT ;  /* 0x002000000fff7812 */ /* 0x000fe2000780c0ff */
[----:B------:R-:W4:Y:S10]  /*90450*/  LDL.LU R154, [R1+0x2274] ;  /* 0x00227400019a7983 */ /* 0x000f340000300800 */
        /* <DEDUP_REMOVED lines=22> */
[----:B------:R-:W-:-:S04]  /*905c0*/  LOP3.LUT P5, RZ, R15, 0x4000000, RZ, 0xc0, !PT ;  /* 0x040000000fff7812 */ /* 0x000fc800078ac0ff */
[----:B--2---:R3:W-:Y:S02]  /*905d0*/  @P2 STG.E desc[UR4][R72.64], R142 ;  /* 0x0000008e48002986 */ /* 0x0047e4000c101904 */
[----:B---3--:R-:W-:-:S05]  /*905e0*/  IMAD.WIDE R72, R146, 0x4, R2 ;  /* 0x0000000492487825 */ /* 0x008fca00078e0202 */
[----:B------:R1:W-:Y:S02]  /*905f0*/  @P3 STG.E desc[UR4][R72.64], R140 ;  /* 0x0000008c48003986 */ /* 0x0003e4000c101904 */
[----:B-1----:R-:W-:-:S05]  /*90600*/  IMAD.WIDE R72, R146, 0x4, R8 ;  /* 0x0000000492487825 */ /* 0x002fca00078e0208 */
[----:B----4-:R1:W-:Y:S02]  /*90610*/  @P4 STG.E desc[UR4][R72.64], R139 ;  /* 0x0000008b48004986 */ /* 0x0103e4000c101904 */
[----:B-1----:R-:W-:-:S05]  /*90620*/  IMAD.WIDE R72, R146, 0x4, R4 ;  /* 0x0000000492487825 */ /* 0x002fca00078e0204 */
[----:B------:R1:W-:Y:S04]  /*90630*/  @P5 STG.E desc[UR4][R72.64], R138 ;  /* 0x0000008a48005986 */ /* 0x0003e8000c101904 */
[----:B-1----:R-:W2:Y:S04]  /*90640*/  LDL.LU R138, [R1+0x4f8] ;  /* 0x0004f800018a7983 */ /* 0x002ea80000300800 */
[----:B------:R-:W3:Y:S04]  /*90650*/  LDL.LU R144, [R1+0x1e7c] ;  /* 0x001e7c0001907983 */ /* 0x000ee80000300800 */
[----:B------:R-:W4:Y:S04]  /*90660*/  LDL.LU R143, [R1+0x1cec] ;  /* 0x001cec00018f7983 */ /* 0x000f280000300800 */
[----:B------:R-:W4:Y:S04]  /*90670*/  LDL.LU R141, [R1+0x18ec] ;  /* 0x0018ec00018d7983 */ /* 0x000f280000300800 */
[----:B------:R-:W3:Y:S04]  /*90680*/  LDL.LU R142, [R1+0x2270] ;  /* 0x00227000018e7983 */ /* 0x000ee80000300800 */
[----:B------:R-:W4:Y:S01]  /*90690*/  LDL.LU R140, [R1+0x14ec] ;  /* 0x0014ec00018c7983 */ /* 0x000f220000300800 */
[----:B------:R-:W-:-:S03]  /*906a0*/  LOP3.LUT P2, RZ, R15, 0x8000000, RZ, 0xc0, !PT ;  /* 0x080000000fff7812 */ /* 0x000fc6000784c0ff */
[----:B------:R-:W4:Y:S01]  /*906b0*/  LDL.LU R139, [R1+0x10ec] ;  /* 0x0010ec00018b7983 */ /* 0x000f220000300800 */
[----:B------:R-:W-:Y:S01]  /*906c0*/  IMAD.WIDE R72, R146, 0x4, R6 ;  /* 0x0000000492487825 */ /* 0x000fe200078e0206 */
        /* <DEDUP_REMOVED lines=10> */
[----:B------:R-:W-:Y:S02]  /*90770*/  LOP3.LUT R31, R31, 0xfffffffe, RZ, 0xc0, !PT ;  /* 0xfffffffe1f1f7812 */ /* 0x000fe400078ec0ff */
[----:B------:R-:W-:-:S09]  /*90780*/  LOP3.LUT P3, RZ, R15, 0x10000000, RZ, 0xc0, !PT ;  /* 0x100000000fff7812 */ /* 0x000fd2000786c0ff */
[----:B------:R-:W-:Y:S02]  /*90790*/  @P6 LOP3.LUT R31, R31, 0x1, RZ, 0xfc, !PT ;  /* 0x000000011f1f6812 */ /* 0x000fe400078efcff */
[----:B------:R-:W-:Y:S02]  /*907a0*/  LOP3.LUT P6, RZ, R16, 0x8, RZ, 0xc0, !PT ;  /* 0x0000000810ff7812 */ /* 0x000fe400078cc0ff */
[----:B------:R-:W-:Y:S01]  /*907b0*/  LOP3.LUT P4, RZ, R15, 0x20000000, RZ, 0xc0, !PT ;  /* 0x200000000fff7812 */ /* 0x000fe2000788c0ff */
[----:B--2---:R1:W-:Y:S04]  /*907c0*/  @P2 STG.E desc[UR4][R72.64], R138 ;  /* 0x0000008a48002986 */ /* 0x0043e8000c101904 */
[----:B-1----:R-:W2:Y:S04]  /*907d0*/  LDL.LU R138, [R1+0xcec] ;  /* 0x000cec00018a7983 */ /* 0x002ea80000300800 */
[----:B------:R-:W2:Y:S04]  /*907e0*/  LDL.LU R75, [R1+0x8fc] ;  /* 0x0008fc00014b7983 */ /* 0x000ea80000300800 */
[----:B------:R-:W2:Y:S04]  /*907f0*/  LDL.LU R151, [R1+0x4fc] ;  /* 0x0004fc0001977983 */ /* 0x000ea80000300800 */
[----:B------:R-:W2:Y:S04]  /*90800*/  LDL.LU R147, [R1+0x2278] ;  /* 0x0022780001937983 */ /* 0x000ea80000300800 */
[----:B------:R-:W2:Y:S04]  /*90810*/  LDL.LU R149, [R1+0x1cf0] ;  /* 0x001cf00001957983 */ /* 0x000ea80000300800 */
[----:B------:R-:W2:Y:S01]  /*90820*/  LDL.LU R150, [R1+0x18f0] ;  /* 0x0018f00001967983 */ /* 0x000ea20000300800 */
[----:B------:R-:W-:Y:S01]  /*90830*/  LOP3.LUT R31, R31, 0xfffffffd, RZ, 0xc0, !PT ;  /* 0xfffffffd1f1f7812 */ /* 0x000fe200078ec0ff */
[----:B---3--:R-:W-:Y:S01]  /*90840*/  IMAD.WIDE R72, R142, 0x4, R2 ;  /* 0x000000048e487825 */ /* 0x008fe200078e0202 */
[----:B------:R-:W-:Y:S01]  /*90850*/  LOP3.LUT P5, RZ, R15, 0x40000000, RZ, 0xc0, !PT ;  /* 0x400000000fff7812 */ /* 0x000fe200078ac0ff */
[----:B------:R-:W3:Y:S01]  /*90860*/  LDL.LU R148, [R1+0x14f0] ;  /* 0x0014f00001947983 */ /* 0x000ee20000300800 */
[----:B------:R-:W-:-:S02]  /*90870*/  @P6 LOP3.LUT R31, R31, 0x2, RZ, 0xfc, !PT ;  /* 0x000000021f1f6812 */ /* 0x000fc400078efcff */
[----:B------:R-:W-:Y:S01]  /*90880*/  LOP3.LUT P6, RZ, R16, 0x4, RZ, 0xc0, !PT ;  /* 0x0000000410ff7812 */ /* 0x000fe200078cc0ff */
[----:B------:R1:W-:Y:S01]  /*90890*/  @P3 STG.E desc[UR4][R72.64], R144 ;  /* 0x0000009048003986 */ /* 0x0003e2000c101904 */
[----:B------:R-:W-:Y:S01]  /*908a0*/  LOP3.LUT R31, R31, 0xfffffffb, RZ, 0xc0, !PT ;  /* 0xfffffffb1f1f7812 */ /* 0x000fe200078ec0ff */
[----:B-1----:R-:W-:-:S05]  /*908b0*/  IMAD.WIDE R72, R142, 0x4, R8 ;  /* 0x000000048e487825 */ /* 0x002fca00078e0208 */
[----:B----4-:R1:W-:Y:S05]  /*908c0*/  @P4 STG.E desc[UR4][R72.64], R143 ;  /* 0x0000008f48004986 */ /* 0x0103ea000c101904 */
[----:B------:R-:W-:Y:S02]  /*908d0*/  @P6 LOP3.LUT R31, R31, 0x4, RZ, 0xfc, !PT ;  /* 0x000000041f1f6812 */ /* 0x000fe400078efcff */
[----:B------:R-:W-:Y:S01]  /*908e0*/  LOP3.LUT P6, RZ, R16, 0x2, RZ, 0xc0, !PT ;  /* 0x0000000210ff7812 */ /* 0x000fe200078cc0ff */
[----:B-1----:R-:W-:-:S05]  /*908f0*/  IMAD.WIDE R72, R142, 0x4, R4 ;  /* 0x000000048e487825 */ /* 0x002fca00078e0204 */
[----:B------:R1:W-:Y:S01]  /*90900*/  @P5 STG.E desc[UR4][R72.64], R141 ;  /* 0x0000008d48005986 */ /* 0x0003e2000c101904 */
[----:B------:R-:W-:-:S03]  /*90910*/  LOP3.LUT R31, R31, 0xfffffff7, RZ, 0xc0, !PT ;  /* 0xfffffff71f1f7812 */ /* 0x000fc600078ec0ff */
[----:B-1----:R-:W4:Y:S04]  /*90920*/  LDL.LU R141, [R1+0x227c] ;  /* 0x00227c00018d7983 */ /* 0x002f280000300800 */
[----:B------:R-:W4:Y:S04]  /*90930*/  LDL.LU R145, [R1+0x10f0] ;  /* 0x0010f00001917983 */ /* 0x000f280000300800 */
[----:B------:R-:W4:Y:S01]  /*90940*/  LDL.LU R146, [R1+0xcf0] ;  /* 0x000cf00001927983 */ /* 0x000f220000300800 */
[----:B------:R-:W-:Y:S02]  /*90950*/  @P6 LOP3.LUT R31, R31, 0x8, RZ, 0xfc, !PT ;  /* 0x000000081f1f6812 */ /* 0x000fe400078efcff */
[----:B------:R-:W-:Y:S01]  /*90960*/  LOP3.LUT P6, RZ, R16, 0x1, RZ, 0xc0, !PT ;  /* 0x0000000110ff7812 */ /* 0x000fe200078cc0ff */
[----:B------:R-:W4:Y:S01]  /*90970*/  LDL.LU R144, [R1+0x900] ;  /* 0x0009000001907983 */ /* 0x000f220000300800 */
[----:B------:R-:W-:Y:S01]  /*90980*/  LOP3.LUT R31, R31, 0xffffffef, RZ, 0xc0, !PT ;  /* 0xffffffef1f1f7812 */ /* 0x000fe200078ec0ff */
[----:B------:R-:W-:-:S02]  /*90990*/  IMAD.WIDE R72, R142, 0x4, R6 ;  /* 0x000000048e487825 */ /* 0x000fc400078e0206 */
[----:B------:R-:W4:Y:S08]  /*909a0*/  LDL.LU R143, [R1+0x500] ;  /* 0x00050000018f7983 */ /* 0x000f300000300800 */
[----:B------:R-:W-:Y:S02]  /*909b0*/  @P6 LOP3.LUT R31, R31, 0x10, RZ, 0xfc, !PT ;  /* 0x000000101f1f6812 */ /* 0x000fe400078efcff */
[----:B------:R-:W-:-:S13]  /*909c0*/  LOP3.LUT P6, RZ, R15, 0x80000000, RZ, 0xc0, !PT ;  /* 0x800000000fff7812 */ /* 0x000fda00078cc0ff */
[----:B------:R1:W-:Y:S01]  /*909d0*/  @P6 STG.E desc[UR4][R72.64], R140 ;  /* 0x0000008c48006986 */ /* 0x0003e2000c101904 */
[C---:B------:R-:W-:Y:S01]  /*909e0*/  LOP3.LUT P6, RZ, R31.reuse, 0x10, RZ, 0xc0, !PT ;  /* 0x000000101fff7812 */ /* 0x040fe200078cc0ff */
[----:B-1----:R-:W-:Y:S02]  /*909f0*/  IMAD.WIDE R72, R154, 0x4, R2 ;  /* 0x000000049a487825 */ /* 0x002fe400078e0202 */
[----:B------:R-:W4:Y:S10]  /*90a00*/  LDL.LU R140, [R1+0x100] ;  /* 0x00010000018c7983 */ /* 0x000f340000300800 */
[----:B------:R1:W-:Y:S01]  /*90a10*/  @P6 STG.E desc[UR4][R72.64], R139 ;  /* 0x0000008b48006986 */ /* 0x0003e2000c101904 */
[----:B------:R-:W-:-:S03]  /*90a20*/  LOP3.LUT P6, RZ, R31, 0x8, RZ, 0xc0, !PT ;  /* 0x000000081fff7812 */ /* 0x000fc600078cc0ff */
[----:B-1----:R-:W4:Y:S04]  /*90a30*/  LDL.LU R139, [R1+0x1cf4] ;  /* 0x001cf400018b7983 */ /* 0x002f280000300800 */
[----:B------:R-:W4:Y:S01]  /*90a40*/  LDL.LU R142, [R1+0x2284] ;  /* 0x00228400018e7983 */ /* 0x000f220000300800 */
[----:B------:R-:W-:-:S05]  /*90a50*/  IMAD.WIDE R72, R154, 0x4, R8 ;  /* 0x000000049a487825 */ /* 0x000fca00078e0208 */
[----:B--2---:R1:W-:Y:S04]  /*90a60*/  @P6 STG.E desc[UR4][R72.64], R138 ;  /* 0x0000008a48006986 */ /* 0x0043e8000c101904 */
[----:B-1----:R-:W2:Y:S01]  /*90a70*/  LDL.LU R138, [R1+0x18f4] ;  /* 0x0018f400018a7983 */ /* 0x002ea20000300800 */
[----:B------:R-:W-:Y:S01]  /*90a80*/  LOP3.LUT P6, RZ, R31, 0x4, RZ, 0xc0, !PT ;  /* 0x000000041fff7812 */ /* 0x000fe200078cc0ff */
[----:B------:R-:W-:-:S12]  /*90a90*/  IMAD.WIDE R72, R154, 0x4, R4 ;  /* 0x000000049a487825 */ /* 0x000fd800078e0204 */
[----:B------:R1:W-:Y:S01]  /*90aa0*/  @P6 STG.E desc[UR4][R72.64], R75 ;  /* 0x0000004b48006986 */ /* 0x0003e2000c101904 */
[----:B------:R-:W-:Y:S01]  /*90ab0*/  LOP3.LUT P6, RZ, R31, 0x2, RZ, 0xc0, !PT ;  /* 0x000000021fff7812 */ /* 0x000fe200078cc0ff */
[----:B-1----:R-:W-:-:S12]  /*90ac0*/  IMAD.WIDE R72, R154, 0x4, R6 ;  /* 0x000000049a487825 */ /* 0x002fd800078e0206 */
[----:B------:R1:W-:Y:S01]  /*90ad0*/  @P6 STG.E desc[UR4][R72.64], R151 ;  /* 0x0000009748006986 */ /* 0x0003e2000c101904 */
[----:B------:R-:W-:Y:S01]  /*90ae0*/  LOP3.LUT P6, RZ, R31, 0x1, RZ, 0xc0, !PT ;  /* 0x000000011fff7812 */ /* 0x000fe200078cc0ff */
[C---:B------:R-:W-:Y:S01]  /*90af0*/  IMAD.WIDE R30, R147.reuse, 0x4, R2 ;  /* 0x00000004931e7825 */ /* 0x040fe200078e0202 */
[C---:B------:R-:W-:Y:S02]  /*90b00*/  LOP3.LUT P0, RZ, R16.reuse, 0x100, RZ, 0xc0, !PT ;  /* 0x0000010010ff7812 */ /* 0x040fe4000780c0ff */
[----:B------:R-:W-:Y:S01]  /*90b10*/  LOP3.LUT P1, RZ, R16, 0x200, RZ, 0xc0, !PT ;  /* 0x0000020010ff7812 */ /* 0x000fe2000782c0ff */
[----:B-1----:R-:W2:Y:S08]  /*90b20*/  LDL.LU R151, [R1+0x228c] ;  /* 0x00228c0001977983 */ /* 0x002eb00000300800 */
[----:B------:R1:W-:Y:S01]  /*90b30*/  @P6 STG.E desc[UR4][R30.64], R149 ;  /* 0x000000951e006986 */ /* 0x0003e2000c101904 */
[----:B------:R-:W-:Y:S01]  /*90b40*/  LOP3.LUT P6, RZ, R0, 0x80000000, RZ, 0xc0, !PT ;  /* 0x8000000000ff7812 */ /* 0x000fe200078cc0ff */
[----:B-1----:R-:W-:-:S12]  /*90b50*/  IMAD.WIDE R30, R147, 0x4, R8 ;  /* 0x00000004931e7825 */ /* 0x002fd800078e0208 */
[----:B------:R1:W-:Y:S01]  /*90b60*/  @P6 STG.E desc[UR4][R30.64], R150 ;  /* 0x000000961e006986 */ /* 0x0003e2000c101904 */
[----:B------:R-:W-:Y:S01]  /*90b70*/  LOP3.LUT P6, RZ, R0, 0x40000000, RZ, 0xc0, !PT ;  /* 0x4000000000ff7812 */ /* 0x000fe200078cc0ff */
[----:B-1----:R-:W-:-:S12]  /*90b80*/  IMAD.WIDE R30, R147, 0x4, R4 ;  /* 0x00000004931e7825 */ /* 0x002fd800078e0204 */
[----:B---3--:R1:W-:Y:S01]  /*90b90*/  @P6 STG.E desc[UR4][R30.64], R148 ;  /* 0x000000941e006986 */ /* 0x0083e2000c101904 */
[----:B------:R-:W-:Y:S01]  /*90ba0*/  LOP3.LUT P6, RZ, R0, 0x20000000, RZ, 0xc0, !PT ;  /* 0x2000000000ff7812 */ /* 0x000fe200078cc0ff */
[----:B-1----:R-:W-:-:S12]  /*90bb0*/  IMAD.WIDE R30, R147, 0x4, R6 ;  /* 0x00000004931e7825 */ /* 0x002fd800078e0206 */
[----:B----4-:R1:W-:Y:S02]  /*90bc0*/  @P6 STG.E desc[UR4][R30.64], R145 ;  /* 0x000000911e006986 */ /* 0x0103e4000c101904 */
[----:B-1----:R-:W-:-:S05]  /*90bd0*/  IMAD.WIDE R30, R141, 0x4, R2 ;  /* 0x000000048d1e7825 */ /* 0x002fca00078e0202 */
[----:B------:R1:W-:Y:S02]  /*90be0*/  @P0 STG.E desc[UR4][R30.64], R146 ;  /* 0x000000921e000986 */ /* 0x0003e4000c101904 */
[----:B-1----:R-:W-:-:S05]  /*90bf0*/  IMAD.WIDE R30, R141, 0x4, R8 ;  /* 0x000000048d1e7825 */ /* 0x002fca00078e0208 */
[----:B------:R1:W-:Y:S04]  /*90c00*/  @P1 STG.E desc[UR4][R30.64], R144 ;  /* 0x000000901e001986 */ /* 0x0003e8000c101904 */
[----:B-1----:R-:W3:Y:S01]  /*90c10*/  LDL.LU R144, [R1+0x14f4] ;  /* 0x0014f40001907983 */ /* 0x002ee20000300800 */
[C---:B------:R-:W-:Y:S02]  /*90c20*/  LOP3.LUT P2, RZ, R16.reuse, 0x400, RZ, 0xc0, !PT ;  /* 0x0000040010ff7812 */ /* 0x040fe4000784c0ff */
[C---:B------:R-:W-:Y:S01]  /*90c30*/  LOP3.LUT P3, RZ, R16.reuse, 0x800, RZ, 0xc0, !PT ;  /* 0x0000080010ff7812 */ /* 0x040fe2000786c0ff */
[----:B------:R-:W-:Y:S01]  /*90c40*/  IMAD.WIDE R30, R141, 0x4, R4 ;  /* 0x000000048d1e7825 */ /* 0x000fe200078e0204 */
[C---:B------:R-:W-:Y:S02]  /*90c50*/  LOP3.LUT P4, RZ, R16.reuse, 0x1000, RZ, 0xc0, !PT ;  /* 0x0000100010ff7812 */ /* 0x040fe4000788c0ff */
[----:B------:R-:W-:-:S07]  /*90c60*/  LOP3.LUT P5, RZ, R16, 0x2000, RZ, 0xc0, !PT ;  /* 0x0000200010ff7812 */ /* 0x000fce00078ac0ff */
[----:B------:R1:W-:Y:S02]  /*90c70*/  @P2 STG.E desc[UR4][R30.64], R143 ;  /* 0x0000008f1e002986 */ /* 0x0003e4000c101904 */
[----:B-1----:R-:W-:Y:S02]  /*90c80*/  IMAD.WIDE R30, R141, 0x4, R6 ;  /* 0x000000048d1e7825 */ /* 0x002fe400078e0206 */
[----:B------:R-:W4:Y:S04]  /*90c90*/  LDL.LU R143, [R1+0x10f4] ;  /* 0x0010f400018f7983 */ /* 0x000f280000300800 */
[----:B------:R1:W-:Y:S04]  /*90ca0*/  @P3 STG.E desc[UR4][R30.64], R140 ;  /* 0x0000008c1e003986 */ /* 0x0003e8000c101904 */
[----:B------:R-:W4:Y:S01]  /*90cb0*/  LDL.LU R141, [R1+0xcf4] ;  /* 0x000cf400018d7983 */ /* 0x000f220000300800 */
[----:B-1----:R-:W-:-:S03]  /*90cc0*/  IMAD.WIDE R30, R142, 0x4, R2 ;  /* 0x000000048e1e7825 */ /* 0x002fc600078e0202 */
[----:B------:R-:W4:Y:S04]  /*90cd0*/  LDL.LU R140, [R1+0x904] ;  /* 0x00090400018c7983 */ /* 0x000f280000300800 */
[----:B------:R1:W-:Y:S02]  /*90ce0*/  @P4 STG.E desc[UR4][R30.64], R139 ;  /* 0x0000008b1e004986 */ /* 0x0003e4000c101904 */
[----:B-1----:R-:W-:Y:S02]  /*90cf0*/  IMAD.WIDE R30, R142, 0x4, R8 ;  /* 0x000000048e1e7825 */ /* 0x002fe400078e0208 */
[----:B------:R-:W4:Y:S04]  /*90d00*/  LDL.LU R139, [R1+0x504] ;  /* 0x00050400018b7983 */ /* 0x000f280000300800 */
[----:B--2---:R1:W-:Y:S04]  /*90d10*/  @P5 STG.E desc[UR4][R30.64], R138 ;  /* 0x0000008a1e005986 */ /* 0x0043e8000c101904 */
[----:B-1----:R-:W2:Y:S01]  /*90d20*/  LDL.LU R138, [R1+0x2288] ;  /* 0x00228800018a7983 */ /* 0x002ea20000300800 */
[----:B------:R-:W-:-:S03]  /*90d30*/  LOP3.LUT P6, RZ, R16, 0x4000000, RZ, 0xc0, !PT ;  /* 0x0400000010ff7812 */ /* 0x000fc600078cc0ff */
[----:B------:R-:W2:Y:S01]  /*90d40*/  LDL.LU R136, [R1+0x104] ;  /* 0x0001040001887983 */ /* 0x000ea20000300800 */
[----:B------:R-:W-:-:S03]  /*90d50*/  LOP3.LUT R0, R0, 0xffdfffff, RZ, 0xc0, !PT ;  /* 0xffdfffff00007812 */ /* 0x000fc600078ec0ff */
[----:B------:R-:W2:Y:S04]  /*90d60*/  LDL.LU R137, [R1+0x1cf8] ;  /* 0x001cf80001897983 */ /* 0x000ea80000300800 */
[----:B------:R-:W2:Y:S02]  /*90d70*/  LDL.LU R75, [R1+0x18f8] ;  /* 0x0018f800014b7983 */ /* 0x000ea40000300800 */
[----:B------:R-:W-:Y:S02]  /*90d80*/  @P6 LOP3.LUT R0, R0, 0x200000, RZ, 0xfc, !PT ;  /* 0x0020000000006812 */ /* 0x000fe400078efcff */
[----:B------:R-:W-:Y:S01]  /*90d90*/  LOP3.LUT P6, RZ, R16, 0x2000000, RZ, 0xc0, !PT ;  /* 0x0200000010ff7812 */ /* 0x000fe200078cc0ff */
[----:B------:R-:W2:Y:S01]  /*90da0*/  LDL.LU R154, [R1+0x14f8] ;  /* 0x0014f800019a7983 */ /* 0x000ea20000300800 */
[----:B------:R-:W-:-:S02]  /*90db0*/  LOP3.LUT R0, R0, 0xffbfffff, RZ, 0xc0, !PT ;  /* 0xffbfffff00007812 */ /* 0x000fc400078ec0ff */
[----:B------:R-:W-:Y:S01]  /*90dc0*/  LOP3.LUT P2, RZ, R16, 0x4000, RZ, 0xc0, !PT ;  /* 0x0000400010ff7812 */ /* 0x000fe2000784c0ff */
[----:B------:R-:W-:Y:S01]  /*90dd0*/  IMAD.WIDE R30, R142, 0x4, R4 ;  /* 0x000000048e1e7825 */ /* 0x000fe200078e0204 */
[----:B------:R-:W2:Y:S04]  /*90de0*/  LDL.LU R150, [R1+0xcf8] ;  /* 0x000cf80001967983 */ /* 0x000ea80000300800 */
[----:B------:R-:W2:Y:S03]  /*90df0*/  LDL.LU R148, [R1+0x908] ;  /* 0x0009080001947983 */ /* 0x000ea60000300800 */
[----:B------:R-:W-:Y:S01]  /*90e00*/  @P6 LOP3.LUT R0, R0, 0x400000, RZ, 0xfc, !PT ;  /* 0x0040000000006812 */ /* 0x000fe200078efcff */
[----:B------:R-:W2:Y:S01]  /*90e10*/  LDL.LU R147, [R1+0x508] ;  /* 0x0005080001937983 */ /* 0x000ea20000300800 */
[----:B------:R-:W-:-:S02]  /*90e20*/  LOP3.LUT P6, RZ, R16, 0x1000000, RZ, 0xc0, !PT ;  /* 0x0100000010ff7812 */ /* 0x000fc400078cc0ff */
[----:B------:R-:W-:Y:S01]  /*90e30*/  LOP3.LUT R0, R0, 0xff7fffff, RZ, 0xc0, !PT ;  /* 0xff7fffff00007812 */ /* 0x000fe200078ec0ff */
[----:B------:R-:W2:Y:S04]  /*90e40*/  LDL.LU R145, [R1+0x2290] ;  /* 0x0022900001917983 */ /* 0x000ea80000300800 */
[----:B------:R-:W2:Y:S06]  /*90e50*/  LDL.LU R146, [R1+0x108] ;  /* 0x0001080001927983 */ /* 0x000eac0000300800 */
        /* <DEDUP_REMOVED lines=11> */
[----:B---3--:R1:W-:Y:S02]  /*90f10*/  @P2 STG.E desc[UR4][R30.64], R144 ;  /* 0x000000901e002986 */ /* 0x0083e4000c101904 */
[----:B-1----:R-:W-:Y:S02]  /*90f20*/  IMAD.WIDE R30, R142, 0x4, R6 ;  /* 0x000000048e1e7825 */ /* 0x002fe400078e0206 */
[----:B------:R-:W3:Y:S04]  /*90f30*/  LDL.LU R142, [R1+0x2294] ;  /* 0x00229400018e7983 */ /* 0x000ee80000300800 */
[----:B------:R-:W3:Y:S01]  /*90f40*/  LDL.LU R149, [R1+0x10f8] ;  /* 0x0010f80001957983 */ /* 0x000ee20000300800 */
[----:B------:R-:W-:-:S02]  /*90f50*/  LOP3.LUT R0, R0, 0xf7ffffff, RZ, 0xc0, !PT ;  /* 0xf7ffffff00007812 */ /* 0x000fc400078ec0ff */
[----:B------:R-:W-:Y:S01]  /*90f60*/  LOP3.LUT P3, RZ, R16, 0x8000, RZ, 0xc0, !PT ;  /* 0x0000800010ff7812 */ /* 0x000fe2000786c0ff */
[----:B------:R-:W3:Y:S01]  /*90f70*/  LDL.LU R144, [R1+0x1cfc] ;  /* 0x001cfc0001907983 */ /* 0x000ee20000300800 */
[----:B------:R-:W-:Y:S02]  /*90f80*/  @P6 LOP3.LUT R0, R0, 0x8000000, RZ, 0xfc, !PT ;  /* 0x0800000000006812 */ /* 0x000fe400078efcff */
[C---:B------:R-:W-:Y:S02]  /*90f90*/  LOP3.LUT P6, RZ, R16.reuse, 0x80000, RZ, 0xc0, !PT ;  /* 0x0008000010ff7812 */ /* 0x040fe400078cc0ff */
[C---:B------:R-:W-:Y:S02]  /*90fa0*/  LOP3.LUT P4, RZ, R16.reuse, 0x10000, RZ, 0xc0, !PT ;  /* 0x0001000010ff7812 */ /* 0x040fe4000788c0ff */
[----:B------:R-:W-:Y:S02]  /*90fb0*/  LOP3.LUT P5, RZ, R16, 0x20000, RZ, 0xc0, !PT ;  /* 0x0002000010ff7812 */ /* 0x000fe400078ac0ff */
[----:B------:R-:W-:-:S03]  /*90fc0*/  LOP3.LUT R0, R0, 0xefffffff, RZ, 0xc0, !PT ;  /* 0xefffffff00007812 */ /* 0x000fc600078ec0ff */
[----:B----4-:R1:W-:Y:S04]  /*90fd0*/  @P3 STG.E desc[UR4][R30.64], R143 ;  /* 0x0000008f1e003986 */ /* 0x0103e8000c101904 */
[----:B------:R-:W-:Y:S02]  /*90fe0*/  @P6 LOP3.LUT R0, R0, 0x10000000, RZ, 0xfc, !PT ;  /* 0x1000000000006812 */ /* 0x000fe400078efcff */
[----:B------:R-:W-:Y:S01]  /*90ff0*/  LOP3.LUT P6, RZ, R16, 0x40000, RZ, 0xc0, !PT ;  /* 0x0004000010ff7812 */ /* 0x000fe200078cc0ff */
[----:B-1----:R-:W4:Y:S01]  /*91000*/  LDL.LU R143, [R1+0x18fc] ;  /* 0x0018fc00018f7983 */ /* 0x002f220000300800 */
[----:B--2---:R-:W-:-:S05]  /*91010*/  IMAD.WIDE R30, R138, 0x4, R2 ;  /* 0x000000048a1e7825 */ /* 0x004fca00078e0202 */
[----:B------:R1:W-:Y:S02]  /*91020*/  @P4 STG.E desc[UR4][R30.64], R141 ;  /* 0x0000008d1e004986 */ /* 0x0003e4000c101904 */
[C---:B-1----:R-:W-:Y:S02]  /*91030*/  IMAD.WIDE R30, R138.reuse, 0x4, R8 ;  /* 0x000000048a1e7825 */ /* 0x042fe400078e0208 */
[----:B------:R-:W2:Y:S04]  /*91040*/  LDL.LU R141, [R1+0x14fc] ;  /* 0x0014fc00018d7983 */ /* 0x000ea80000300800 */
[----:B------:R1:W-:Y:S02]  /*91050*/  @P5 STG.E desc[UR4][R30.64], R140 ;  /* 0x0000008c1e005986 */ /* 0x0003e4000c101904 */
[----:B-1----:R-:W-:-:S05]  /*91060*/  IMAD.WIDE R30, R138, 0x4, R4 ;  /* 0x000000048a1e7825 */ /* 0x002fca00078e0204 */
[----:B------:R1:W-:Y:S02]  /*91070*/  @P6 STG.E desc[UR4][R30.64], R139 ;  /* 0x0000008b1e006986 */ /* 0x0003e4000c101904 */
[----:B-1----:R-:W-:Y:S02]  /*91080*/  IMAD.WIDE R30, R138, 0x4, R6 ;  /* 0x000000048a1e7825 */ /* 0x002fe400078e0206 */
[----:B------:R-:W2:Y:S04]  /*91090*/  LDL.LU R139, [R1+0x10fc] ;  /* 0x0010fc00018b7983 */ /* 0x000ea80000300800 */
[----:B------:R-:W2:Y:S04]  /*910a0*/  LDL.LU R138, [R1+0xcfc] ;  /* 0x000cfc00018a7983 */ /* 0x000ea80000300800 */
[----:B------:R-:W2:Y:S01]  /*910b0*/  LDL.LU R140, [R1+0x2298] ;  /* 0x00229800018c7983 */ /* 0x000ea20000300800 */
        /* <DEDUP_REMOVED lines=33> */
[----:B----4-:R1:W-:Y:S01]  /*912d0*/  @P2 STG.E desc[UR4][R30.64], R143 ;  /* 0x0000008f1e002986 */ /* 0x0103e2000c101904 */
[----:B------:R-:W-:Y:S01]  /*912e0*/  LOP3.LUT P5, RZ, R17, 0x1, RZ, 0xc0, !PT ;  /* 0x0000000111ff7812 */ /* 0x000fe200078ac0ff */
[----:B-1----:R-:W-:-:S05]  /*912f0*/  IMAD.WIDE R30, R142, 0x4, R4 ;  /* 0x000000048e1e7825 */ /* 0x002fca00078e0204 */
[----:B--2---:R1:W-:Y:S04]  /*91300*/  @P3 STG.E desc[UR4][R30.64], R141 ;  /* 0x0000008d1e003986 */ /* 0x0043e8000c101904 */
[----:B-1----:R-:W2:Y:S01]  /*91310*/  LDL.LU R141, [R1+0x90c] ;  /* 0x00090c00018d7983 */ /* 0x002ea20000300800 */
[----:B------:R-:W-:-:S03]  /*91320*/  IMAD.WIDE R30, R142, 0x4, R6 ;  /* 0x000000048e1e7825 */ /* 0x000fc600078e0206 */
[----:B------:R-:W3:Y:S04]  /*91330*/  LDL.LU R142, [R1+0x50c] ;  /* 0x00050c00018e7983 */ /* 0x000ee80000300800 */
[----:B------:R1:W-:Y:S02]  /*91340*/  @P4 STG.E desc[UR4][R30.64], R139 ;  /* 0x0000008b1e004986 */ /* 0x0003e4000c101904 */
[----:B-1----:R-:W-:Y:S02]  /*91350*/  IMAD.WIDE R30, R140, 0x4, R2 ;  /* 0x000000048c1e7825 */ /* 0x002fe400078e0202 */
[----:B------:R-:W4:Y:S04]  /*91360*/  LDL.LU R139, [R1+0x10c] ;  /* 0x00010c00018b7983 */ /* 0x000f280000300800 */
[----:B------:R-:W4:Y:S04]  /*91370*/  LDL.LU R248, [R1+0x1d00] ;  /* 0x001d000001f87983 */ /* 0x000f280000300800 */
[----:B------:R1:W-:Y:S04]  /*91380*/  @P5 STG.E desc[UR4][R30.64], R138 ;  /* 0x0000008a1e005986 */ /* 0x0003e8000c101904 */
[----:B------:R-:W4:Y:S04]  /*91390*/  LDL.LU R136, [R1+0x1900] ;  /* 0x0019000001887983 */ /* 0x000f280000300800 */
[----:B-1----:R-:W4:Y:S04]  /*913a0*/  LDL.LU R138, [R1+0x229c] ;  /* 0x00229c00018a7983 */ /* 0x002f280000300800 */
[----:B------:R-:W4:Y:S01]  /*913b0*/  LDL.LU R137, [R1+0x1500] ;  /* 0x0015000001897983 */ /* 0x000f220000300800 */
[----:B------:R-:W-:-:S02]  /*913c0*/  LOP3.LUT P6, RZ, R17, 0x2000, RZ, 0xc0, !PT ;  /* 0x0000200011ff7812 */ /* 0x000fc400078cc0ff */
        /* <DEDUP_REMOVED lines=8> */
[----:B------:R-:W4:Y:S04]  /*91450*/  LDL.LU R149, [R1+0x510] ;  /* 0x0005100001957983 */ /* 0x000f280000300800 */
[----:B------:R-:W4:Y:S04]  /*91460*/  LDL.LU R148, [R1+0x110] ;  /* 0x0001100001947983 */ /* 0x000f280000300800 */
[----:B------:R-:W-:Y:S01]  /*91470*/  @P6 LOP3.LUT R0, R0, 0x4000, RZ, 0xfc, !PT ;  /* 0x0000400000006812 */ /* 0x000fe200078efcff */
[----:B------:R-:W4:Y:S01]  /*91480*/  LDL.LU R147, [R1+0x1d04] ;  /* 0x001d040001937983 */ /* 0x000f220000300800 */
[----:B------:R-:W-:-:S02]  /*91490*/  LOP3.LUT P6, RZ, R17, 0x800, RZ, 0xc0, !PT ;  /* 0x0000080011ff7812 */ /* 0x000fc400078cc0ff */
[----:B------:R-:W-:Y:S01]  /*914a0*/  LOP3.LUT R0, R0, 0xffff7fff, RZ, 0xc0, !PT ;  /* 0xffff7fff00007812 */ /* 0x000fe200078ec0ff */
[----:B------:R-:W4:Y:S01]  /*914b0*/  LDL.LU R145, [R1+0x1904] ;  /* 0x0019040001917983 */ /* 0x000f220000300800 */
[----:B------:R-:W-:-:S03]  /*914c0*/  LOP3.LUT P2, RZ, R17, 0x2, RZ, 0xc0, !PT ;  /* 0x0000000211ff7812 */ /* 0x000fc6000784c0ff */
[----:B------:R-:W4:Y:S04]  /*914d0*/  LDL.LU R146, [R1+0x1504] ;  /* 0x0015040001927983 */ /* 0x000f280000300800 */
[----:B------:R-:W4:Y:S02]  /*914e0*/  LDL.LU R144, [R1+0x22a4] ;  /* 0x0022a40001907983 */ /* 0x000f240000300800 */
[----:B------:R-:W-:Y:S02]  /*914f0*/  @P6 LOP3.LUT R0, R0, 0x8000, RZ, 0xfc, !PT ;  /* 0x0000800000006812 */ /* 0x000fe400078efcff */
[C---:B------:R-:W-:Y:S02]  /*91500*/  LOP3.LUT P6, RZ, R17.reuse, 0x400, RZ, 0xc0, !PT ;  /* 0x0000040011ff7812 */ /* 0x040fe400078cc0ff */
[----:B------:R-:W-:Y:S01]  /*91510*/  LOP3.LUT P3, RZ, R17, 0x4, RZ, 0xc0, !PT ;  /* 0x0000000411ff7812 */ /* 0x000fe2000786c0ff */
[----:B------:R-:W-:Y:S01]  /*91520*/  IMAD.WIDE R30, R140, 0x4, R8 ;  /* 0x000000048c1e7825 */ /* 0x000fe200078e0208 */
[----:B------:R-:W-:Y:S01]  /*91530*/  LOP3.LUT R0, R0, 0xfffeffff, RZ, 0xc0, !PT ;  /* 0xfffeffff00007812 */ /* 0x000fe200078ec0ff */
[----:B------:R-:W4:Y:S08]  /*91540*/  LDL.LU R143, [R1+0x1104] ;  /* 0x00110400018f7983 */ /* 0x000f300000300800 */
        /* <DEDUP_REMOVED lines=16> */
[----:B--2---:R1:W-:Y:S02]  /*91650*/  @P2 STG.E desc[UR4][R30.64], R141 ;  /* 0x0000008d1e002986 */ /* 0x0043e4000c101904 */
[C---:B-1----:R-:W-:Y:S02]  /*91660*/  IMAD.WIDE R30, R140.reuse, 0x4, R4 ;  /* 0x000000048c1e7825 */ /* 0x042fe400078e0204 */
[----:B------:R-:W2:Y:S04]  /*91670*/  LDL.LU R141, [R1+0xd04] ;  /* 0x000d0400018d7983 */ /* 0x000ea80000300800 */
[----:B---3--:R1:W-:Y:S02]  /*91680*/  @P3 STG.E desc[UR4][R30.64], R142 ;  /* 0x0000008e1e003986 */ /* 0x0083e4000c101904 */
[----:B-1----:R-:W-:-:S02]  /*91690*/  IMAD.WIDE R30, R140, 0x4, R6 ;  /* 0x000000048c1e7825 */ /* 0x002fc400078e0206 */
[----:B------:R-:W3:Y:S04]  /*916a0*/  LDL.LU R142, [R1+0x914] ;  /* 0x00091400018e7983 */ /* 0x000ee80000300800 */
[----:B------:R-:W3:Y:S04]  /*916b0*/  LDL.LU R140, [R1+0x514] ;  /* 0x00051400018c7983 */ /* 0x000ee80000300800 */
[----:B----4-:R1:W-:Y:S04]  /*916c0*/  @P4 STG.E desc[UR4][R30.64], R139 ;  /* 0x0000008b1e004986 */ /* 0x0103e8000c101904 */
[----:B-1----:R-:W4:Y:S01]  /*916d0*/  LDL.LU R139, [R1+0x22a8] ;  /* 0x0022a800018b7983 */ /* 0x002f220000300800 */
[----:B------:R-:W-:-:S05]  /*916e0*/  IMAD.WIDE R30, R138, 0x4, R2 ;  /* 0x000000048a1e7825 */ /* 0x000fca00078e0202 */
        /* <DEDUP_REMOVED lines=39> */
[----:B----4-:R-:W-:-:S05]  /*91960*/  IMAD.WIDE R30, R139, 0x4, R2 ;  /* 0x000000048b1e7825 */ /* 0x010fca00078e0202 */
[----:B--2---:R1:W-:Y:S02]  /*91970*/  @P2 STG.E desc[UR4][R30.64], R141 ;  /* 0x0000008d1e002986 */ /* 0x0043e4000c101904 */
[----:B-1----:R-:W-:-:S05]  /*91980*/  IMAD.WIDE R30, R139, 0x4, R8 ;  /* 0x000000048b1e7825 */ /* 0x002fca00078e0208 */
[----:B---3--:R1:W-:Y:S02]  /*91990*/  @P3 STG.E desc[UR4][R30.64], R142 ;  /* 0x0000008e1e003986 */ /* 0x0083e4000c101904 */
[C---:B-1----:R-:W-:Y:S02]  /*919a0*/  IMAD.WIDE R30, R139.reuse, 0x4, R4 ;  /* 0x000000048b1e7825 */ /* 0x042fe400078e0204 */
[----:B------:R-:W2:Y:S04]  /*919b0*/  LDL.LU R142, [R1+0x1d08] ;  /* 0x001d0800018e7983 */ /* 0x000ea80000300800 */
[----:B------:R1:W-:Y:S02]  /*919c0*/  @P4 STG.E desc[UR4][R30.64], R140 ;  /* 0x0000008c1e004986 */ /* 0x0003e4000c101904 */
[----:B-1----:R-:W-:-:S02]  /*919d0*/  IMAD.WIDE R30, R139, 0x4, R6 ;  /* 0x000000048b1e7825 */ /* 0x002fc400078e0206 */
[----:B------:R-:W3:Y:S04]  /*919e0*/  LDL.LU R140, [R1+0x1908] ;  /* 0x00190800018c7983 */ /* 0x000ee80000300800 */
[----:B------:R-:W4:Y:S04]  /*919f0*/  LDL.LU R139, [R1+0x1508] ;  /* 0x00150800018b7983 */ /* 0x000f280000300800 */
[----:B------:R1:W-:Y:S04]  /*91a00*/  @P5 STG.E desc[UR4][R30.64], R138 ;  /* 0x0000008a1e005986 */ /* 0x0003e8000c101904 */
[----:B-1----:R-:W2:Y:S04]  /*91a10*/  LDL.LU R138, [R1+0x22ac] ;  /* 0x0022ac00018a7983 */ /* 0x002ea80000300800 */
        /* <DEDUP_REMOVED lines=16> */
[----:B------:R-:W-:-:S03]  /*91b20*/  LOP3.LUT P4, RZ, R17, 0x400000, RZ, 0xc0, !PT ;  /* 0x0040000011ff7812 */ /* 0x000fc6000788c0ff */
[----:B------:R-:W4:Y:S01]  /*91b30*/  LDL.LU R141, [R1+0x11c] ;  /* 0x00011c00018d7983 */ /* 0x000f220000300800 */
        /* <DEDUP_REMOVED lines=21> */
[----:B-1----:R-:W-:-:S05]  /*91c90*/  IMAD.WIDE R30, R138, 0x4, R8 ;  /* 0x000000048a1e7825 */ /* 0x002fca00078e0208 */
[----:B---3--:R1:W-:Y:S02]  /*91ca0*/  @P3 STG.E desc[UR4][R30.64], R140 ;  /* 0x0000008c1e003986 */ /* 0x0083e4000c101904 */
[C---:B-1----:R-:W-:Y:S02]  /*91cb0*/  IMAD.WIDE R30, R138.reuse, 0x4, R4 ;  /* 0x000000048a1e7825 */ /* 0x042fe400078e0204 */
[----:B------:R-:W2:Y:S04]  /*91cc0*/  LDL.LU R140, [R1+0x1e80] ;  /* 0x001e8000018c7983 */ /* 0x000ea80000300800 */
[----:B----4-:R1:W-:Y:S02]  /*91cd0*/  @P4 STG.E desc[UR4][R30.64], R139 ;  /* 0x0000008b1e004986 */ /* 0x0103e4000c101904 */
[----:B-1----:R-:W-:-:S02]  /*91ce0*/  IMAD.WIDE R30, R138, 0x4, R6 ;  /* 0x000000048a1e7825 */ /* 0x002fc400078e0206 */
[----:B------:R-:W3:Y:S04]  /*91cf0*/  LDL.LU R139, [R1+0x1d10] ;  /* 0x001d1000018b7983 */ /* 0x000ee80000300800 */
[----:B------:R-:W4:Y:S04]  /*91d00*/  LDL.LU R138, [R1+0x1910] ;  /* 0x00191000018a7983 */ /* 0x000f280000300800 */
[----:B------:R-:W2:Y:S01]  /*91d10*/  LDL.LU R142, [R1+0x22bc] ;  /* 0x0022bc00018e7983 */ /* 0x000ea20000300800 */
        /* <DEDUP_REMOVED lines=42> */
[C---:B------:R-:W-:Y:S01]  /*91fc0*/  LOP3.LUT P4, RZ, R18.reuse, 0x20, RZ, 0xc0, !PT ;  /* 0x0000002012ff7812 */ /* 0x040fe2000788c0ff */
[----:B-1----:R-:W-:Y:S01]  /*91fd0*/  IMAD.WIDE R30, R143, 0x4, R6 ;  /* 0x000000048f1e7825 */ /* 0x002fe200078e0206 */
[----:B------:R-:W-:Y:S01]  /*91fe0*/  LOP3.LUT P5, RZ, R18, 0x40, RZ, 0xc0, !PT ;  /* 0x0000004012ff7812 */ /* 0x000fe200078ac0ff */
[----:B------:R-:W4:Y:S04]  /*91ff0*/  LDL.LU R143, [R1+0x1510] ;  /* 0x00151000018f7983 */ /* 0x000f280000300800 */
[----:B------:R1:W-:Y:S04]  /*92000*/  @P2 STG.E desc[UR4][R30.64], R141 ;  /* 0x0000008d1e002986 */ /* 0x0003e8000c101904 */
[----:B-1----:R-:W4:Y:S01]  /*92010*/  LDL.LU R141, [R1+0x1110] ;  /* 0x00111000018d7983 */ /* 0x002f220000300800 */
[----:B--2---:R-:W-:-:S05]  /*92020*/  IMAD.WIDE R30, R142, 0x4, R2 ;  /* 0x000000048e1e7825 */ /* 0x004fca00078e0202 */
[----:B------:R1:W-:Y:S02]  /*92030*/  @P3 STG.E desc[UR4][R30.64], R140 ;  /* 0x0000008c1e003986 */ /* 0x0003e4000c101904 */
[C---:B-1----:R-:W-:Y:S02]  /*92040*/  IMAD.WIDE R30, R142.reuse, 0x4, R8 ;  /* 0x000000048e1e7825 */ /* 0x042fe400078e0208 */
[----:B------:R-:W2:Y:S04]  /*92050*/  LDL.LU R140, [R1+0xd10] ;  /* 0x000d1000018c7983 */ /* 0x000ea80000300800 */
[----:B---3--:R1:W-:Y:S02]  /*92060*/  @P4 STG.E desc[UR4][R30.64], R139 ;  /* 0x0000008b1e004986 */ /* 0x0083e4000c101904 */
[----:B-1----:R-:W-:-:S02]  /*92070*/  IMAD.WIDE R30, R142, 0x4, R4 ;  /* 0x000000048e1e7825 */ /* 0x002fc400078e0204 */
[----:B------:R-:W3:Y:S04]  /*92080*/  LDL.LU R139, [R1+0x920] ;  /* 0x00092000018b7983 */ /* 0x000ee80000300800 */
[----:B----4-:R1:W-:Y:S04]  /*92090*/  @P5 STG.E desc[UR4][R30.64], R138 ;  /* 0x0000008a1e005986 */ /* 0x0103e8000c101904 */
[----:B-1----:R-:W4:Y:S04]  /*920a0*/  LDL.LU R138, [R1+0x22c0] ;  /* 0x0022c000018a7983 */ /* 0x002f280000300800 */
        /* <DEDUP_REMOVED lines=17> */
[C---:B------:R-:W-:Y:S02]  /*921c0*/  LOP3.LUT P5, RZ, R18.reuse, 0x400, RZ, 0xc0, !PT ;  /* 0x0000040012ff7812 */ /* 0x040fe400078ac0ff */
[----:B------:R-:W-:Y:S02]  /*921d0*/  LOP3.LUT P6, RZ, R18, 0x80000, RZ, 0xc0, !PT ;  /* 0x0008000012ff7812 */ /* 0x000fe400078cc0ff */
[----:B------:R-:W-:-:S11]  /*921e0*/  LOP3.LUT R15, R15, 0xdfffffff, RZ, 0xc0, !PT ;  /* 0xdfffffff0f0f7812 */ /* 0x000fd600078ec0ff */
[----:B------:R-:W-:Y:S02]  /*921f0*/  @P6 LOP3.LUT R15, R15, 0x20000000, RZ, 0xfc, !PT ;  /* 0x200000000f0f6812 */ /* 0x000fe400078efcff */
[----:B------:R-:W-:Y:S02]  /*92200*/  LOP3.LUT P6, RZ, R18, 0x40000, RZ, 0xc0, !PT ;  /* 0x0004000012ff7812 */ /* 0x000fe400078cc0ff */
[----:B------:R-:W-:-:S11]  /*92210*/  LOP3.LUT R15, R15, 0xbfffffff, RZ, 0xc0, !PT ;  /* 0xbfffffff0f0f7812 */ /* 0x000fd600078ec0ff */
[----:B------:R-:W-:Y:S02]  /*92220*/  @P6 LOP3.LUT R15, R15, 0x40000000, RZ, 0xfc, !PT ;  /* 0x400000000f0f6812 */ /* 0x000fe400078efcff */
[----:B------:R-:W-:Y:S01]  /*92230*/  LOP3.LUT P6, RZ, R18, 0x20000, RZ, 0xc0, !PT ;  /* 0x0002000012ff7812 */ /* 0x000fe200078cc0ff */
[----:B------:R1:W-:Y:S04]  /*92240*/  @P2 STG.E desc[UR4][R30.64], R143 ;  /* 0x0000008f1e002986 */ /* 0x0003e8000c101904 */
[----:B-1----:R-:W3:Y:S01]  /*92250*/  LDL.LU R143, [R1+0x1d18] ;  /* 0x001d1800018f7983 */ /* 0x002ee20000300800 */
[----:B------:R-:W-:-:S07]  /*92260*/  LOP3.LUT R15, R15, 0x7fffffff, RZ, 0xc0, !PT ;  /* 0x7fffffff0f0f7812 */ /* 0x000fce00078ec0ff */
[----:B------:R-:W-:Y:S02]  /*92270*/  @P6 LOP3.LUT R15, R15, 0x80000000, RZ, 0xfc, !PT ;  /* 0x800000000f0f6812 */ /* 0x000fe400078efcff */
[----:B------:R-:W-:Y:S01]  /*92280*/  LOP3.LUT P6, RZ, R18, 0x10000, RZ, 0xc0, !PT ;  /* 0x0001000012ff7812 */ /* 0x000fe200078cc0ff */
[----:B----4-:R-:W-:-:S05]  /*92290*/  IMAD.WIDE R30, R138, 0x4, R2 ;  /* 0x000000048a1e7825 */ /* 0x010fca00078e0202 */
[----:B------:R1:W-:Y:S02]  /*922a0*/  @P3 STG.E desc[UR4][R30.64], R141 ;  /* 0x0000008d1e003986 */ /* 0x0003e4000c101904 */
[C---:B-1----:R-:W-:Y:S02]  /*922b0*/  IMAD.WIDE R30, R138.reuse, 0x4, R8 ;  /* 0x000000048a1e7825 */ /* 0x042fe400078e0208 */
[----:B------:R-:W4:Y:S04]  /*922c0*/  LDL.LU R141, [R1+0x1918] ;  /* 0x00191800018d7983 */ /* 0x000f280000300800 */
[----:B--2---:R1:W-:Y:S02]  /*922d0*/  @P4 STG.E desc[UR4][R30.64], R140 ;  /* 0x0000008c1e004986 */ /* 0x0043e4000c101904 */
[----:B-1----:R-:W-:-:S02]  /*922e0*/  IMAD.WIDE R30, R138, 0x4, R4 ;  /* 0x000000048a1e7825 */ /* 0x002fc400078e0204 */
[----:B------:R-:W2:Y:S04]  /*922f0*/  LDL.LU R140, [R1+0x1518] ;  /* 0x00151800018c7983 */ /* 0x000ea80000300800 */
        /* <DEDUP_REMOVED lines=59> */
[----:B--2---:R3:W-:Y:S02]  /*926b0*/  @P3 STG.E desc[UR4][R30.64], R140 ;  /* 0x0000008c1e003986 */ /* 0x0047e4000c101904 */
[----:B---3--:R-:W-:-:S05]  /*926c0*/  IMAD.WIDE R30, R146, 0x4, R2 ;  /* 0x00000004921e7825 */ /* 0x008fca00078e0202 */
[----:B------:R1:W-:Y:S02]  /*926d0*/  @P4 STG.E desc[UR4][R30.64], R139 ;  /* 0x0000008b1e004986 */ /* 0x0003e4000c101904 */
[----:B-1----:R-:W-:-:S05]  /*926e0*/  IMAD.WIDE R30, R146, 0x4, R8 ;  /* 0x00000004921e7825 */ /* 0x002fca00078e0208 */
[----:B------:R1:W-:Y:S04]  /*926f0*/  @P5 STG.E desc[UR4][R30.64], R138 ;  /* 0x0000008a1e005986 */ /* 0x0003e8000c101904 */
[----:B-1----:R-:W2:Y:S04]  /*92700*/  LDL.LU R138, [R1+0x928] ;  /* 0x00092800018a7983 */ /* 0x002ea80000300800 */
[----:B------:R-:W3:Y:S04]  /*92710*/  LDL.LU R144, [R1+0x528] ;  /* 0x0005280001907983 */ /* 0x000ee80000300800 */
[----:B------:R-:W4:Y:S04]  /*92720*/  LDL.LU R143, [R1+0x1e8c] ;  /* 0x001e8c00018f7983 */ /* 0x000f280000300800 */
[----:B------:R-:W4:Y:S04]  /*92730*/  LDL.LU R142, [R1+0x1d1c] ;  /* 0x001d1c00018e7983 */ /* 0x000f280000300800 */
[----:B------:R-:W4:Y:S04]  /*92740*/  LDL.LU R141, [R1+0x191c] ;  /* 0x00191c00018d7983 */ /* 0x000f280000300800 */
        /* <DEDUP_REMOVED lines=17> */
[----:B--2---:R1:W-:Y:S04]  /*92860*/  @P2 STG.E desc[UR4][R30.64], R138 ;  /* 0x0000008a1e002986 */ /* 0x0043e8000c101904 */
[----:B-1----:R-:W2:Y:S04]  /*92870*/  LDL.LU R138, [R1+0x111c] ;  /* 0x00111c00018a7983 */ /* 0x002ea80000300800 */
[----:B------:R-:W2:Y:S04]  /*92880*/  LDL.LU R75, [R1+0xd1c] ;  /* 0x000d1c00014b7983 */ /* 0x000ea80000300800 */
[----:B------:R-:W2:Y:S01]  /*92890*/  LDL.LU R154, [R1+0x92c] ;  /* 0x00092c00019a7983 */ /* 0x000ea20000300800 */
[----:B------:R-:W-:-:S03]  /*928a0*/  LOP3.LUT R15, R15, 0xfdffffff, RZ, 0xc0, !PT ;  /* 0xfdffffff0f0f7812 */ /* 0x000fc600078ec0ff */
[----:B------:R-:W2:Y:S01]  /*928b0*/  LDL.LU R149, [R1+0x52c] ;  /* 0x00052c0001957983 */ /* 0x000ea20000300800 */
[----:B------:R-:W-:Y:S02]  /*928c0*/  @P6 LOP3.LUT R15, R15, 0x2000000, RZ, 0xfc, !PT ;  /* 0x020000000f0f6812 */ /* 0x000fe400078efcff */
[----:B------:R-:W-:Y:S01]  /*928d0*/  LOP3.LUT P6, RZ, R19, 0x2, RZ, 0xc0, !PT ;  /* 0x0000000213ff7812 */ /* 0x000fe200078cc0ff */
[----:B------:R-:W2:Y:S01]  /*928e0*/  LDL.LU R145, [R1+0x22dc] ;  /* 0x0022dc0001917983 */ /* 0x000ea20000300800 */
[----:B------:R-:W-:Y:S02]  /*928f0*/  LOP3.LUT R15, R15, 0xfbffffff, RZ, 0xc0, !PT ;  /* 0xfbffffff0f0f7812 */ /* 0x000fe400078ec0ff */
[C---:B------:R-:W-:Y:S01]  /*92900*/  LOP3.LUT P3, RZ, R18.reuse, 0x8000000, RZ, 0xc0, !PT ;  /* 0x0800000012ff7812 */ /* 0x040fe2000786c0ff */
[----:B------:R-:W2:Y:S01]  /*92910*/  LDL.LU R150, [R1+0x1d20] ;  /* 0x001d200001967983 */ /* 0x000ea20000300800 */
[----:B------:R-:W-:Y:S01]  /*92920*/  LOP3.LUT P4, RZ, R18, 0x10000000, RZ, 0xc0, !PT ;  /* 0x1000000012ff7812 */ /* 0x000fe2000788c0ff */
[----:B------:R-:W-:Y:S01]  /*92930*/  IMAD.WIDE R30, R146, 0x4, R6 ;  /* 0x00000004921e7825 */ /* 0x000fe200078e0206 */
[----:B------:R-:W-:Y:S01]  /*92940*/  LOP3.LUT P5, RZ, R18, 0x20000000, RZ, 0xc0, !PT ;  /* 0x2000000012ff7812 */ /* 0x000fe200078ac0ff */
[----:B------:R-:W2:Y:S04]  /*92950*/  LDL.LU R148, [R1+0x1920] ;  /* 0x0019200001947983 */ /* 0x000ea80000300800 */
[----:B------:R-:W-:-:S02]  /*92960*/  @P6 LOP3.LUT R15, R15, 0x4000000, RZ, 0xfc, !PT ;  /* 0x040000000f0f6812 */ /* 0x000fc400078efcff */
[----:B------:R-:W-:Y:S02]  /*92970*/  LOP3.LUT P6, RZ, R19, 0x1, RZ, 0xc0, !PT ;  /* 0x0000000113ff7812 */ /* 0x000fe400078cc0ff */
[----:B------:R-:W-:Y:S01]  /*92980*/  LOP3.LUT R15, R15, 0xf7ffffff, RZ, 0xc0, !PT ;  /* 0xf7ffffff0f0f7812 */ /* 0x000fe200078ec0ff */
[----:B---3--:R4:W-:Y:S10]  /*92990*/  @P3 STG.E desc[UR4][R30.64], R144 ;  /* 0x000000901e003986 */ /* 0x0089f4000c101904 */
[----:B------:R-:W-:-:S02]  /*929a0*/  @P6 LOP3.LUT R15, R15, 0x8000000, RZ, 0xfc, !PT ;  /* 0x080000000f0f6812 */ /* 0x000fc400078efcff */
[----:B------:R-:W-:Y:S01]  /*929b0*/  LOP3.LUT P6, RZ, R18, 0x80000000, RZ, 0xc0, !PT ;  /* 0x8000000012ff7812 */ /* 0x000fe200078cc0ff */
[----:B----4-:R-:W-:Y:S01]  /*929c0*/  IMAD.WIDE R30, R140, 0x4, R2 ;  /* 0x000000048c1e7825 */ /* 0x010fe200078e0202 */
[----:B------:R-:W-:-:S04]  /*929d0*/  LOP3.LUT R15, R15, 0xefffffff, RZ, 0xc0, !PT ;  /* 0xefffffff0f0f7812 */ /* 0x000fc800078ec0ff */
[----:B------:R1:W-:Y:S07]  /*929e0*/  @P4 STG.E desc[UR4][R30.64], R143 ;  /* 0x0000008f1e004986 */ /* 0x0003ee000c101904 */
[----:B------:R-:W-:Y:S01]  /*929f0*/  @P6 LOP3.LUT R15, R15, 0x10000000, RZ, 0xfc, !PT ;  /* 0x100000000f0f6812 */ /* 0x000fe200078efcff */
[----:B-1----:R-:W-:Y:S01]  /*92a00*/  IMAD.WIDE R30, R140, 0x4, R8 ;  /* 0x000000048c1e7825 */ /* 0x002fe200078e0208 */
[----:B------:R-:W-:-:S04]  /*92a10*/  LOP3.LUT P6, RZ, R18, 0x40000000, RZ, 0xc0, !PT ;  /* 0x4000000012ff7812 */ /* 0x000fc800078cc0ff */
[----:B------:R1:W-:Y:S04]  /*92a20*/  @P5 STG.E desc[UR4][R30.64], R142 ;  /* 0x0000008e1e005986 */ /* 0x0003e8000c101904 */
[----:B-1----:R-:W3:Y:S04]  /*92a30*/  LDL.LU R142, [R1+0x22e0] ;  /* 0x0022e000018e7983 */ /* 0x002ee80000300800 */
[----:B------:R-:W4:Y:S01]  /*92a40*/  LDL.LU R147, [R1+0x1520] ;  /* 0x0015200001937983 */ /* 0x000f220000300800 */
[----:B------:R-:W-:-:S03]  /*92a50*/  IMAD.WIDE R30, R140, 0x4, R4 ;  /* 0x000000048c1e7825 */ /* 0x000fc600078e0204 */
[----:B------:R-:W3:Y:S04]  /*92a60*/  LDL.LU R146, [R1+0x1120] ;  /* 0x0011200001927983 */ /* 0x000ee80000300800 */
[----:B------:R1:W-:Y:S01]  /*92a70*/  @P6 STG.E desc[UR4][R30.64], R141 ;  /* 0x0000008d1e006986 */ /* 0x0003e2000c101904 */
[----:B------:R-:W-:-:S03]  /*92a80*/  LOP3.LUT P6, RZ, R15, 0x10000000, RZ, 0xc0, !PT ;  /* 0x100000000fff7812 */ /* 0x000fc600078cc0ff */
[----:B------:R-:W3:Y:S04]  /*92a90*/  LDL.LU R144, [R1+0xd20] ;  /* 0x000d200001907983 */ /* 0x000ee80000300800 */
[----:B------:R-:W3:Y:S01]  /*92aa0*/  LDL.LU R143, [R1+0x930] ;  /* 0x00093000018f7983 */ /* 0x000ee20000300800 */
[----:B-1----:R-:W-:-:S03]  /*92ab0*/  IMAD.WIDE R30, R140, 0x4, R6 ;  /* 0x000000048c1e7825 */ /* 0x002fc600078e0206 */
[----:B------:R-:W3:Y:S04]  /*92ac0*/  LDL.LU R141, [R1+0x530] ;  /* 0x00053000018d7983 */ /* 0x000ee80000300800 */
[----:B------:R1:W-:Y:S01]  /*92ad0*/  @P6 STG.E desc[UR4][R30.64], R139 ;  /* 0x0000008b1e006986 */ /* 0x0003e2000c101904 */
[----:B------:R-:W-:-:S03]  /*92ae0*/  LOP3.LUT P6, RZ, R15, 0x8000000, RZ, 0xc0, !PT ;  /* 0x080000000fff7812 */ /* 0x000fc600078cc0ff */
[----:B------:R-:W3:Y:S01]  /*92af0*/  LDL.LU R140, [R1+0x130] ;  /* 0x00013000018c7983 */ /* 0x000ee20000300800 */
[----:B-1----:R-:W-:-:S09]  /*92b00*/  IMAD.WIDE R30, R151, 0x4, R2 ;  /* 0x00000004971e7825 */ /* 0x002fd200078e0202 */
[----:B--2---:R1:W-:Y:S04]  /*92b10*/  @P6 STG.E desc[UR4][R30.64], R138 ;  /* 0x0000008a1e006986 */ /* 0x0043e8000c101904 */
[----:B-1----:R-:W2:Y:S04]  /*92b20*/  LDL.LU R138, [R1+0x1d24] ;  /* 0x001d2400018a7983 */ /* 0x002ea80000300800 */
[----:B------:R-:W2:Y:S01]  /*92b30*/  LDL.LU R139, [R1+0x22e4] ;  /* 0x0022e400018b7983 */ /* 0x000ea20000300800 */
[----:B------:R-:W-:Y:S01]  /*92b40*/  LOP3.LUT P6, RZ, R15, 0x4000000, RZ, 0xc0, !PT ;  /* 0x040000000fff7812 */ /* 0x000fe200078cc0ff */
[----:B------:R-:W-:-:S12]  /*92b50*/  IMAD.WIDE R30, R151, 0x4, R8 ;  /* 0x00000004971e7825 */ /* 0x000fd800078e0208 */
        /* <DEDUP_REMOVED lines=13> */
[----:B------:R-:W2:Y:S10]  /*92c30*/  LDL.LU R150, [R1+0x22ec] ;  /* 0x0022ec0001967983 */ /* 0x000eb40000300800 */
[----:B------:R1:W-:Y:S01]  /*92c40*/  @P6 STG.E desc[UR4][R30.64], R148 ;  /* 0x000000941e006986 */ /* 0x0003e2000c101904 */
[----:B------:R-:W-:-:S02]  /*92c50*/  LOP3.LUT P6, RZ, R15, 0x200000, RZ, 0xc0, !PT ;  /* 0x002000000fff7812 */ /* 0x000fc400078cc0ff */
[----:B------:R-:W-:Y:S01]  /*92c60*/  LOP3.LUT P1, RZ, R19, 0x100, RZ, 0xc0, !PT ;  /* 0x0000010013ff7812 */ /* 0x000fe2000782c0ff */
[----:B-1----:R-:W-:-:S10]  /*92c70*/  IMAD.WIDE R30, R145, 0x4, R4 ;  /* 0x00000004911e7825 */ /* 0x002fd400078e0204 */
[----:B----4-:R1:W-:Y:S01]  /*92c80*/  @P6 STG.E desc[UR4][R30.64], R147 ;  /* 0x000000931e006986 */ /* 0x0103e2000c101904 */
[----:B------:R-:W-:Y:S01]  /*92c90*/  LOP3.LUT P2, RZ, R19, 0x200, RZ, 0xc0, !PT ;  /* 0x0000020013ff7812 */ /* 0x000fe2000784c0ff */
[----:B-1----:R-:W-:-:S05]  /*92ca0*/  IMAD.WIDE R30, R145, 0x4, R6 ;  /* 0x00000004911e7825 */ /* 0x002fca00078e0206 */
[----:B---3--:R1:W-:Y:S01]  /*92cb0*/  @P0 STG.E desc[UR4][R30.64], R146 ;  /* 0x000000921e000986 */ /* 0x0083e2000c101904 */
[----:B------:R-:W-:Y:S01]  /*92cc0*/  LOP3.LUT P3, RZ, R19, 0x400, RZ, 0xc0, !PT ;  /* 0x0000040013ff7812 */ /* 0x000fe2000786c0ff */
[----:B-1----:R-:W-:-:S05]  /*92cd0*/  IMAD.WIDE R30, R142, 0x4, R2 ;  /* 0x000000048e1e7825 */ /* 0x002fca00078e0202 */
[----:B------:R1:W-:Y:S01]  /*92ce0*/  @P1 STG.E desc[UR4][R30.64], R144 ;  /* 0x000000901e001986 */ /* 0x0003e2000c101904 */
[----:B------:R-:W-:Y:S01]  /*92cf0*/  LOP3.LUT P4, RZ, R19, 0x800, RZ, 0xc0, !PT ;  /* 0x0000080013ff7812 */ /* 0x000fe2000788c0ff */
[----:B-1----:R-:W-:-:S05]  /*92d00*/  IMAD.WIDE R30, R142, 0x4, R8 ;  /* 0x000000048e1e7825 */ /* 0x002fca00078e0208 */
[----:B------:R1:W-:Y:S02]  /*92d10*/  @P2 STG.E desc[UR4][R30.64], R143 ;  /* 0x0000008f1e002986 */ /* 0x0003e4000c101904 */
[----:B-1----:R-:W-:-:S05]  /*92d20*/  IMAD.WIDE R30, R142, 0x4, R4 ;  /* 0x000000048e1e7825 */ /* 0x002fca00078e0204 */
[----:B------:R1:W-:Y:S01]  /*92d30*/  @P3 STG.E desc[UR4][R30.64], R141 ;  /* 0x0000008d1e003986 */ /* 0x0003e2000c101904 */
[----:B------:R-:W-:Y:S01]  /*92d40*/  LOP3.LUT P5, RZ, R19, 0x1000, RZ, 0xc0, !PT ;  /* 0x0000100013ff7812 */ /* 0x000fe200078ac0ff */
[----:B-1----:R-:W-:Y:S02]  /*92d50*/  IMAD.WIDE R30, R142, 0x4, R6 ;  /* 0x000000048e1e7825 */ /* 0x002fe400078e0206 */
[----:B------:R-:W3:Y:S04]  /*92d60*/  LDL.LU R142, [R1+0x1924] ;  /* 0x00192400018e7983 */ /* 0x000ee80000300800 */
[----:B------:R1:W-:Y:S04]  /*92d70*/  @P4 STG.E desc[UR4][R30.64], R140 ;  /* 0x0000008c1e004986 */ /* 0x0003e8000c101904 */
[----:B-1----:R-:W4:Y:S04]  /*92d80*/  LDL.LU R140, [R1+0x1524] ;  /* 0x00152400018c7983 */ /* 0x002f280000300800 */
[----:B------:R-:W4:Y:S04]  /*92d90*/  LDL.LU R244, [R1+0x1124] ;  /* 0x0011240001f47983 */ /* 0x000f280000300800 */
[----:B------:R-:W4:Y:S04]  /*92da0*/  LDL.LU R248, [R1+0xd24] ;  /* 0x000d240001f87983 */ /* 0x000f280000300800 */
[----:B------:R-:W4:Y:S01]  /*92db0*/  LDL.LU R136, [R1+0x934] ;  /* 0x0009340001887983 */ /* 0x000f220000300800 */
[----:B--2---:R-:W-:-:S05]  /*92dc0*/  IMAD.WIDE R30, R139, 0x4, R2 ;  /* 0x000000048b1e7825 */ /* 0x004fca00078e0202 */
[----:B------:R1:W-:Y:S04]  /*92dd0*/  @P5 STG.E desc[UR4][R30.64], R138 ;  /* 0x0000008a1e005986 */ /* 0x0003e8000c101904 */
[----:B-1----:R-:W2:Y:S04]  /*92de0*/  LDL.LU R138, [R1+0x22e8] ;  /* 0x0022e800018a7983 */ /* 0x002ea80000300800 */
[----:B------:R-:W2:Y:S01]  /*92df0*/  LDL.LU R137, [R1+0x534] ;  /* 0x0005340001897983 */ /* 0x000ea20000300800 */
        /* <DEDUP_REMOVED lines=8> */
[----:B------:R-:W-:-:S03]  /*92e80*/  LOP3.LUT R15, R15, 0xffffbfff, RZ, 0xc0, !PT ;  /* 0xffffbfff0f0f7812 */ /* 0x000fc600078ec0ff */
[----:B------:R-:W2:Y:S04]  /*92e90*/  LDL.LU R148, [R1+0x1128] ;  /* 0x0011280001947983 */ /* 0x000ea80000300800 */
[----:B------:R-:W2:Y:S04]  /*92ea0*/  LDL.LU R147, [R1+0xd28] ;  /* 0x000d280001937983 */ /* 0x000ea80000300800 */
[----:B------:R-:W-:Y:S01]  /*92eb0*/  @P6 LOP3.LUT R15, R15, 0x4000, RZ, 0xfc, !PT ;  /* 0x000040000f0f6812 */ /* 0x000fe200078efcff */
[----:B------:R-:W2:Y:S01]  /*92ec0*/  LDL.LU R145, [R1+0x938] ;  /* 0x0009380001917983 */ /* 0x000ea20000300800 */
[----:B------:R-:W-:-:S02]  /*92ed0*/  LOP3.LUT P6, RZ, R19, 0x800000, RZ, 0xc0, !PT ;  /* 0x0080000013ff7812 */ /* 0x000fc400078cc0ff */
[----:B------:R-:W-:Y:S01]  /*92ee0*/  LOP3.LUT R15, R15, 0xffff7fff, RZ, 0xc0, !PT ;  /* 0xffff7fff0f0f7812 */ /* 0x000fe200078ec0ff */
[----:B------:R-:W2:Y:S04]  /*92ef0*/  LDL.LU R146, [R1+0x538] ;  /* 0x0005380001927983 */ /* 0x000ea80000300800 */
[----:B------:R-:W2:Y:S01]  /*92f00*/  LDL.LU R144, [R1+0x22f0] ;  /* 0x0022f00001907983 */ /* 0x000ea20000300800 */
[C---:B------:R-:W-:Y:S02]  /*92f10*/  LOP3.LUT P2, RZ, R19.reuse, 0x2000, RZ, 0xc0, !PT ;  /* 0x0000200013ff7812 */ /* 0x040fe4000784c0ff */
[----:B------:R-:W-:Y:S01]  /*92f20*/  LOP3.LUT P3, RZ, R19, 0x4000, RZ, 0xc0, !PT ;  /* 0x0000400013ff7812 */ /* 0x000fe2000786c0ff */
[----:B------:R-:W-:Y:S01]  /*92f30*/  IMAD.WIDE R30, R139, 0x4, R8 ;  /* 0x000000048b1e7825 */ /* 0x000fe200078e0208 */
[----:B------:R-:W2:Y:S01]  /*92f40*/  LDL.LU R143, [R1+0x138] ;  /* 0x00013800018f7983 */ /* 0x000ea20000300800 */
[----:B------:R-:W-:-:S02]  /*92f50*/  @P6 LOP3.LUT R15, R15, 0x8000, RZ, 0xfc, !PT ;  /* 0x000080000f0f6812 */ /* 0x000fc400078efcff */
[----:B------:R-:W-:Y:S01]  /*92f60*/  LOP3.LUT P6, RZ, R19, 0x400000, RZ, 0xc0, !PT ;  /* 0x0040000013ff7812 */ /* 0x000fe200078cc0ff */
[----:B------:R-:W2:Y:S01]  /*92f70*/  LDL.LU R141, [R1+0x1d2c] ;  /* 0x001d2c00018d7983 */ /* 0x000ea20000300800 */
        /* <DEDUP_REMOVED lines=17> */
[----:B---3--:R1:W-:Y:S02]  /*93090*/  @P2 STG.E desc[UR4][R30.64], R142 ;  /* 0x0000008e1e002986 */ /* 0x0083e4000c101904 */
[C---:B-1----:R-:W-:Y:S02]  /*930a0*/  IMAD.WIDE R30, R139.reuse, 0x4, R4 ;  /* 0x000000048b1e7825 */ /* 0x042fe400078e0204 */
[----:B------:R-:W3:Y:S04]  /*930b0*/  LDL.LU R142, [R1+0x192c] ;  /* 0x00192c00018e7983 */ /* 0x000ee80000300800 */
[----:B----4-:R1:W-:Y:S02]  /*930c0*/  @P3 STG.E desc[UR4][R30.64], R140 ;  /* 0x0000008c1e003986 */ /* 0x0103e4000c101904 */
[----:B-1----:R-:W-:-:S02]  /*930d0*/  IMAD.WIDE R30, R139, 0x4, R6 ;  /* 0x000000048b1e7825 */ /* 0x002fc400078e0206 */
[----:B------:R-:W4:Y:S04]  /*930e0*/  LDL.LU R140, [R1+0x152c] ;  /* 0x00152c00018c7983 */ /* 0x000f280000300800 */
[----:B------:R-:W3:Y:S04]  /*930f0*/  LDL.LU R139, [R1+0x22f4] ;  /* 0x0022f400018b7983 */ /* 0x000ee80000300800 */
[----:B------:R2:W-:Y:S02]  /*93100*/  @P4 STG.E desc[UR4][R30.64], R244 ;  /* 0x000000f41e004986 */ /* 0x0005e4000c101904 */
[----:B--2---:R-:W-:-:S05]  /*93110*/  IMAD.WIDE R30, R138, 0x4, R2 ;  /* 0x000000048a1e7825 */ /* 0x004fca00078e0202 */
[----:B------:R1:W-:Y:S02]  /*93120*/  @P5 STG.E desc[UR4][R30.64], R248 ;  /* 0x000000f81e005986 */ /* 0x0003e4000c101904 */
[----:B-1----:R-:W-:-:S05]  /*93130*/  IMAD.WIDE R30, R138, 0x4, R8 ;  /* 0x000000048a1e7825 */ /* 0x002fca00078e0208 */
[----:B------:R1:W-:Y:S01]  /*93140*/  @P6 STG.E desc[UR4][R30.64], R136 ;  /* 0x000000881e006986 */ /* 0x0003e2000c101904 */
[----:B------:R-:W-:Y:S01]  /*93150*/  LOP3.LUT P6, RZ, R15, 0x100000, RZ, 0xc0, !PT ;  /* 0x001000000fff7812 */ /* 0x000fe200078cc0ff */
[----:B-1----:R-:W-:-:S12]  /*93160*/  IMAD.WIDE R30, R138, 0x4, R4 ;  /* 0x000000048a1e7825 */ /* 0x002fd800078e0204 */
[----:B------:R1:W-:Y:S02]  /*93170*/  @P6 STG.E desc[UR4][R30.64], R137 ;  /* 0x000000891e006986 */ /* 0x0003e4000c101904 */
[----:B-1----:R-:W-:Y:S02]  /*93180*/  IMAD.WIDE R30, R138, 0x4, R6 ;  /* 0x000000048a1e7825 */ /* 0x002fe400078e0206 */
        /* <DEDUP_REMOVED lines=30> */
[----:B---3--:R-:W-:-:S05]  /*93370*/  IMAD.WIDE R30, R139, 0x4, R2 ;  /* 0x000000048b1e7825 */ /* 0x008fca00078e0202 */
[----:B------:R1:W-:Y:S02]  /*93380*/  @P2 STG.E desc[UR4][R30.64], R141 ;  /* 0x0000008d1e002986 */ /* 0x0003e4000c101904 */
[C---:B-1----:R-:W-:Y:S02]  /*93390*/  IMAD.WIDE R30, R139.reuse, 0x4, R8 ;  /* 0x000000048b1e7825 */ /* 0x042fe400078e0208 */
[----:B------:R-:W3:Y:S04]  /*933a0*/  LDL.LU R141, [R1+0xd2c] ;  /* 0x000d2c00018d7983 */ /* 0x000ee80000300800 */
[----:B------:R1:W-:Y:S02]  /*933b0*/  @P3 STG.E desc[UR4][R30.64], R142 ;  /* 0x0000008e1e003986 */ /* 0x0003e4000c101904 */
[----:B-1----:R-:W-:-:S02]  /*933c0*/  IMAD.WIDE R30, R139, 0x4, R4 ;  /* 0x000000048b1e7825 */ /* 0x002fc400078e0204 */
[----:B------:R-:W3:Y:S04]  /*933d0*/  LDL.LU R142, [R1+0x93c] ;  /* 0x00093c00018e7983 */ /* 0x000ee80000300800 */
[----:B----4-:R1:W-:Y:S01]  /*933e0*/  @P4 STG.E desc[UR4][R30.64], R140 ;  /* 0x0000008c1e004986 */ /* 0x0103e2000c101904 */
[----:B------:R-:W-:Y:S01]  /*933f0*/  LOP3.LUT P5, RZ, R19, 0x80000000, RZ, 0xc0, !PT ;  /* 0x8000000013ff7812 */ /* 0x000fe200078ac0ff */
[----:B-1----:R-:W-:Y:S02]  /*93400*/  IMAD.WIDE R30, R139, 0x4, R6 ;  /* 0x000000048b1e7825 */ /* 0x002fe400078e0206 */
[----:B------:R-:W4:Y:S04]  /*93410*/  LDL.LU R140, [R1+0x53c] ;  /* 0x00053c00018c7983 */ /* 0x000f280000300800 */
[----:B------:R-:W3:Y:S06]  /*93420*/  LDL.LU R139, [R1+0x22f8] ;  /* 0x0022f800018b7983 */ /* 0x000eec0000300800 */
[----:B--2---:R1:W-:Y:S04]  /*93430*/  @P5 STG.E desc[UR4][R30.64], R138 ;  /* 0x0000008a1e005986 */ /* 0x0043e8000c101904 */
        /* <DEDUP_REMOVED lines=9> */
[----:B------:R-:W2:Y:S01]  /*934d0*/  LDL.LU R150, [R1+0x540] ;  /* 0x0005400001967983 */ /* 0x000ea20000300800 */
[----:B------:R-:W-:-:S03]  /*934e0*/  LOP3.LUT P2, RZ, R20, 0x1, RZ, 0xc0, !PT ;  /* 0x0000000114ff7812 */ /* 0x000fc6000784c0ff */
[----:B------:R-:W2:Y:S01]  /*934f0*/  LDL.LU R147, [R1+0x140] ;  /* 0x0001400001937983 */ /* 0x000ea20000300800 */
[----:B------:R-:W-:-:S03]  /*93500*/  LOP3.LUT P3, RZ, R20, 0x2, RZ, 0xc0, !PT ;  /* 0x0000000214ff7812 */ /* 0x000fc6000786c0ff */
[----:B------:R-:W2:Y:S04]  /*93510*/  LDL.LU R145, [R1+0x1d34] ;  /* 0x001d340001917983 */ /* 0x000ea80000300800 */
[----:B------:R-:W2:Y:S04]  /*93520*/  LDL.LU R146, [R1+0x1934] ;  /* 0x0019340001927983 */ /* 0x000ea80000300800 */
[----:B------:R-:W2:Y:S01]  /*93530*/  LDL.LU R144, [R1+0x1534] ;  /* 0x0015340001907983 */ /* 0x000ea20000300800 */
[----:B------:R-:W-:-:S03]  /*93540*/  LOP3.LUT P4, RZ, R20, 0x4, RZ, 0xc0, !PT ;  /* 0x0000000414ff7812 */ /* 0x000fc6000788c0ff */
[----:B------:R-:W2:Y:S01]  /*93550*/  LDL.LU R143, [R1+0x2304] ;  /* 0x00230400018f7983 */ /* 0x000ea20000300800 */
        /* <DEDUP_REMOVED lines=9> */
[----:B---3--:R-:W-:-:S05]  /*935f0*/  IMAD.WIDE R30, R139, 0x4, R2 ;  /* 0x000000048b1e7825 */ /* 0x008fca00078e0202 */
[----:B------:R1:W-:Y:S02]  /*93600*/  @P2 STG.E desc[UR4][R30.64], R141 ;  /* 0x0000008d1e002986 */ /* 0x0003e4000c101904 */
[----:B-1----:R-:W-:-:S05]  /*93610*/  IMAD.WIDE R30, R139, 0x4, R8 ;  /* 0x000000048b1e7825 */ /* 0x002fca00078e0208 */
[----:B------:R1:W-:Y:S02]  /*93620*/  @P3 STG.E desc[UR4][R30.64], R142 ;  /* 0x0000008e1e003986 */ /* 0x0003e4000c101904 */
[C---:B-1----:R-:W-:Y:S02]  /*93630*/  IMAD.WIDE R30, R139.reuse, 0x4, R4 ;  /* 0x000000048b1e7825 */ /* 0x042fe400078e0204 */
[----:B------:R-:W3:Y:S04]  /*93640*/  LDL.LU R142, [R1+0x1134] ;  /* 0x00113400018e7983 */ /* 0x000ee80000300800 */
[----:B----4-:R1:W-:Y:S02]  /*93650*/  @P4 STG.E desc[UR4][R30.64], R140 ;  /* 0x0000008c1e004986 */ /* 0x0103e4000c101904 */
[----:B-1----:R-:W-:-:S02]  /*93660*/  IMAD.WIDE R30, R139, 0x4, R6 ;  /* 0x000000048b1e7825 */ /* 0x002fc400078e0206 */
[----:B------:R-:W4:Y:S04]  /*93670*/  LDL.LU R140, [R1+0xd34] ;  /* 0x000d3400018c7983 */ /* 0x000f280000300800 */
[----:B------:R-:W4:Y:S04]  /*93680*/  LDL.LU R139, [R1+0x944] ;  /* 0x00094400018b7983 */ /* 0x000f280000300800 */
[----:B--2---:R1:W-:Y:S04]  /*93690*/  @P5 STG.E desc[UR4][R30.64], R138 ;  /* 0x0000008a1e005986 */ /* 0x0043e8000c101904 */
[----:B-1----:R-:W2:Y:S04]  /*936a0*/  LDL.LU R138, [R1+0x544] ;  /* 0x00054400018a7983 */ /* 0x002ea80000300800 */
[----:B------:R-:W4:Y:S01]  /*936b0*/  LDL.LU R141, [R1+0x2308] ;  /* 0x00230800018d7983 */ /* 0x000f220000300800 */
        /* <DEDUP_REMOVED lines=15> */
[----:B------:R-:W-:-:S10]  /*937b0*/  IMAD.WIDE R30, R75, 0x4, R2 ;  /* 0x000000044b1e7825 */ /* 0x000fd400078e0202 */
        /* <DEDUP_REMOVED lines=38> */
[----:B------:R-:W2:Y:S04]  /*93a20*/  LDL.LU R143, [R1+0x144] ;  /* 0x00014400018f7983 */ /* 0x000ea80000300800 */
[----:B---3--:R1:W-:Y:S04]  /*93a30*/  @P2 STG.E desc[UR4][R30.64], R142 ;  /* 0x0000008e1e002986 */ /* 0x0083e8000c101904 */
[----:B-1----:R-:W3:Y:S01]  /*93a40*/  LDL.LU R142, [R1+0x1d38] ;  /* 0x001d3800018e7983 */ /* 0x002ee20000300800 */
[----:B----4-:R-:W-:-:S05]  /*93a50*/  IMAD.WIDE R30, R141, 0x4, R2 ;  /* 0x000000048d1e7825 */ /* 0x010fca00078e0202 */
[----:B------:R1:W-:Y:S02]  /*93a60*/  @P3 STG.E desc[UR4][R30.64], R140 ;  /* 0x0000008c1e003986 */ /* 0x0003e4000c101904 */
[C---:B-1----:R-:W-:Y:S02]  /*93a70*/  IMAD.WIDE R30, R141.reuse, 0x4, R152 ;  /* 0x000000048d1e7825 */ /* 0x042fe400078e0298 */
[----:B------:R-:W4:Y:S04]  /*93a80*/  LDL.LU R140, [R1+0x1938] ;  /* 0x00193800018c7983 */ /* 0x000f280000300800 */
[----:B------:R1:W-:Y:S02]  /*93a90*/  @P4 STG.E desc[UR4][R30.64], R139 ;  /* 0x0000008b1e004986 */ /* 0x0003e4000c101904 */
[----:B-1----:R-:W-:-:S02]  /*93aa0*/  IMAD.WIDE R30, R141, 0x4, R4 ;  /* 0x000000048d1e7825 */ /* 0x002fc400078e0204 */
[----:B------:R-:W4:Y:S04]  /*93ab0*/  LDL.LU R139, [R1+0x1538] ;  /* 0x00153800018b7983 */ /* 0x000f280000300800 */
[----:B--2---:R1:W-:Y:S04]  /*93ac0*/  @P5 STG.E desc[UR4][R30.64], R138 ;  /* 0x0000008a1e005986 */ /* 0x0043e8000c101904 */
[----:B-1----:R-:W2:Y:S04]  /*93ad0*/  LDL.LU R138, [R1+0x230c] ;  /* 0x00230c00018a7983 */ /* 0x002ea80000300800 */
[----:B------:R-:W4:Y:S01]  /*93ae0*/  LDL.LU R248, [R1+0x1138] ;  /* 0x0011380001f87983 */ /* 0x000f220000300800 */
[----:B------:R-:W-:-:S03]  /*93af0*/  IMAD.WIDE R30, R141, 0x4, R6 ;  /* 0x000000048d1e7825 */ /* 0x000fc600078e0206 */
        /* <DEDUP_REMOVED lines=13> */
[----:B------:R-:W-:-:S02]  /*93bd0*/  LOP3.LUT P2, RZ, R20, 0x80000, RZ, 0xc0, !PT ;  /* 0x0008000014ff7812 */ /* 0x000fc4000784c0ff */
[C---:B------:R-:W-:Y:S02]  /*93be0*/  LOP3.LUT P3, RZ, R20.reuse, 0x100000, RZ, 0xc0, !PT ;  /* 0x0010000014ff7812 */ /* 0x040fe4000786c0ff */
[C---:B------:R-:W-:Y:S02]  /*93bf0*/  LOP3.LUT P4, RZ, R20.reuse, 0x200000, RZ, 0xc0, !PT ;  /* 0x0020000014ff7812 */ /* 0x040fe4000788c0ff */
        /* <DEDUP_REMOVED lines=15> */
[----:B------:R1:W-:Y:S04]  /*93cf0*/  @P2 STG.E desc[UR4][R30.64], R143 ;  /* 0x0000008f1e002986 */ /* 0x0003e8000c101904 */
[----:B-1----:R-:W4:Y:S01]  /*93d00*/  LDL.LU R143, [R1+0x54c] ;  /* 0x00054c00018f7983 */ /* 0x002f220000300800 */
[----:B--2---:R-:W-:-:S05]  /*93d10*/  IMAD.WIDE R30, R138, 0x4, R2 ;  /* 0x000000048a1e7825 */ /* 0x004fca00078e0202 */
[----:B---3--:R1:W-:Y:S02]  /*93d20*/  @P3 STG.E desc[UR4][R30.64], R142 ;  /* 0x0000008e1e003986 */ /* 0x0083e4000c101904 */
[C---:B-1----:R-:W-:Y:S02]  /*93d30*/  IMAD.WIDE R30, R138.reuse, 0x4, R152 ;  /* 0x000000048a1e7825 */ /* 0x042fe400078e0298 */
[----:B------:R-:W2:Y:S04]  /*93d40*/  LDL.LU R142, [R1+0x14c] ;  /* 0x00014c00018e7983 */ /* 0x000ea80000300800 */
[----:B----4-:R1:W-:Y:S02]  /*93d50*/  @P4 STG.E desc[UR4][R30.64], R140 ;  /* 0x0000008c1e004986 */ /* 0x0103e4000c101904 */
[----:B-1----:R-:W-:-:S05]  /*93d60*/  IMAD.WIDE R30, R138, 0x4, R4 ;  /* 0x000000048a1e7825 */ /* 0x002fca00078e0204 */
[----:B------:R1:W-:Y:S02]  /*93d70*/  @P5 STG.E desc[UR4][R30.64], R139 ;  /* 0x0000008b1e005986 */ /* 0x0003e4000c101904 */
[----:B-1----:R-:W-:Y:S02]  /*93d80*/  IMAD.WIDE R30, R138, 0x4, R6 ;  /* 0x000000048a1e7825 */ /* 0x002fe400078e0206 */
[----:B------:R-:W3:Y:S04]  /*93d90*/  LDL.LU R139, [R1+0x1e90] ;  /* 0x001e9000018b7983 */ /* 0x000ee80000300800 */
[----:B------:R-:W4:Y:S04]  /*93da0*/  LDL.LU R138, [R1+0x1d40] ;  /* 0x001d4000018a7983 */ /* 0x000f280000300800 */
[----:B------:R-:W3:Y:S01]  /*93db0*/  LDL.LU R140, [R1+0x231c] ;  /* 0x00231c00018c7983 */ /* 0x000ee20000300800 */
        /* <DEDUP_REMOVED lines=38> */
[----:B------:R1:W-:Y:S02]  /*94020*/  @P6 STG.E desc[UR4][R30.64], R145 ;  /* 0x000000911e006986 */ /* 0x0003e4000c101904 */
[----:B-1----:R-:W-:-:S05]  /*94030*/  IMAD.WIDE R30, R141, 0x4, R2 ;  /* 0x000000048d1e7825 */ /* 0x002fca00078e0202 */
[----:B------:R1:W-:Y:S02]  /*94040*/  @P0 STG.E desc[UR4][R30.64], R146 ;  /* 0x000000921e000986 */ /* 0x0003e4000c101904 */
[----:B-1----:R-:W-:-:S05]  /*94050*/  IMAD.WIDE R30, R141, 0x4, R152 ;  /* 0x000000048d1e7825 */ /* 0x002fca00078e0298 */
[----:B------:R1:W-:Y:S04]  /*94060*/  @P1 STG.E desc[UR4][R30.64], R144 ;  /* 0x000000901e001986 */ /* 0x0003e8000c101904 */
[----:B-1----:R-:W4:Y:S01]  /*94070*/  LDL.LU R144, [R1+0x1940] ;  /* 0x0019400001907983 */ /* 0x002f220000300800 */
[C---:B------:R-:W-:Y:S02]  /*94080*/  LOP3.LUT P2, RZ, R21.reuse, 0x4, RZ, 0xc0, !PT ;  /* 0x0000000415ff7812 */ /* 0x040fe4000784c0ff */
[----:B------:R-:W-:Y:S01]  /*94090*/  LOP3.LUT P3, RZ, R21, 0x8, RZ, 0xc0, !PT ;  /* 0x0000000815ff7812 */ /* 0x000fe2000786c0ff */
[----:B------:R-:W-:Y:S01]  /*940a0*/  IMAD.WIDE R30, R141, 0x4, R4 ;  /* 0x000000048d1e7825 */ /* 0x000fe200078e0204 */
[C---:B------:R-:W-:Y:S02]  /*940b0*/  LOP3.LUT P4, RZ, R21.reuse, 0x10, RZ, 0xc0, !PT ;  /* 0x0000001015ff7812 */ /* 0x040fe4000788c0ff */
[----:B------:R-:W-:-:S07]  /*940c0*/  LOP3.LUT P5, RZ, R21, 0x20, RZ, 0xc0, !PT ;  /* 0x0000002015ff7812 */ /* 0x000fce00078ac0ff */
[----:B------:R1:W-:Y:S02]  /*940d0*/  @P2 STG.E desc[UR4][R30.64], R143 ;  /* 0x0000008f1e002986 */ /* 0x0003e4000c101904 */
[----:B-1----:R-:W-:Y:S02]  /*940e0*/  IMAD.WIDE R30, R141, 0x4, R6 ;  /* 0x000000048d1e7825 */ /* 0x002fe400078e0206 */
[----:B------:R-:W4:Y:S04]  /*940f0*/  LDL.LU R143, [R1+0x1540] ;  /* 0x00154000018f7983 */ /* 0x000f280000300800 */
[----:B--2---:R1:W-:Y:S04]  /*94100*/  @P3 STG.E desc[UR4][R30.64], R142 ;  /* 0x0000008e1e003986 */ /* 0x0043e8000c101904 */
[----:B------:R-:W2:Y:S04]  /*94110*/  LDL.LU R141, [R1+0x1140] ;  /* 0x00114000018d7983 */ /* 0x000ea80000300800 */
[----:B-1----:R-:W2:Y:S01]  /*94120*/  LDL.LU R142, [R1+0xd40] ;  /* 0x000d4000018e7983 */ /* 0x002ea20000300800 */
[----:B---3--:R-:W-:-:S05]  /*94130*/  IMAD.WIDE R30, R140, 0x4, R2 ;  /* 0x000000048c1e7825 */ /* 0x008fca00078e0202 */
[----:B------:R1:W-:Y:S02]  /*94140*/  @P4 STG.E desc[UR4][R30.64], R139 ;  /* 0x0000008b1e004986 */ /* 0x0003e4000c101904 */
[----:B-1----:R-:W-:Y:S02]  /*94150*/  IMAD.WIDE R30, R140, 0x4, R152 ;  /* 0x000000048c1e7825 */ /* 0x002fe400078e0298 */
[----:B------:R-:W3:Y:S04]  /*94160*/  LDL.LU R139, [R1+0x950] ;  /* 0x00095000018b7983 */ /* 0x000ee80000300800 */
[----:B----4-:R1:W-:Y:S04]  /*94170*/  @P5 STG.E desc[UR4][R30.64], R138 ;  /* 0x0000008a1e005986 */ /* 0x0103e8000c101904 */
        /* <DEDUP_REMOVED lines=9> */
[----:B------:R-:W-:-:S02]  /*94210*/  LOP3.LUT R16, R16, 0xffbfffff, RZ, 0xc0, !PT ;  /* 0xffbfffff10107812 */ /* 0x000fc400078ec0ff */
[C---:B------:R-:W-:Y:S01]  /*94220*/  LOP3.LUT P2, RZ, R21.reuse, 0x40, RZ, 0xc0, !PT ;  /* 0x0000004015ff7812 */ /* 0x040fe2000784c0ff */
[----:B------:R-:W-:Y:S01]  /*94230*/  IMAD.WIDE R30, R140, 0x4, R4 ;  /* 0x000000048c1e7825 */ /* 0x000fe200078e0204 */
[----:B------:R-:W3:Y:S04]  /*94240*/  LDL.LU R150, [R1+0x1144] ;  /* 0x0011440001967983 */ /* 0x000ee80000300800 */
[----:B------:R-:W3:Y:S03]  /*94250*/  LDL.LU R148, [R1+0xd44] ;  /* 0x000d440001947983 */ /* 0x000ee60000300800 */
[----:B------:R-:W-:Y:S01]  /*94260*/  @P6 LOP3.LUT R16, R16, 0x400000, RZ, 0xfc, !PT ;  /* 0x0040000010106812 */ /* 0x000fe200078efcff */
[----:B------:R-:W3:Y:S01]  /*94270*/  LDL.LU R147, [R1+0x954] ;  /* 0x0009540001937983 */ /* 0x000ee20000300800 */
[----:B------:R-:W-:-:S02]  /*94280*/  LOP3.LUT P6, RZ, R21, 0x10000, RZ, 0xc0, !PT ;  /* 0x0001000015ff7812 */ /* 0x000fc400078cc0ff */
[----:B------:R-:W-:Y:S01]  /*94290*/  LOP3.LUT R16, R16, 0xff7fffff, RZ, 0xc0, !PT ;  /* 0xff7fffff10107812 */ /* 0x000fe200078ec0ff */
[----:B------:R-:W3:Y:S04]  /*942a0*/  LDL.LU R145, [R1+0x2328] ;  /* 0x0023280001917983 */ /* 0x000ee80000300800 */
        /* <DEDUP_REMOVED lines=13> */
[C---:B------:R-:W-:Y:S02]  /*94380*/  LOP3.LUT P3, RZ, R21.reuse, 0x80, RZ, 0xc0, !PT ;  /* 0x0000008015ff7812 */ /* 0x040fe4000786c0ff */
[----:B------:R-:W-:-:S07]  /*94390*/  LOP3.LUT P4, RZ, R21, 0x100, RZ, 0xc0, !PT ;  /* 0x0000010015ff7812 */ /* 0x000fce000788c0ff */
[----:B------:R-:W-:Y:S02]  /*943a0*/  @P6 LOP3.LUT R16, R16, 0x8000000, RZ, 0xfc, !PT ;  /* 0x0800000010106812 */ /* 0x000fe400078efcff */
[C---:B------:R-:W-:Y:S02]  /*943b0*/  LOP3.LUT P6, RZ, R21.reuse, 0x800, RZ, 0xc0, !PT ;  /* 0x0000080015ff7812 */ /* 0x040fe400078cc0ff */
[----:B------:R-:W-:Y:S02]  /*943c0*/  LOP3.LUT P5, RZ, R21, 0x200, RZ, 0xc0, !PT ;  /* 0x0000020015ff7812 */ /* 0x000fe400078ac0ff */
[----:B------:R-:W-:-:S09]  /*943d0*/  LOP3.LUT R16, R16, 0xefffffff, RZ, 0xc0, !PT ;  /* 0xefffffff10107812 */ /* 0x000fd200078ec0ff */
[----:B------:R-:W-:Y:S02]  /*943e0*/  @P6 LOP3.LUT R16, R16, 0x10000000, RZ, 0xfc, !PT ;  /* 0x1000000010106812 */ /* 0x000fe400078efcff */
[----:B------:R-:W-:Y:S01]  /*943f0*/  LOP3.LUT P6, RZ, R21, 0x400, RZ, 0xc0, !PT ;  /* 0x0000040015ff7812 */ /* 0x000fe200078cc0ff */
[----:B------:R1:W-:Y:S02]  /*94400*/  @P2 STG.E desc[UR4][R30.64], R144 ;  /* 0x000000901e002986 */ /* 0x0003e4000c101904 */
[----:B-1----:R-:W-:Y:S02]  /*94410*/  IMAD.WIDE R30, R140, 0x4, R6 ;  /* 0x000000048c1e7825 */ /* 0x002fe400078e0206 */
[----:B------:R-:W3:Y:S04]  /*94420*/  LDL.LU R140, [R1+0x232c] ;  /* 0x00232c00018c7983 */ /* 0x000ee80000300800 */
[----:B------:R-:W3:Y:S04]  /*94430*/  LDL.LU R149, [R1+0x1544] ;  /* 0x0015440001957983 */ /* 0x000ee80000300800 */
[----:B------:R-:W3:Y:S04]  /*94440*/  LDL.LU R144, [R1+0x1e98] ;  /* 0x001e980001907983 */ /* 0x000ee80000300800 */
[----:B------:R4:W-:Y:S02]  /*94450*/  @P3 STG.E desc[UR4][R30.64], R143 ;  /* 0x0000008f1e003986 */ /* 0x0009e4000c101904 */
[----:B----4-:R-:W-:-:S05]  /*94460*/  IMAD.WIDE R30, R138, 0x4, R2 ;  /* 0x000000048a1e7825 */ /* 0x010fca00078e0202 */
[----:B--2---:R1:W-:Y:S02]  /*94470*/  @P4 STG.E desc[UR4][R30.64], R141 ;  /* 0x0000008d1e004986 */ /* 0x0043e4000c101904 */
        /* <DEDUP_REMOVED lines=23> */
[C---:B------:R-:W-:Y:S02]  /*945f0*/  LOP3.LUT P0, RZ, R21.reuse, 0x80000, RZ, 0xc0, !PT ;  /* 0x0008000015ff7812 */ /* 0x040fe4000780c0ff */
[C---:B------:R-:W-:Y:S02]  /*94600*/  LOP3.LUT P1, RZ, R21.reuse, 0x100000, RZ, 0xc0, !PT ;  /* 0x0010000015ff7812 */ /* 0x040fe4000782c0ff */
[C---:B------:R-:W-:Y:S02]  /*94610*/  LOP3.LUT P2, RZ, R21.reuse, 0x200000, RZ, 0xc0, !PT ;  /* 0x0020000015ff7812 */ /* 0x040fe4000784c0ff */
[C---:B------:R-:W-:Y:S02]  /*94620*/  LOP3.LUT P3, RZ, R21.reuse, 0x400000, RZ, 0xc0, !PT ;  /* 0x0040000015ff7812 */ /* 0x040fe4000786c0ff */
[----:B------:R-:W-:-:S02]  /*94630*/  LOP3.LUT P4, RZ, R21, 0x800000, RZ, 0xc0, !PT ;  /* 0x0080000015ff7812 */ /* 0x000fc4000788c0ff */
[----:B------:R-:W-:Y:S01]  /*94640*/  LOP3.LUT P5, RZ, R21, 0x1000000, RZ, 0xc0, !PT ;  /* 0x0100000015ff7812 */ /* 0x000fe200078ac0ff */
[----:B------:R1:W-:Y:S01]  /*94650*/  @P6 STG.E desc[UR4][R30.64], R149 ;  /* 0x000000951e006986 */ /* 0x0003e2000c101904 */
[----:B------:R-:W-:Y:S01]  /*94660*/  LOP3.LUT P6, RZ, R16, 0x800000, RZ, 0xc0, !PT ;  /* 0x0080000010ff7812 */ /* 0x000fe200078cc0ff */
[----:B-1----:R-:W-:-:S12]  /*94670*/  IMAD.WIDE R30, R145, 0x4, R2 ;  /* 0x00000004911e7825 */ /* 0x002fd800078e0202 */
[----:B------:R1:W-:Y:S01]  /*94680*/  @P6 STG.E desc[UR4][R30.64], R150 ;  /* 0x000000961e006986 */ /* 0x0003e2000c101904 */
[C---:B------:R-:W-:Y:S01]  /*94690*/  LOP3.LUT P6, RZ, R16.reuse, 0x400000, RZ, 0xc0, !PT ;  /* 0x0040000010ff7812 */ /* 0x040fe200078cc0ff */
[C---:B-1----:R-:W-:Y:S02]  /*946a0*/  IMAD.WIDE R30, R145.reuse, 0x4, R152 ;  /* 0x00000004911e7825 */ /* 0x042fe400078e0298 */
[----:B------:R-:W3:Y:S10]  /*946b0*/  LDL.LU R150, [R1+0x2338] ;  /* 0x0023380001967983 */ /* 0x000ef40000300800 */
[----:B------:R1:W-:Y:S01]  /*946c0*/  @P6 STG.E desc[UR4][R30.64], R148 ;  /* 0x000000941e006986 */ /* 0x0003e2000c101904 */
[----:B------:R-:W-:Y:S01]  /*946d0*/  LOP3.LUT P6, RZ, R16, 0x200000, RZ, 0xc0, !PT ;  /* 0x0020000010ff7812 */ /* 0x000fe200078cc0ff */
[----:B-1----:R-:W-:-:S12]  /*946e0*/  IMAD.WIDE R30, R145, 0x4, R4 ;  /* 0x00000004911e7825 */ /* 0x002fd800078e0204 */
[----:B------:R1:W-:Y:S02]  /*946f0*/  @P6 STG.E desc[UR4][R30.64], R147 ;  /* 0x000000931e006986 */ /* 0x0003e4000c101904 */
[----:B-1----:R-:W-:-:S05]  /*94700*/  IMAD.WIDE R30, R145, 0x4, R6 ;  /* 0x00000004911e7825 */ /* 0x002fca00078e0206 */
[----:B------:R1:W-:Y:S02]  /*94710*/  @P0 STG.E desc[UR4][R30.64], R146 ;  /* 0x000000921e000986 */ /* 0x0003e4000c101904 */
[----:B-1----:R-:W-:-:S05]  /*94720*/  IMAD.WIDE R30, R140, 0x4, R2 ;  /* 0x000000048c1e7825 */ /* 0x002fca00078e0202 */
[----:B------:R1:W-:Y:S02]  /*94730*/  @P1 STG.E desc[UR4][R30.64], R144 ;  /* 0x000000901e001986 */ /* 0x0003e4000c101904 */
[----:B-1----:R-:W-:-:S05]  /*94740*/  IMAD.WIDE R30, R140, 0x4, R152 ;  /* 0x000000048c1e7825 */ /* 0x002fca00078e0298 */
[----:B--2---:R1:W-:Y:S02]  /*94750*/  @P2 STG.E desc[UR4][R30.64], R141 ;  /* 0x0000008d1e002986 */ /* 0x0043e4000c101904 */
[----:B-1----:R-:W-:-:S05]  /*94760*/  IMAD.WIDE R30, R140, 0x4, R4 ;  /* 0x000000048c1e7825 */ /* 0x002fca00078e0204 */
[----:B----4-:R1:W-:Y:S02]  /*94770*/  @P3 STG.E desc[UR4][R30.64], R142 ;  /* 0x0000008e1e003986 */ /* 0x0103e4000c101904 */
[----:B-1----:R-:W-:-:S05]  /*94780*/  IMAD.WIDE R30, R140, 0x4, R6 ;  /* 0x000000048c1e7825 */ /* 0x002fca00078e0206 */
[----:B---3--:R1:W-:Y:S02]  /*94790*/  @P4 STG.E desc[UR4][R30.64], R139 ;  /* 0x0000008b1e004986 */ /* 0x0083e4000c101904 */
[----:B-1----:R-:W-:-:S05]  /*947a0*/  IMAD.WIDE R30, R143, 0x4, R2 ;  /* 0x000000048f1e7825 */ /* 0x002fca00078e0202 */
[----:B------:R1:W-:Y:S04]  /*947b0*/  @P5 STG.E desc[UR4][R30.64], R138 ;  /* 0x0000008a1e005986 */ /* 0x0003e8000c101904 */
[----:B-1----:R-:W2:Y:S04]  /*947c0*/  LDL.LU R138, [R1+0xd48] ;  /* 0x000d4800018a7983 */ /* 0x002ea80000300800 */
[----:B------:R-:W3:Y:S04]  /*947d0*/  LDL.LU R144, [R1+0x958] ;  /* 0x0009580001907983 */ /* 0x000ee80000300800 */
[----:B------:R-:W4:Y:S04]  /*947e0*/  LDL.LU R141, [R1+0x558] ;  /* 0x00055800018d7983 */ /* 0x000f280000300800 */
[----:B------:R-:W4:Y:S04]  /*947f0*/  LDL.LU R139, [R1+0x1e9c] ;  /* 0x001e9c00018b7983 */ /* 0x000f280000300800 */
[----:B------:R-:W4:Y:S04]  /*94800*/  LDL.LU R142, [R1+0x1d4c] ;  /* 0x001d4c00018e7983 */ /* 0x000f280000300800 */
[----:B------:R-:W4:Y:S04]  /*94810*/  LDL.LU R140, [R1+0x194c] ;  /* 0x00194c00018c7983 */ /* 0x000f280000300800 */
[----:B------:R-:W4:Y:S01]  /*94820*/  LDL.LU R75, [R1+0x2334] ;  /* 0x00233400014b7983 */ /* 0x000f220000300800 */
[----:B------:R-:W-:Y:S01]  /*94830*/  LOP3.LUT P2, RZ, R21, 0x2000000, RZ, 0xc0, !PT ;  /* 0x0200000015ff7812 */ /* 0x000fe2000784c0ff */
[----:B------:R-:W-:Y:S01]  /*94840*/  IMAD.WIDE R30, R143, 0x4, R152 ;  /* 0x000000048f1e7825 */ /* 0x000fe200078e0298 */
[----:B------:R-:W-:-:S02]  /*94850*/  LOP3.LUT P6, RZ, R22, 0x20, RZ, 0xc0, !PT ;  /* 0x0000002016ff7812 */ /* 0x000fc400078cc0ff */
        /* <DEDUP_REMOVED lines=12> */
[----:B------:R-:W-:Y:S01]  /*94920*/  LOP3.LUT P6, RZ, R22, 0x2, RZ, 0xc0, !PT ;  /* 0x0000000216ff7812 */ /* 0x000fe200078cc0ff */
[----:B--2---:R1:W-:Y:S04]  /*94930*/  @P2 STG.E desc[UR4][R30.64], R138 ;  /* 0x0000008a1e002986 */ /* 0x0043e8000c101904 */
[----:B-1----:R-:W2:Y:S04]  /*94940*/  LDL.LU R138, [R1+0x154c] ;  /* 0x00154c00018a7983 */ /* 0x002ea80000300800 */
[----:B------:R-:W2:Y:S01]  /*94950*/  LDL.LU R154, [R1+0x114c] ;  /* 0x00114c00019a7983 */ /* 0x000ea20000300800 */
[----:B------:R-:W-:-:S03]  /*94960*/  LOP3.LUT R16, R16, 0xfffdffff, RZ, 0xc0, !PT ;  /* 0xfffdffff10107812 */ /* 0x000fc600078ec0ff */
[----:B------:R-:W2:Y:S01]  /*94970*/  LDL.LU R151, [R1+0xd4c] ;  /* 0x000d4c0001977983 */ /* 0x000ea20000300800 */
[----:B------:R-:W-:Y:S01]  /*94980*/  @P6 LOP3.LUT R16, R16, 0x20000, RZ, 0xfc, !PT ;  /* 0x0002000010106812 */ /* 0x000fe200078efcff */
[----:B------:R-:W-:Y:S01]  /*94990*/  IMAD.WIDE R30, R143, 0x4, R4 ;  /* 0x000000048f1e7825 */ /* 0x000fe200078e0204 */
[----:B------:R-:W-:-:S04]  /*949a0*/  LOP3.LUT P6, RZ, R22, 0x1, RZ, 0xc0, !PT ;  /* 0x0000000116ff7812 */ /* 0x000fc800078cc0ff */
[----:B---3--:R1:W-:Y:S01]  /*949b0*/  @P3 STG.E desc[UR4][R30.64], R144 ;  /* 0x000000901e003986 */ /* 0x0083e2000c101904 */
[----:B------:R-:W-:-:S03]  /*949c0*/  LOP3.LUT R16, R16, 0xfffbffff, RZ, 0xc0, !PT ;  /* 0xfffbffff10107812 */ /* 0x000fc600078ec0ff */
[----:B-1----:R-:W3:Y:S04]  /*949d0*/  LDL.LU R144, [R1+0x233c] ;  /* 0x00233c0001907983 */ /* 0x002ee80000300800 */
[----:B------:R-:W3:Y:S01]  /*949e0*/  LDL.LU R149, [R1+0x95c] ;  /* 0x00095c0001957983 */ /* 0x000ee20000300800 */
[----:B------:R-:W-:Y:S02]  /*949f0*/  @P6 LOP3.LUT R16, R16, 0x40000, RZ, 0xfc, !PT ;  /* 0x0004000010106812 */ /* 0x000fe400078efcff */
[C---:B------:R-:W-:Y:S01]  /*94a00*/  LOP3.LUT P6, RZ, R21.reuse, 0x80000000, RZ, 0xc0, !PT ;  /* 0x8000000015ff7812 */ /* 0x040fe200078cc0ff */
[----:B------:R-:W3:Y:S01]  /*94a10*/  LDL.LU R148, [R1+0x55c] ;  /* 0x00055c0001947983 */ /* 0x000ee20000300800 */
[----:B------:R-:W-:Y:S02]  /*94a20*/  LOP3.LUT R16, R16, 0xfff7ffff, RZ, 0xc0, !PT ;  /* 0xfff7ffff10107812 */ /* 0x000fe400078ec0ff */
[C---:B------:R-:W-:Y:S01]  /*94a30*/  LOP3.LUT P4, RZ, R21.reuse, 0x8000000, RZ, 0xc0, !PT ;  /* 0x0800000015ff7812 */ /* 0x040fe2000788c0ff */
[----:B------:R-:W3:Y:S01]  /*94a40*/  LDL.LU R147, [R1+0x1d50] ;  /* 0x001d500001937983 */ /* 0x000ee20000300800 */
[----:B------:R-:W-:Y:S01]  /*94a50*/  LOP3.LUT P5, RZ, R21, 0x10000000, RZ, 0xc0, !PT ;  /* 0x1000000015ff7812 */ /* 0x000fe200078ac0ff */
[----:B------:R-:W-:-:S02]  /*94a60*/  IMAD.WIDE R30, R143, 0x4, R6 ;  /* 0x000000048f1e7825 */ /* 0x000fc400078e0206 */
[----:B------:R-:W3:Y:S04]  /*94a70*/  LDL.LU R145, [R1+0x1950] ;  /* 0x0019500001917983 */ /* 0x000ee80000300800 */
[----:B------:R-:W-:Y:S02]  /*94a80*/  @P6 LOP3.LUT R16, R16, 0x80000, RZ, 0xfc, !PT ;  /* 0x0008000010106812 */ /* 0x000fe400078efcff */
[----:B------:R-:W-:Y:S02]  /*94a90*/  LOP3.LUT P6, RZ, R21, 0x40000000, RZ, 0xc0, !PT ;  /* 0x4000000015ff7812 */ /* 0x000fe400078cc0ff */
[----:B------:R-:W-:Y:S01]  /*94aa0*/  LOP3.LUT R16, R16, 0xffefffff, RZ, 0xc0, !PT ;  /* 0xffefffff10107812 */ /* 0x000fe200078ec0ff */
[----:B----4-:R1:W-:Y:S10]  /*94ab0*/  @P4 STG.E desc[UR4][R30.64], R141 ;  /* 0x0000008d1e004986 */ /* 0x0103f4000c101904 */
[----:B------:R-:W-:-:S02]  /*94ac0*/  @P6 LOP3.LUT R16, R16, 0x100000, RZ, 0xfc, !PT ;  /* 0x0010000010106812 */ /* 0x000fc400078efcff */
[----:B------:R-:W-:Y:S01]  /*94ad0*/  LOP3.LUT P6, RZ, R21, 0x20000000, RZ, 0xc0, !PT ;  /* 0x2000000015ff7812 */ /* 0x000fe200078cc0ff */
[----:B-1----:R-:W-:-:S05]  /*94ae0*/  IMAD.WIDE R30, R75, 0x4, R2 ;  /* 0x000000044b1e7825 */ /* 0x002fca00078e0202 */
[----:B------:R1:W-:Y:S02]  /*94af0*/  @P5 STG.E desc[UR4][R30.64], R139 ;  /* 0x0000008b1e005986 */ /* 0x0003e4000c101904 */
[----:B-1----:R-:W-:Y:S02]  /*94b00*/  IMAD.WIDE R30, R75, 0x4, R152 ;  /* 0x000000044b1e7825 */ /* 0x002fe400078e0298 */
[----:B------:R-:W4:Y:S04]  /*94b10*/  LDL.LU R139, [R1+0x2340] ;  /* 0x00234000018b7983 */ /* 0x000f280000300800 */
[----:B------:R-:W4:Y:S04]  /*94b20*/  LDL.LU R146, [R1+0x1550] ;  /* 0x0015500001927983 */ /* 0x000f280000300800 */
[----:B------:R1:W-:Y:S01]  /*94b30*/  @P6 STG.E desc[UR4][R30.64], R142 ;  /* 0x0000008e1e006986 */ /* 0x0003e2000c101904 */
[----:B------:R-:W-:-:S03]  /*94b40*/  LOP3.LUT P6, RZ, R16, 0x100000, RZ, 0xc0, !PT ;  /* 0x0010000010ff7812 */ /* 0x000fc600078cc0ff */
[----:B------:R-:W4:Y:S04]  /*94b50*/  LDL.LU R143, [R1+0x1150] ;  /* 0x00115000018f7983 */ /* 0x000f280000300800 */
[----:B------:R-:W4:Y:S01]  /*94b60*/  LDL.LU R141, [R1+0xd50] ;  /* 0x000d5000018d7983 */ /* 0x000f220000300800 */
[----:B-1----:R-:W-:-:S03]  /*94b70*/  IMAD.WIDE R30, R75, 0x4, R4 ;  /* 0x000000044b1e7825 */ /* 0x002fc600078e0204 */
[----:B------:R-:W4:Y:S04]  /*94b80*/  LDL.LU R142, [R1+0x960] ;  /* 0x00096000018e7983 */ /* 0x000f280000300800 */
[----:B------:R1:W-:Y:S01]  /*94b90*/  @P6 STG.E desc[UR4][R30.64], R140 ;  /* 0x0000008c1e006986 */ /* 0x0003e2000c101904 */
[----:B------:R-:W-:-:S03]  /*94ba0*/  LOP3.LUT P6, RZ, R16, 0x80000, RZ, 0xc0, !PT ;  /* 0x0008000010ff7812 */ /* 0x000fc600078cc0ff */
[----:B-1----:R-:W4:Y:S01]  /*94bb0*/  LDL.LU R140, [R1+0x560] ;  /* 0x00056000018c7983 */ /* 0x002f220000300800 */
[----:B------:R-:W-:-:S09]  /*94bc0*/  IMAD.WIDE R30, R75, 0x4, R6 ;  /* 0x000000044b1e7825 */ /* 0x000fd200078e0206 */
        /* <DEDUP_REMOVED lines=25> */
[----:B----4-:R1:W-:Y:S01]  /*94d60*/  @P0 STG.E desc[UR4][R30.64], R146 ;  /* 0x000000921e000986 */ /* 0x0103e2000c101904 */
        /* <DEDUP_REMOVED lines=8> */
[----:B------:R1:W-:Y:S02]  /*94df0*/  @P3 STG.E desc[UR4][R30.64], R142 ;  /* 0x0000008e1e003986 */ /* 0x0003e4000c101904 */
[C---:B-1----:R-:W-:Y:S02]  /*94e00*/  IMAD.WIDE R30, R139.reuse, 0x4, R4 ;  /* 0x000000048b1e7825 */ /* 0x042fe400078e0204 */
[----:B------:R-:W4:Y:S04]  /*94e10*/  LDL.LU R142, [R1+0x1d54] ;  /* 0x001d5400018e7983 */ /* 0x000f280000300800 */
[----:B------:R1:W-:Y:S02]  /*94e20*/  @P4 STG.E desc[UR4][R30.64], R140 ;  /* 0x0000008c1e004986 */ /* 0x0003e4000c101904 */
[----:B-1----:R-:W-:-:S02]  /*94e30*/  IMAD.WIDE R30, R139, 0x4, R6 ;  /* 0x000000048b1e7825 */ /* 0x002fc400078e0206 */
[----:B------:R-:W3:Y:S04]  /*94e40*/  LDL.LU R140, [R1+0x1954] ;  /* 0x00195400018c7983 */ /* 0x000ee80000300800 */
[----:B------:R-:W3:Y:S04]  /*94e50*/  LDL.LU R139, [R1+0x1554] ;  /* 0x00155400018b7983 */ /* 0x000ee80000300800 */
[----:B--2---:R1:W-:Y:S04]  /*94e60*/  @P5 STG.E desc[UR4][R30.64], R138 ;  /* 0x0000008a1e005986 */ /* 0x0043e8000c101904 */
[----:B-1----:R-:W2:Y:S04]  /*94e70*/  LDL.LU R138, [R1+0x2344] ;  /* 0x00234400018a7983 */ /* 0x002ea80000300800 */
        /* <DEDUP_REMOVED lines=10> */
[----:B------:R-:W-:-:S03]  /*94f20*/  LOP3.LUT P2, RZ, R22, 0x1000, RZ, 0xc0, !PT ;  /* 0x0000100016ff7812 */ /* 0x000fc6000784c0ff */
[----:B------:R-:W3:Y:S04]  /*94f30*/  LDL.LU R145, [R1+0xd58] ;  /* 0x000d580001917983 */ /* 0x000ee80000300800 */
[----:B------:R-:W3:Y:S01]  /*94f40*/  LDL.LU R146, [R1+0x968] ;  /* 0x0009680001927983 */ /* 0x000ee20000300800 */
[----:B------:R-:W-:-:S03]  /*94f50*/  LOP3.LUT P3, RZ, R22, 0x2000, RZ, 0xc0, !PT ;  /* 0x0000200016ff7812 */ /* 0x000fc6000786c0ff */
[----:B------:R-:W3:Y:S04]  /*94f60*/  LDL.LU R143, [R1+0x568] ;  /* 0x00056800018f7983 */ /* 0x000ee80000300800 */
        /* <DEDUP_REMOVED lines=22> */
[----:B----4-:R1:W-:Y:S02]  /*950d0*/  @P2 STG.E desc[UR4][R30.64], R142 ;  /* 0x0000008e1e002986 */ /* 0x0103e4000c101904 */
[C---:B-1----:R-:W-:Y:S02]  /*950e0*/  IMAD.WIDE R30, R138.reuse, 0x4, R152 ;  /* 0x000000048a1e7825 */ /* 0x042fe400078e0298 */
[----:B------:R-:W2:Y:S04]  /*950f0*/  LDL.LU R142, [R1+0x168] ;  /* 0x00016800018e7983 */ /* 0x000ea80000300800 */
[----:B---3--:R1:W-:Y:S02]  /*95100*/  @P3 STG.E desc[UR4][R30.64], R140 ;  /* 0x0000008c1e003986 */ /* 0x0083e4000c101904 */
        /* <DEDUP_REMOVED lines=50> */
[----:B-1----:R-:W-:Y:S02]  /*95430*/  IMAD.WIDE R30, R141, 0x4, R6 ;  /* 0x000000048d1e7825 */ /* 0x002fe400078e0206 */
[----:B------:R-:W4:Y:S04]  /*95440*/  LDL.LU R143, [R1+0x115c] ;  /* 0x00115c00018f7983 */ /* 0x000f280000300800 */
[----:B------:R-:W4:Y:S04]  /*95450*/  LDL.LU R141, [R1+0xd5c] ;  /* 0x000d5c00018d7983 */ /* 0x000f280000300800 */
[----:B--2---:R1:W-:Y:S04]  /*95460*/  @P2 STG.E desc[UR4][R30.64], R142 ;  /* 0x0000008e1e002986 */ /* 0x0043e8000c101904 */
[----:B-1----:R-:W2:Y:S01]  /*95470*/  LDL.LU R142, [R1+0x96c] ;  /* 0x00096c00018e7983 */ /* 0x002ea20000300800 */
[----:B---3--:R-:W-:-:S05]  /*95480*/  IMAD.WIDE R30, R144, 0x4, R2 ;  /* 0x00000004901e7825 */ /* 0x008fca00078e0202 */
[----:B------:R1:W-:Y:S02]  /*95490*/  @P3 STG.E desc[UR4][R30.64], R140 ;  /* 0x0000008c1e003986 */ /* 0x0003e4000c101904 */
[----:B-1----:R-:W-:Y:S02]  /*954a0*/  IMAD.WIDE R30, R144, 0x4, R152 ;  /* 0x00000004901e7825 */ /* 0x002fe400078e0298 */
[----:B------:R-:W3:Y:S04]  /*954b0*/  LDL.LU R140, [R1+0x56c] ;  /* 0x00056c00018c7983 */ /* 0x000ee80000300800 */
[----:B----4-:R1:W-:Y:S04]  /*954c0*/  @P4 STG.E desc[UR4][R30.64], R139 ;  /* 0x0000008b1e004986 */ /* 0x0103e8000c101904 */
[----:B-1----:R-:W4:Y:S01]  /*954d0*/  LDL.LU R139, [R1+0x2358] ;  /* 0x00235800018b7983 */ /* 0x002f220000300800 */
[----:B------:R-:W-:Y:S01]  /*954e0*/  LOP3.LUT P5, RZ, R22, 0x40000000, RZ, 0xc0, !PT ;  /* 0x4000000016ff7812 */ /* 0x000fe200078ac0ff */
[----:B------:R-:W-:-:S12]  /*954f0*/  IMAD.WIDE R30, R144, 0x4, R4 ;  /* 0x00000004901e7825 */ /* 0x000fd800078e0204 */
[----:B------:R1:W-:Y:S04]  /*95500*/  @P5 STG.E desc[UR4][R30.64], R138 ;  /* 0x0000008a1e005986 */ /* 0x0003e8000c101904 */
[----:B-1----:R-:W3:Y:S04]  /*95510*/  LDL.LU R138, [R1+0x16c] ;  /* 0x00016c00018a7983 */ /* 0x002ee80000300800 */
[----:B------:R-:W3:Y:S04]  /*95520*/  LDL.LU R154, [R1+0x235c] ;  /* 0x00235c00019a7983 */ /* 0x000ee80000300800 */
[----:B------:R-:W3:Y:S04]  /*95530*/  LDL.LU R136, [R1+0x1d60] ;  /* 0x001d600001887983 */ /* 0x000ee80000300800 */
[----:B------:R-:W3:Y:S01]  /*95540*/  LDL.LU R137, [R1+0x1960] ;  /* 0x0019600001897983 */ /* 0x000ee20000300800 */
        /* <DEDUP_REMOVED lines=9> */
[----:B------:R-:W3:Y:S01]  /*955e0*/  LDL.LU R150, [R1+0x970] ;  /* 0x0009700001967983 */ /* 0x000ee20000300800 */
[----:B------:R-:W-:Y:S02]  /*955f0*/  LOP3.LUT P2, RZ, R22, 0x80000000, RZ, 0xc0, !PT ;  /* 0x8000000016ff7812 */ /* 0x000fe4000784c0ff */
[----:B------:R-:W-:Y:S01]  /*95600*/  LOP3.LUT R16, R16, 0xfffffffe, RZ, 0xc0, !PT ;  /* 0xfffffffe10107812 */ /* 0x000fe200078ec0ff */
[----:B------:R-:W3:Y:S04]  /*95610*/  LDL.LU R148, [R1+0x570] ;  /* 0x0005700001947983 */ /* 0x000ee80000300800 */
[----:B------:R-:W-:Y:S02]  /*95620*/  @P6 LOP3.LUT R17, R17, 0x40000000, RZ, 0xfc, !PT ;  /* 0x4000000011116812 */ /* 0x000fe400078efcff */
[----:B------:R-:W-:-:S02]  /*95630*/  LOP3.LUT P6, RZ, R23, 0x200, RZ, 0xc0, !PT ;  /* 0x0000020017ff7812 */ /* 0x000fc400078cc0ff */
[----:B------:R-:W-:-:S11]  /*95640*/  LOP3.LUT R17, R17, 0x7fffffff, RZ, 0xc0, !PT ;  /* 0x7fffffff11117812 */ /* 0x000fd600078ec0ff */
[----:B------:R-:W-:Y:S02]  /*95650*/  @P6 LOP3.LUT R17, R17, 0x80000000, RZ, 0xfc, !PT ;  /* 0x8000000011116812 */ /* 0x000fe400078efcff */
[C---:B------:R-:W-:Y:S02]  /*95660*/  LOP3.LUT P6, RZ, R23.reuse, 0x100, RZ, 0xc0, !PT ;  /* 0x0000010017ff7812 */ /* 0x040fe400078cc0ff */
[----:B------:R-:W-:Y:S01]  /*95670*/  LOP3.LUT P3, RZ, R23, 0x1, RZ, 0xc0, !PT ;  /* 0x0000000117ff7812 */ /* 0x000fe2000786c0ff */
[----:B------:R-:W-:-:S10]  /*95680*/  IMAD.WIDE R30, R144, 0x4, R6 ;  /* 0x00000004901e7825 */ /* 0x000fd400078e0206 */
        /* <DEDUP_REMOVED lines=11> */
[C---:B------:R-:W-:Y:S01]  /*95740*/  LOP3.LUT P6, RZ, R23.reuse, 0x10, RZ, 0xc0, !PT ;  /* 0x0000001017ff7812 */ /* 0x040fe200078cc0ff */
[----:B------:R4:W-:Y:S01]  /*95750*/  @P2 STG.E desc[UR4][R30.64], R143 ;  /* 0x0000008f1e002986 */ /* 0x0009e2000c101904 */
[----:B------:R-:W-:Y:S02]  /*95760*/  LOP3.LUT P5, RZ, R23, 0x4, RZ, 0xc0, !PT ;  /* 0x0000000417ff7812 */ /* 0x000fe400078ac0ff */
[----:B------:R-:W-:-:S09]  /*95770*/  LOP3.LUT R16, R16, 0xffffffef, RZ, 0xc0, !PT ;  /* 0xffffffef10107812 */ /* 0x000fd200078ec0ff */
[----:B------:R-:W-:Y:S02]  /*95780*/  @P6 LOP3.LUT R16, R16, 0x10, RZ, 0xfc, !PT ;  /* 0x0000001010106812 */ /* 0x000fe400078efcff */
[----:B------:R-:W-:Y:S01]  /*95790*/  LOP3.LUT P6, RZ, R23, 0x8, RZ, 0xc0, !PT ;  /* 0x0000000817ff7812 */ /* 0x000fe200078cc0ff */
[----:B----4-:R-:W-:-:S05]  /*957a0*/  IMAD.WIDE R30, R139, 0x4, R2 ;  /* 0x000000048b1e7825 */ /* 0x010fca00078e0202 */
[----:B------:R1:W-:Y:S04]  /*957b0*/  @P3 STG.E desc[UR4][R30.64], R141 ;  /* 0x0000008d1e003986 */ /* 0x0003e8000c101904 */
[----:B-1----:R-:W4:Y:S04]  /*957c0*/  LDL.LU R141, [R1+0x2364] ;  /* 0x00236400018d7983 */ /* 0x002f280000300800 */
[----:B------:R-:W4:Y:S04]  /*957d0*/  LDL.LU R145, [R1+0x170] ;  /* 0x0001700001917983 */ /* 0x000f280000300800 */
[----:B------:R-:W4:Y:S04]  /*957e0*/  LDL.LU R146, [R1+0x1d64] ;  /* 0x001d640001927983 */ /* 0x000f280000300800 */
[----:B------:R-:W4:Y:S01]  /*957f0*/  LDL.LU R144, [R1+0x1964] ;  /* 0x0019640001907983 */ /* 0x000f220000300800 */
[----:B------:R-:W-:-:S03]  /*95800*/  IMAD.WIDE R30, R139, 0x4, R152 ;  /* 0x000000048b1e7825 */ /* 0x000fc600078e0298 */
[----:B------:R-:W4:Y:S04]  /*95810*/  LDL.LU R143, [R1+0x1564] ;  /* 0x00156400018f7983 */ /* 0x000f280000300800 */
[----:B--2---:R1:W-:Y:S02]  /*95820*/  @P4 STG.E desc[UR4][R30.64], R142 ;  /* 0x0000008e1e004986 */ /* 0x0043e4000c101904 */
[----:B-1----:R-:W-:-:S05]  /*95830*/  IMAD.WIDE R30, R139, 0x4, R4 ;  /* 0x000000048b1e7825 */ /* 0x002fca00078e0204 */
[----:B---3--:R1:W-:Y:S02]  /*95840*/  @P5 STG.E desc[UR4][R30.64], R140 ;  /* 0x0000008c1e005986 */ /* 0x0083e4000c101904 */
[----:B-1----:R-:W-:Y:S02]  /*95850*/  IMAD.WIDE R30, R139, 0x4, R6 ;  /* 0x000000048b1e7825 */ /* 0x002fe400078e0206 */
[----:B------:R-:W2:Y:S04]  /*95860*/  LDL.LU R140, [R1+0x1164] ;  /* 0x00116400018c7983 */ /* 0x000ea80000300800 */
[----:B------:R1:W-:Y:S04]  /*95870*/  @P6 STG.E desc[UR4][R30.64], R138 ;  /* 0x0000008a1e006986 */ /* 0x0003e8000c101904 */
[----:B------:R-:W3:Y:S04]  /*95880*/  LDL.LU R139, [R1+0xd64] ;  /* 0x000d6400018b7983 */ /* 0x000ee80000300800 */
[----:B-1----:R-:W3:Y:S04]  /*95890*/  LDL.LU R138, [R1+0x974] ;  /* 0x00097400018a7983 */ /* 0x002ee80000300800 */
[----:B------:R-:W3:Y:S01]  /*958a0*/  LDL.LU R142, [R1+0x2368] ;  /* 0x00236800018e7983 */ /* 0x000ee20000300800 */
        /* <DEDUP_REMOVED lines=25> */
[----:B-1----:R-:W-:Y:S01]  /*95a40*/  IMAD.WIDE R30, R147, 0x4, R6 ;  /* 0x00000004931e7825 */ /* 0x002fe200078e0206 */
[C---:B------:R-:W-:Y:S02]  /*95a50*/  LOP3.LUT P2, RZ, R23.reuse, 0x4000, RZ, 0xc0, !PT ;  /* 0x0000400017ff7812 */ /* 0x040fe4000784c0ff */
[C---:B------:R-:W-:Y:S02]  /*95a60*/  LOP3.LUT P3, RZ, R23.reuse, 0x8000, RZ, 0xc0, !PT ;  /* 0x0000800017ff7812 */ /* 0x040fe4000786c0ff */
[C---:B------:R-:W-:Y:S02]  /*95a70*/  LOP3.LUT P4, RZ, R23.reuse, 0x10000, RZ, 0xc0, !PT ;  /* 0x0001000017ff7812 */ /* 0x040fe4000788c0ff */
[----:B------:R-:W-:-:S03]  /*95a80*/  LOP3.LUT P5, RZ, R23, 0x20000, RZ, 0xc0, !PT ;  /* 0x0002000017ff7812 */ /* 0x000fc600078ac0ff */
[----:B----4-:R1:W-:Y:S02]  /*95a90*/  @P6 STG.E desc[UR4][R30.64], R145 ;  /* 0x000000911e006986 */ /* 0x0103e4000c101904 */
[----:B-1----:R-:W-:-:S05]  /*95aa0*/  IMAD.WIDE R30, R141, 0x4, R2 ;  /* 0x000000048d1e7825 */ /* 0x002fca00078e0202 */
[----:B------:R1:W-:Y:S02]  /*95ab0*/  @P0 STG.E desc[UR4][R30.64], R146 ;  /* 0x000000921e000986 */ /* 0x0003e4000c101904 */
[----:B-1----:R-:W-:-:S05]  /*95ac0*/  IMAD.WIDE R30, R141, 0x4, R152 ;  /* 0x000000048d1e7825 */ /* 0x002fca00078e0298 */
[----:B------:R1:W-:Y:S04]  /*95ad0*/  @P1 STG.E desc[UR4][R30.64], R144 ;  /* 0x000000901e001986 */ /* 0x0003e8000c101904 */
[----:B-1----:R-:W4:Y:S01]  /*95ae0*/  LDL.LU R144, [R1+0x574] ;  /* 0x0005740001907983 */ /* 0x002f220000300800 */
[----:B------:R-:W-:-:S05]  /*95af0*/  IMAD.WIDE R30, R141, 0x4, R4 ;  /* 0x000000048d1e7825 */ /* 0x000fca00078e0204 */
[----:B------:R1:W-:Y:S02]  /*95b00*/  @P2 STG.E desc[UR4][R30.64], R143 ;  /* 0x0000008f1e002986 */ /* 0x0003e4000c101904 */
[----:B-1----:R-:W-:Y:S02]  /*95b10*/  IMAD.WIDE R30, R141, 0x4, R6 ;  /* 0x000000048d1e7825 */ /* 0x002fe400078e0206 */
[----:B------:R-:W4:Y:S04]  /*95b20*/  LDL.LU R143, [R1+0x174] ;  /* 0x00017400018f7983 */ /* 0x000f280000300800 */
[----:B--2---:R3:W-:Y:S04]  /*95b30*/  @P3 STG.E desc[UR4][R30.64], R140 ;  /* 0x0000008c1e003986 */ /* 0x0047e8000c101904 */
[----:B------:R-:W2:Y:S01]  /*95b40*/  LDL.LU R141, [R1+0x1d68] ;  /* 0x001d6800018d7983 */ /* 0x000ea20000300800 */
[----:B---3--:R-:W-:-:S03]  /*95b50*/  IMAD.WIDE R30, R142, 0x4, R2 ;  /* 0x000000048e1e7825 */ /* 0x008fc600078e0202 */
[----:B------:R-:W3:Y:S04]  /*95b60*/  LDL.LU R140, [R1+0x1968] ;  /* 0x00196800018c7983 */ /* 0x000ee80000300800 */
[----:B------:R1:W-:Y:S02]  /*95b70*/  @P4 STG.E desc[UR4][R30.64], R139 ;  /* 0x0000008b1e004986 */ /* 0x0003e4000c101904 */
[----:B-1----:R-:W-:Y:S02]  /*95b80*/  IMAD.WIDE R30, R142, 0x4, R152 ;  /* 0x000000048e1e7825 */ /* 0x002fe400078e0298 */
[----:B------:R-:W3:Y:S04]  /*95b90*/  LDL.LU R139, [R1+0x1568] ;  /* 0x00156800018b7983 */ /* 0x000ee80000300800 */
[----:B------:R1:W-:Y:S04]  /*95ba0*/  @P5 STG.E desc[UR4][R30.64], R138 ;  /* 0x0000008a1e005986 */ /* 0x0003e8000c101904 */
[----:B-1----:R-:W2:Y:S01]  /*95bb0*/  LDL.LU R138, [R1+0x236c] ;  /* 0x00236c00018a7983 */ /* 0x002ea20000300800 */
        /* <DEDUP_REMOVED lines=9> */
[----:B------:R-:W-:Y:S01]  /*95c50*/  LOP3.LUT P2, RZ, R23, 0x40000, RZ, 0xc0, !PT ;  /* 0x0004000017ff7812 */ /* 0x000fe2000784c0ff */
        /* <DEDUP_REMOVED lines=29> */
[----:B----4-:R1:W-:Y:S02]  /*95e30*/  @P2 STG.E desc[UR4][R30.64], R144 ;  /* 0x000000901e002986 */ /* 0x0103e4000c101904 */
[----:B-1----:R-:W-:Y:S02]  /*95e40*/  IMAD.WIDE R30, R142, 0x4, R6 ;  /* 0x000000048e1e7825 */ /* 0x002fe400078e0206 */
[----:B------:R-:W4:Y:S04]  /*95e50*/  LDL.LU R142, [R1+0x2378] ;  /* 0x00237800018e7983 */ /* 0x000f280000300800 */
[----:B------:R-:W4:Y:S04]  /*95e60*/  LDL.LU R149, [R1+0x178] ;  /* 0x0001780001957983 */ /* 0x000f280000300800 */
[----:B------:R1:W-:Y:S04]  /*95e70*/  @P3 STG.E desc[UR4][R30.64], R143 ;  /* 0x0000008f1e003986 */ /* 0x0003e8000c101904 */
[----:B------:R-:W4:Y:S04]  /*95e80*/  LDL.LU R144, [R1+0xd6c] ;  /* 0x000d6c0001907983 */ /* 0x000f280000300800 */
        /* <DEDUP_REMOVED lines=8> */
[----:B------:R1:W-:Y:S02]  /*95f10*/  @P6 STG.E desc[UR4][R30.64], R139 ;  /* 0x0000008b1e006986 */ /* 0x0003e4000c101904 */
        /* <DEDUP_REMOVED lines=16> */
[----:B------:R-:W-:Y:S02]  /*96020*/  LOP3.LUT P0, RZ, R23, 0x80000000, RZ, 0xc0, !PT ;  /* 0x8000000017ff7812 */ /* 0x000fe4000780c0ff */
[C---:B------:R-:W-:Y:S02]  /*96030*/  LOP3.LUT P1, RZ, R24.reuse, 0x1, RZ, 0xc0, !PT ;  /* 0x0000000118ff7812 */ /* 0x040fe4000782c0ff */
[C---:B------:R-:W-:Y:S02]  /*96040*/  LOP3.LUT P2, RZ, R24.reuse, 0x2, RZ, 0xc0, !PT ;  /* 0x0000000218ff7812 */ /* 0x040fe4000784c0ff */
[C---:B------:R-:W-:Y:S02]  /*96050*/  LOP3.LUT P3, RZ, R24.reuse, 0x4, RZ, 0xc0, !PT ;  /* 0x0000000418ff7812 */ /* 0x040fe4000786c0ff */
[----:B------:R-:W-:-:S02]  /*96060*/  LOP3.LUT P4, RZ, R24, 0x8, RZ, 0xc0, !PT ;  /* 0x0000000818ff7812 */ /* 0x000fc4000788c0ff */
[----:B------:R-:W-:Y:S01]  /*96070*/  LOP3.LUT P5, RZ, R24, 0x10, RZ, 0xc0, !PT ;  /* 0x0000001018ff7812 */ /* 0x000fe200078ac0ff */
[----:B----4-:R1:W-:Y:S01]  /*96080*/  @P6 STG.E desc[UR4][R30.64], R149 ;  /* 0x000000951e006986 */ /* 0x0103e2000c101904 */
[----:B------:R-:W-:Y:S01]  /*96090*/  LOP3.LUT P6, RZ, R17, 0x800000, RZ, 0xc0, !PT ;  /* 0x0080000011ff7812 */ /* 0x000fe200078cc0ff */
[----:B-1----:R-:W-:-:S12]  /*960a0*/  IMAD.WIDE R30, R145, 0x4, R2 ;  /* 0x00000004911e7825 */ /* 0x002fd800078e0202 */
[----:B------:R1:W-:Y:S01]  /*960b0*/  @P6 STG.E desc[UR4][R30.64], R150 ;  /* 0x000000961e006986 */ /* 0x0003e2000c101904 */
[----:B------:R-:W-:Y:S01]  /*960c0*/  LOP3.LUT P6, RZ, R17, 0x400000, RZ, 0xc0, !PT ;  /* 0x0040000011ff7812 */ /* 0x000fe200078cc0ff */
[----:B-1----:R-:W-:Y:S02]  /*960d0*/  IMAD.WIDE R30, R145, 0x4, R152 ;  /* 0x00000004911e7825 */ /* 0x002fe400078e0298 */
[----:B------:R-:W4:Y:S10]  /*960e0*/  LDL.LU R150, [R1+0x2384] ;  /* 0x0023840001967983 */ /* 0x000f340000300800 */
        /* <DEDUP_REMOVED lines=9> */
[----:B------:R1:W-:Y:S02]  /*96180*/  @P2 STG.E desc[UR4][R30.64], R143 ;  /* 0x0000008f1e002986 */ /* 0x0003e4000c101904 */
[----:B-1----:R-:W-:-:S05]  /*96190*/  IMAD.WIDE R30, R142, 0x4, R4 ;  /* 0x000000048e1e7825 */ /* 0x002fca00078e0204 */
[----:B--2---:R1:W-:Y:S02]  /*961a0*/  @P3 STG.E desc[UR4][R30.64], R141 ;  /* 0x0000008d1e003986 */ /* 0x0043e4000c101904 */
[----:B-1----:R-:W-:Y:S02]  /*961b0*/  IMAD.WIDE R30, R142, 0x4, R6 ;  /* 0x000000048e1e7825 */ /* 0x002fe400078e0206 */
[----:B------:R-:W2:Y:S04]  /*961c0*/  LDL.LU R142, [R1+0x1d70] ;  /* 0x001d7000018e7983 */ /* 0x000ea80000300800 */
[----:B---3--:R1:W-:Y:S04]  /*961d0*/  @P4 STG.E desc[UR4][R30.64], R140 ;  /* 0x0000008c1e004986 */ /* 0x0083e8000c101904 */
[----:B-1----:R-:W3:Y:S01]  /*961e0*/  LDL.LU R140, [R1+0x1970] ;  /* 0x00197000018c7983 */ /* 0x002ee20000300800 */
[----:B------:R-:W-:-:S03]  /*961f0*/  IMAD.WIDE R30, R139, 0x4, R2 ;  /* 0x000000048b1e7825 */ /* 0x000fc600078e0202 */
        /* <DEDUP_REMOVED lines=23> */
[----:B------:R-:W4:Y:S01]  /*96370*/  LDL.LU R144, [R1+0x2388] ;  /* 0x0023880001907983 */ /* 0x000f220000300800 */
[C---:B------:R-:W-:Y:S01]  /*96380*/  LOP3.LUT P3, RZ, R24.reuse, 0x40, RZ, 0xc0, !PT ;  /* 0x0000004018ff7812 */ /* 0x040fe2000786c0ff */
[----:B------:R-:W-:Y:S01]  /*96390*/  IMAD.WIDE R30, R139, 0x4, R152 ;  /* 0x000000048b1e7825 */ /* 0x000fe200078e0298 */
[C---:B------:R-:W-:Y:S01]  /*963a0*/  LOP3.LUT P4, RZ, R24.reuse, 0x80, RZ, 0xc0, !PT ;  /* 0x0000008018ff7812 */ /* 0x040fe2000788c0ff */
[----:B------:R-:W4:Y:S02]  /*963b0*/  LDL.LU R143, [R1+0x584] ;  /* 0x00058400018f7983 */ /* 0x000f240000300800 */
[----:B------:R-:W-:Y:S02]  /*963c0*/  @P6 LOP3.LUT R17, R17, 0x8000, RZ, 0xfc, !PT ;  /* 0x0000800011116812 */ /* 0x000fe400078efcff */
[----:B------:R-:W-:Y:S01]  /*963d0*/  LOP3.LUT P6, RZ, R24, 0x4000, RZ, 0xc0, !PT ;  /* 0x0000400018ff7812 */ /* 0x000fe200078cc0ff */
[----:B------:R-:W4:Y:S01]  /*963e0*/  LDL.LU R141, [R1+0x1ea8] ;  /* 0x001ea800018d7983 */ /* 0x000f220000300800 */
        /* <DEDUP_REMOVED lines=22> */
[----:B----4-:R1:W-:Y:S04]  /*96550*/  @P4 STG.E desc[UR4][R30.64], R244 ;  /* 0x000000f41e004986 */ /* 0x0103e8000c101904 */
[----:B------:R-:W4:Y:S01]  /*96560*/  LDL.LU R139, [R1+0x238c] ;  /* 0x00238c00018b7983 */ /* 0x000f220000300800 */
[----:B-1----:R-:W-:-:S05]  /*96570*/  IMAD.WIDE R30, R138, 0x4, R2 ;  /* 0x000000048a1e7825 */ /* 0x002fca00078e0202 */
        /* <DEDUP_REMOVED lines=22> */
[C---:B------:R-:W-:Y:S01]  /*966e0*/  LOP3.LUT P6, RZ, R17.reuse, 0x4000, RZ, 0xc0, !PT ;  /* 0x0000400011ff7812 */ /* 0x040fe200078cc0ff */
        /* <DEDUP_REMOVED lines=17> */
[----:B------:R1:W-:Y:S02]  /*96800*/  @P2 STG.E desc[UR4][R30.64], R141 ;  /* 0x0000008d1e002986 */ /* 0x0003e4000c101904 */
[----:B-1----:R-:W-:-:S05]  /*96810*/  IMAD.WIDE R30, R139, 0x4, R152 ;  /* 0x000000048b1e7825 */ /* 0x002fca00078e0298 */
[----:B--2---:R1:W-:Y:S02]  /*96820*/  @P3 STG.E desc[UR4][R30.64], R142 ;  /* 0x0000008e1e003986 */ /* 0x0043e4000c101904 */
[----:B-1----:R-:W-:-:S05]  /*96830*/  IMAD.WIDE R30, R139, 0x4, R4 ;  /* 0x000000048b1e7825 */ /* 0x002fca00078e0204 */
[----:B---3--:R1:W-:Y:S02]  /*96840*/  @P4 STG.E desc[UR4][R30.64], R140 ;  /* 0x0000008c1e004986 */ /* 0x0083e4000c101904 */
[----:B-1----:R-:W-:-:S05]  /*96850*/  IMAD.WIDE R30, R139, 0x4, R6 ;  /* 0x000000048b1e7825 */ /* 0x002fca00078e0206 */
[----:B------:R1:W-:Y:S04]  /*96860*/  @P5 STG.E desc[UR4][R30.64], R138 ;  /* 0x0000008a1e005986 */ /* 0x0003e8000c101904 */
[----:B-1----:R-:W2:Y:S04]  /*96870*/  LDL.LU R138, [R1+0x1178] ;  /* 0x00117800018a7983 */ /* 0x002ea80000300800 */
[----:B------:R-:W3:Y:S04]  /*96880*/  LDL.LU R144, [R1+0xd78] ;  /* 0x000d780001907983 */ /* 0x000ee80000300800 */
[----:B------:R-:W4:Y:S04]  /*96890*/  LDL.LU R143, [R1+0x988] ;  /* 0x00098800018f7983 */ /* 0x000f280000300800 */
[----:B------:R-:W2:Y:S04]  /*968a0*/  LDL.LU R141, [R1+0x2390] ;  /* 0x00239000018d7983 */ /* 0x000ea80000300800 */
[----:B------:R-:W4:Y:S04]  /*968b0*/  LDL.LU R142, [R1+0x588] ;  /* 0x00058800018e7983 */ /* 0x000f280000300800 */
[----:B------:R-:W4:Y:S04]  /*968c0*/  LDL.LU R140, [R1+0x1eac] ;  /* 0x001eac00018c7983 */ /* 0x000f280000300800 */
[----:B------:R-:W4:Y:S04]  /*968d0*/  LDL.LU R139, [R1+0x1d7c] ;  /* 0x001d7c00018b7983 */ /* 0x000f280000300800 */
[----:B------:R-:W4:Y:S01]  /*968e0*/  LDL.LU R75, [R1+0x2394] ;  /* 0x00239400014b7983 */ /* 0x000f220000300800 */
[----:B------:R-:W-:-:S02]  /*968f0*/  LOP3.LUT P2, RZ, R24, 0x1000000, RZ, 0xc0, !PT ;  /* 0x0100000018ff7812 */ /* 0x000fc4000784c0ff */
        /* <DEDUP_REMOVED lines=14> */
[----:B--2---:R-:W-:-:S05]  /*969e0*/  IMAD.WIDE R30, R141, 0x4, R2 ;  /* 0x000000048d1e7825 */ /* 0x004fca00078e0202 */
[----:B------:R1:W-:Y:S04]  /*969f0*/  @P2 STG.E desc[UR4][R30.64], R138 ;  /* 0x0000008a1e002986 */ /* 0x0003e8000c101904 */
[----:B-1----:R-:W2:Y:S04]  /*96a00*/  LDL.LU R138, [R1+0x197c] ;  /* 0x00197c00018a7983 */ /* 0x002ea80000300800 */
[----:B------:R-:W2:Y:S04]  /*96a10*/  LDL.LU R154, [R1+0x157c] ;  /* 0x00157c00019a7983 */ /* 0x000ea80000300800 */
[----:B------:R-:W2:Y:S01]  /*96a20*/  LDL.LU R151, [R1+0x117c] ;  /* 0x00117c0001977983 */ /* 0x000ea20000300800 */
[----:B------:R-:W-:-:S02]  /*96a30*/  @P6 LOP3.LUT R17, R17, 0x200, RZ, 0xfc, !PT ;  /* 0x0000020011116812 */ /* 0x000fc400078efcff */
[C---:B------:R-:W-:Y:S01]  /*96a40*/  LOP3.LUT P6, RZ, R24.reuse, 0x80000000, RZ, 0xc0, !PT ;  /* 0x8000000018ff7812 */ /* 0x040fe200078cc0ff */
[----:B------:R-:W2:Y:S01]  /*96a50*/  LDL.LU R149, [R1+0xd7c] ;  /* 0x000d7c0001957983 */ /* 0x000ea20000300800 */
[----:B------:R-:W-:Y:S02]  /*96a60*/  LOP3.LUT R17, R17, 0xfffffbff, RZ, 0xc0, !PT ;  /* 0xfffffbff11117812 */ /* 0x000fe400078ec0ff */
[C---:B------:R-:W-:Y:S01]  /*96a70*/  LOP3.LUT P3, RZ, R24.reuse, 0x2000000, RZ, 0xc0, !PT ;  /* 0x0200000018ff7812 */ /* 0x040fe2000786c0ff */
[----:B------:R-:W2:Y:S01]  /*96a80*/  LDL.LU R150, [R1+0x98c] ;  /* 0x00098c0001967983 */ /* 0x000ea20000300800 */
[----:B------:R-:W-:-:S07]  /*96a90*/  LOP3.LUT P4, RZ, R24, 0x4000000, RZ, 0xc0, !PT ;  /* 0x0400000018ff7812 */ /* 0x000fce000788c0ff */
[----:B------:R-:W-:Y:S02]  /*96aa0*/  @P6 LOP3.LUT R17, R17, 0x400, RZ, 0xfc, !PT ;  /* 0x0000040011116812 */ /* 0x000fe400078efcff */
[----:B------:R-:W-:Y:S01]  /*96ab0*/  LOP3.LUT P6, RZ, R24, 0x40000000, RZ, 0xc0, !PT ;  /* 0x4000000018ff7812 */ /* 0x000fe200078cc0ff */
[----:B------:R-:W-:Y:S01]  /*96ac0*/  IMAD.WIDE R30, R141, 0x4, R152 ;  /* 0x000000048d1e7825 */ /* 0x000fe200078e0298 */
[----:B------:R-:W-:-:S04]  /*96ad0*/  LOP3.LUT R17, R17, 0xfffff7ff, RZ, 0xc0, !PT ;  /* 0xfffff7ff11117812 */ /* 0x000fc800078ec0ff */
[----:B---3--:R1:W-:Y:S07]  /*96ae0*/  @P3 STG.E desc[UR4][R30.64], R144 ;  /* 0x000000901e003986 */ /* 0x0083ee000c101904 */
[----:B------:R-:W-:Y:S02]  /*96af0*/  @P6 LOP3.LUT R17, R17, 0x800, RZ, 0xfc, !PT ;  /* 0x0000080011116812 */ /* 0x000fe400078efcff */
[C---:B------:R-:W-:Y:S01]  /*96b00*/  LOP3.LUT P6, RZ, R24.reuse, 0x20000000, RZ, 0xc0, !PT ;  /* 0x2000000018ff7812 */ /* 0x040fe200078cc0ff */
[----:B-1----:R-:W-:Y:S01]  /*96b10*/  IMAD.WIDE R30, R141, 0x4, R4 ;  /* 0x000000048d1e7825 */ /* 0x002fe200078e0204 */
[----:B------:R-:W-:-:S04]  /*96b20*/  LOP3.LUT P5, RZ, R24, 0x8000000, RZ, 0xc0, !PT ;  /* 0x0800000018ff7812 */ /* 0x000fc800078ac0ff */
[----:B----4-:R1:W-:Y:S01]  /*96b30*/  @P4 STG.E desc[UR4][R30.64], R143 ;  /* 0x0000008f1e004986 */ /* 0x0103e2000c101904 */
[----:B------:R-:W-:-:S03]  /*96b40*/  LOP3.LUT R17, R17, 0xffffefff, RZ, 0xc0, !PT ;  /* 0xffffefff11117812 */ /* 0x000fc600078ec0ff */
[----:B-1----:R-:W3:Y:S04]  /*96b50*/  LDL.LU R143, [R1+0x239c] ;  /* 0x00239c00018f7983 */ /* 0x002ee80000300800 */
[----:B------:R-:W4:Y:S01]  /*96b60*/  LDL.LU R147, [R1+0x58c] ;  /* 0x00058c0001937983 */ /* 0x000f220000300800 */
[----:B------:R-:W-:Y:S02]  /*96b70*/  @P6 LOP3.LUT R17, R17, 0x1000, RZ, 0xfc, !PT ;  /* 0x0000100011116812 */ /* 0x000fe400078efcff */
[----:B------:R-:W-:Y:S01]  /*96b80*/  LOP3.LUT P6, RZ, R24, 0x10000000, RZ, 0xc0, !PT ;  /* 0x1000000018ff7812 */ /* 0x000fe200078cc0ff */
[----:B------:R-:W-:Y:S01]  /*96b90*/  IMAD.WIDE R30, R141, 0x4, R6 ;  /* 0x000000048d1e7825 */ /* 0x000fe200078e0206 */
[----:B------:R-:W3:Y:S04]  /*96ba0*/  LDL.LU R145, [R1+0x1d80] ;  /* 0x001d800001917983 */ /* 0x000ee80000300800 */
[----:B------:R1:W-:Y:S04]  /*96bb0*/  @P5 STG.E desc[UR4][R30.64], R142 ;  /* 0x0000008e1e005986 */ /* 0x0003e8000c101904 */
[----:B------:R-:W3:Y:S04]  /*96bc0*/  LDL.LU R146, [R1+0x1980] ;  /* 0x0019800001927983 */ /* 0x000ee80000300800 */
[----:B------:R-:W3:Y:S01]  /*96bd0*/  LDL.LU R144, [R1+0x1580] ;  /* 0x0015800001907983 */ /* 0x000ee20000300800 */
[----:B-1----:R-:W-:-:S03]  /*96be0*/  IMAD.WIDE R30, R75, 0x4, R2 ;  /* 0x000000044b1e7825 */ /* 0x002fc600078e0202 */
[----:B------:R-:W3:Y:S04]  /*96bf0*/  LDL.LU R141, [R1+0x1180] ;  /* 0x00118000018d7983 */ /* 0x000ee80000300800 */
[----:B------:R1:W-:Y:S01]  /*96c00*/  @P6 STG.E desc[UR4][R30.64], R140 ;  /* 0x0000008c1e006986 */ /* 0x0003e2000c101904 */
[----:B------:R-:W-:-:S03]  /*96c10*/  LOP3.LUT P6, RZ, R17, 0x1000, RZ, 0xc0, !PT ;  /* 0x0000100011ff7812 */ /* 0x000fc600078cc0ff */
[----:B------:R-:W3:Y:S01]  /*96c20*/  LDL.LU R142, [R1+0x23a0] ;  /* 0x0023a000018e7983 */ /* 0x000ee20000300800 */
[----:B-1----:R-:W-:-:S03]  /*96c30*/  IMAD.WIDE R30, R75, 0x4, R152 ;  /* 0x000000044b1e7825 */ /* 0x002fc600078e0298 */
[----:B------:R-:W3:Y:S06]  /*96c40*/  LDL.LU R140, [R1+0xd80] ;  /* 0x000d8000018c7983 */ /* 0x000eec0000300800 */
[----:B------:R1:W-:Y:S01]  /*96c50*/  @P6 STG.E desc[UR4][R30.64], R139 ;  /* 0x0000008b1e006986 */ /* 0x0003e2000c101904 */
[----:B------:R-:W-:-:S03]  /*96c60*/  LOP3.LUT P6, RZ, R17, 0x800, RZ, 0xc0, !PT ;  /* 0x0000080011ff7812 */ /* 0x000fc600078cc0ff */
[----:B-1----:R-:W3:Y:S01]  /*96c70*/  LDL.LU R139, [R1+0x990] ;  /* 0x00099000018b7983 */ /* 0x002ee20000300800 */
        /* <DEDUP_REMOVED lines=17> */
[----:B----4-:R3:W-:Y:S01]  /*96d90*/  @P6 STG.E desc[UR4][R30.64], R147 ;  /* 0x000000931e006986 */ /* 0x0107e2000c101904 */
[----:B------:R-:W-:Y:S02]  /*96da0*/  LOP3.LUT P6, RZ, R17, 0x20, RZ, 0xc0, !PT ;  /* 0x0000002011ff7812 */ /* 0x000fe400078cc0ff */
[C---:B------:R-:W-:Y:S02]  /*96db0*/  LOP3.LUT P0, RZ, R25.reuse, 0x20, RZ, 0xc0, !PT ;  /* 0x0000002019ff7812 */ /* 0x040fe4000780c0ff */
[----:B------:R-:W-:Y:S01]  /*96dc0*/  LOP3.LUT P1, RZ, R25, 0x40, RZ, 0xc0, !PT ;  /* 0x0000004019ff7812 */ /* 0x000fe2000782c0ff */
[----:B---3--:R-:W-:-:S08]  /*96dd0*/  IMAD.WIDE R30, R143, 0x4, R2 ;  /* 0x000000048f1e7825 */ /* 0x008fd000078e0202 */
        /* <DEDUP_REMOVED lines=11> */
[----:B------:R1:W-:Y:S02]  /*96e90*/  @P2 STG.E desc[UR4][R30.64], R141 ;  /* 0x0000008d1e002986 */ /* 0x0003e4000c101904 */
[----:B-1----:R-:W-:-:S02]  /*96ea0*/  IMAD.WIDE R30, R142, 0x4, R2 ;  /* 0x000000048e1e7825 */ /* 0x002fc400078e0202 */
[----:B------:R-:W4:Y:S04]  /*96eb0*/  LDL.LU R141, [R1+0x1d84] ;  /* 0x001d8400018d7983 */ /* 0x000f280000300800 */
        /* <DEDUP_REMOVED lines=21> */
[C---:B------:R-:W-:Y:S01]  /*97010*/  LOP3.LUT P3, RZ, R25.reuse, 0x1000, RZ, 0xc0, !PT ;  /* 0x0000100019ff7812 */ /* 0x040fe2000786c0ff */
[----:B------:R-:W4:Y:S01]  /*97020*/  LDL.LU R145, [R1+0x1188] ;  /* 0x0011880001917983 */ /* 0x000f220000300800 */
[----:B------:R-:W-:-:S03]  /*97030*/  LOP3.LUT P4, RZ, R25, 0x2000, RZ, 0xc0, !PT ;  /* 0x0000200019ff7812 */ /* 0x000fc6000788c0ff */
[----:B------:R-:W4:Y:S01]  /*97040*/  LDL.LU R146, [R1+0xd88] ;  /* 0x000d880001927983 */ /* 0x000f220000300800 */
[C---:B------:R-:W-:Y:S02]  /*97050*/  LOP3.LUT P5, RZ, R25.reuse, 0x4000, RZ, 0xc0, !PT ;  /* 0x0000400019ff7812 */ /* 0x040fe400078ac0ff */
[----:B------:R-:W-:Y:S02]  /*97060*/  LOP3.LUT P6, RZ, R25, 0x800000, RZ, 0xc0, !PT ;  /* 0x0080000019ff7812 */ /* 0x000fe400078cc0ff */
[----:B------:R-:W-:Y:S01]  /*97070*/  LOP3.LUT R18, R18, 0xdfffffff, RZ, 0xc0, !PT ;  /* 0xdfffffff12127812 */ /* 0x000fe200078ec0ff */
[----:B---3--:R1:W-:Y:S04]  /*97080*/  @P2 STG.E desc[UR4][R30.64], R143 ;  /* 0x0000008f1e002986 */ /* 0x0083e8000c101904 */
[----:B-1----:R-:W3:Y:S06]  /*97090*/  LDL.LU R143, [R1+0x998] ;  /* 0x00099800018f7983 */ /* 0x002eec0000300800 */
        /* <DEDUP_REMOVED lines=10> */
[----:B----4-:R1:W-:Y:S02]  /*97140*/  @P3 STG.E desc[UR4][R30.64], R141 ;  /* 0x0000008d1e003986 */ /* 0x0103e4000c101904 */
[C---:B-1----:R-:W-:Y:S02]  /*97150*/  IMAD.WIDE R30, R138.reuse, 0x4, R152 ;  /* 0x000000048a1e7825 */ /* 0x042fe400078e0298 */
[----:B------:R-:W2:Y:S04]  /*97160*/  LDL.LU R141, [R1+0x598] ;  /* 0x00059800018d7983 */ /* 0x000ea80000300800 */
[----:B------:R1:W-:Y:S02]  /*97170*/  @P4 STG.E desc[UR4][R30.64], R140 ;  /* 0x0000008c1e004986 */ /* 0x0003e4000c101904 */
[----:B-1----:R-:W-:-:S02]  /*97180*/  IMAD.WIDE R30, R138, 0x4, R4 ;  /* 0x000000048a1e7825 */ /* 0x002fc400078e0204 */
[----:B------:R-:W4:Y:S04]  /*97190*/  LDL.LU R140, [R1+0x198] ;  /* 0x00019800018c7983 */ /* 0x000f280000300800 */
[----:B------:R1:W-:Y:S02]  /*971a0*/  @P5 STG.E desc[UR4][R30.64], R139 ;  /* 0x0000008b1e005986 */ /* 0x0003e4000c101904 */
[----:B-1----:R-:W-:Y:S02]  /*971b0*/  IMAD.WIDE R30, R138, 0x4, R6 ;  /* 0x000000048a1e7825 */ /* 0x002fe400078e0206 */
[----:B------:R-:W4:Y:S04]  /*971c0*/  LDL.LU R139, [R1+0x1d8c] ;  /* 0x001d8c00018b7983 */ /* 0x000f280000300800 */
[----:B------:R-:W4:Y:S04]  /*971d0*/  LDL.LU R138, [R1+0x198c] ;  /* 0x00198c00018a7983 */ /* 0x000f280000300800 */
        /* <DEDUP_REMOVED lines=27> */
[----:B------:R-:W-:Y:S01]  /*97390*/  @P6 STG.E desc[UR4][R30.64], R151 ;  /* 0x000000971e006986 */ /* 0x000fe2000c101904 */
        /* <DEDUP_REMOVED lines=17> */
[C---:B------:R-:W-:Y:S01]  /*974b0*/  LOP3.LUT P3, RZ, R25.reuse, 0x8000000, RZ, 0xc0, !PT ;  /* 0x0800000019ff7812 */ /* 0x040fe2000786c0ff */
[C---:B-1----:R-:W-:Y:S01]  /*974c0*/  IMAD.WIDE R16, R142.reuse, 0x4, R152 ;  /* 0x000000048e107825 */ /* 0x042fe200078e0298 */
[----:B------:R-:W-:Y:S01]  /*974d0*/  LOP3.LUT P4, RZ, R25, 0x10000000, RZ, 0xc0, !PT ;  /* 0x1000000019ff7812 */ /* 0x000fe2000788c0ff */
[----:B------:R-:W4:Y:S04]  /*974e0*/  LDL.LU R146, [R1+0x158c] ;  /* 0x00158c0001927983 */ /* 0x000f280000300800 */
[----:B---3--:R1:W-:Y:S02]  /*974f0*/  @P1 STG.E desc[UR4][R16.64], R143 ;  /* 0x0000008f10001986 */ /* 0x0083e4000c101904 */
[----:B-1----:R-:W-:-:S02]  /*97500*/  IMAD.WIDE R16, R142, 0x4, R4 ;  /* 0x000000048e107825 */ /* 0x002fc400078e0204 */
[----:B------:R-:W3:Y:S04]  /*97510*/  LDL.LU R143, [R1+0x118c] ;  /* 0x00118c00018f7983 */ /* 0x000ee80000300800 */
[----:B--2---:R1:W-:Y:S02]  /*97520*/  @P2 STG.E desc[UR4][R16.64], R141 ;  /* 0x0000008d10002986 */ /* 0x0043e4000c101904 */
[----:B-1----:R-:W-:Y:S02]  /*97530*/  IMAD.WIDE R16, R142, 0x4, R6 ;  /* 0x000000048e107825 */ /* 0x002fe400078e0206 */
[----:B------:R-:W2:Y:S04]  /*97540*/  LDL.LU R141, [R1+0xd8c] ;  /* 0x000d8c00018d7983 */ /* 0x000ea80000300800 */
[----:B----4-:R1:W-:Y:S04]  /*97550*/  @P3 STG.E desc[UR4][R16.64], R140 ;  /* 0x0000008c10003986 */ /* 0x0103e8000c101904 */
[----:B------:R-:W4:Y:S04]  /*97560*/  LDL.LU R142, [R1+0x99c] ;  /* 0x00099c00018e7983 */ /* 0x000f280000300800 */
[----:B-1----:R-:W4:Y:S01]  /*97570*/  LDL.LU R140, [R1+0x59c] ;  /* 0x00059c00018c7983 */ /* 0x002f220000300800 */
[----:B------:R-:W-:-:S05]  /*97580*/  IMAD.WIDE R16, R144, 0x4, R2 ;  /* 0x0000000490107825 */ /* 0x000fca00078e0202 */
[----:B------:R1:W-:Y:S04]  /*97590*/  @P4 STG.E desc[UR4][R16.64], R139 ;  /* 0x0000008b10004986 */ /* 0x0003e8000c101904 */
[----:B-1----:R-:W2:Y:S01]  /*975a0*/  LDL.LU R139, [R1+0x23b8] ;  /* 0x0023b800018b7983 */ /* 0x002ea20000300800 */
[----:B------:R-:W-:Y:S01]  /*975b0*/  LOP3.LUT P5, RZ, R25, 0x20000000, RZ, 0xc0, !PT ;  /* 0x2000000019ff7812 */ /* 0x000fe200078ac0ff */
[----:B------:R-:W-:-:S12]  /*975c0*/  IMAD.WIDE R16, R144, 0x4, R152 ;  /* 0x0000000490107825 */ /* 0x000fd800078e0298 */
[----:B------:R1:W-:Y:S04]  /*975d0*/  @P5 STG.E desc[UR4][R16.64], R138 ;  /* 0x0000008a10005986 */ /* 0x0003e8000c101904 */
[----:B-1----:R-:W4:Y:S01]  /*975e0*/  LDL.LU R138, [R1+0x19c] ;  /* 0x00019c00018a7983 */ /* 0x002f220000300800 */
        /* <DEDUP_REMOVED lines=10> */
[----:B------:R-:W-:-:S03]  /*97690*/  LOP3.LUT P2, RZ, R25, 0x40000000, RZ, 0xc0, !PT ;  /* 0x4000000019ff7812 */ /* 0x000fc6000784c0ff */
[----:B------:R-:W4:Y:S04]  /*976a0*/  LDL.LU R145, [R1+0x23c0] ;  /* 0x0023c00001917983 */ /* 0x000f280000300800 */
[----:B------:R-:W-:Y:S01]  /*976b0*/  @P6 LOP3.LUT R18, R18, 0x400000, RZ, 0xfc, !PT ;  /* 0x0040000012126812 */ /* 0x000fe200078efcff */
[----:B------:R-:W4:Y:S01]  /*976c0*/  LDL.LU R150, [R1+0xd90] ;  /* 0x000d900001967983 */ /* 0x000f220000300800 */
[----:B------:R-:W-:Y:S02]  /*976d0*/  LOP3.LUT P6, RZ, R26, 0x100, RZ, 0xc0, !PT ;  /* 0x000001001aff7812 */ /* 0x000fe400078cc0ff */
[----:B------:R-:W-:Y:S02]  /*976e0*/  LOP3.LUT R18, R18, 0xff7fffff, RZ, 0xc0, !PT ;  /* 0xff7fffff12127812 */ /* 0x000fe400078ec0ff */
[----:B------:R-:W-:Y:S01]  /*976f0*/  LOP3.LUT P3, RZ, R25, 0x80000000, RZ, 0xc0, !PT ;  /* 0x8000000019ff7812 */ /* 0x000fe2000786c0ff */
[----:B------:R-:W-:Y:S01]  /*97700*/  IMAD.WIDE R16, R144, 0x4, R4 ;  /* 0x0000000490107825 */ /* 0x000fe200078e0204 */
[----:B------:R-:W-:Y:S01]  /*97710*/  LOP3.LUT P4, RZ, R26, 0x1, RZ, 0xc0, !PT ;  /* 0x000000011aff7812 */ /* 0x000fe2000788c0ff */
[----:B------:R-:W4:Y:S06]  /*97720*/  LDL.LU R148, [R1+0x9a0] ;  /* 0x0009a00001947983 */ /* 0x000f2c0000300800 */
        /* <DEDUP_REMOVED lines=11> */
[----:B------:R-:W-:Y:S02]  /*977e0*/  LOP3.LUT P5, RZ, R26, 0x2, RZ, 0xc0, !PT ;  /* 0x000000021aff7812 */ /* 0x000fe400078ac0ff */
[----:B------:R-:W-:-:S09]  /*977f0*/  LOP3.LUT R18, R18, 0xf7ffffff, RZ, 0xc0, !PT ;  /* 0xf7ffffff12127812 */ /* 0x000fd200078ec0ff */
[----:B------:R-:W-:Y:S02]  /*97800*/  @P6 LOP3.LUT R18, R18, 0x8000000, RZ, 0xfc, !PT ;  /* 0x0800000012126812 */ /* 0x000fe400078efcff */
[----:B------:R-:W-:Y:S02]  /*97810*/  LOP3.LUT P6, RZ, R26, 0x8, RZ, 0xc0, !PT ;  /* 0x000000081aff7812 */ /* 0x000fe400078cc0ff */
[----:B------:R-:W-:-:S11]  /*97820*/  LOP3.LUT R18, R18, 0xefffffff, RZ, 0xc0, !PT ;  /* 0xefffffff12127812 */ /* 0x000fd600078ec0ff */
[----:B------:R-:W-:Y:S02]  /*97830*/  @P6 LOP3.LUT R18, R18, 0x10000000, RZ, 0xfc, !PT ;  /* 0x1000000012126812 */ /* 0x000fe400078efcff */
[----:B------:R-:W-:Y:S01]  /*97840*/  LOP3.LUT P6, RZ, R26, 0x4, RZ, 0xc0, !PT ;  /* 0x000000041aff7812 */ /* 0x000fe200078cc0ff */
[----:B------:R1:W-:Y:S02]  /*97850*/  @P2 STG.E desc[UR4][R16.64], R146 ;  /* 0x0000009210002986 */ /* 0x0003e4000c101904 */
[----:B-1----:R-:W-:-:S05]  /*97860*/  IMAD.WIDE R16, R144, 0x4, R6 ;  /* 0x0000000490107825 */ /* 0x002fca00078e0206 */
[----:B---3--:R2:W-:Y:S02]  /*97870*/  @P3 STG.E desc[UR4][R16.64], R143 ;  /* 0x0000008f10003986 */ /* 0x0085e4000c101904 */
[----:B--2---:R-:W-:-:S05]  /*97880*/  IMAD.WIDE R16, R139, 0x4, R2 ;  /* 0x000000048b107825 */ /* 0x004fca00078e0202 */
[----:B------:R1:W-:Y:S02]  /*97890*/  @P4 STG.E desc[UR4][R16.64], R141 ;  /* 0x0000008d10004986 */ /* 0x0003e4000c101904 */
[----:B-1----:R-:W-:-:S05]  /*978a0*/  IMAD.WIDE R16, R139, 0x4, R152 ;  /* 0x000000048b107825 */ /* 0x002fca00078e0298 */
[----:B----4-:R1:W-:Y:S04]  /*978b0*/  @P5 STG.E desc[UR4][R16.64], R142 ;  /* 0x0000008e10005986 */ /* 0x0103e8000c101904 */
[----:B-1----:R-:W2:Y:S04]  /*978c0*/  LDL.LU R142, [R1+0x23c4] ;  /* 0x0023c400018e7983 */ /* 0x002ea80000300800 */
[----:B------:R-:W3:Y:S04]  /*978d0*/  LDL.LU R147, [R1+0x5a0] ;  /* 0x0005a00001937983 */ /* 0x000ee80000300800 */
[----:B------:R-:W4:Y:S01]  /*978e0*/  LDL.LU R146, [R1+0x1a0] ;  /* 0x0001a00001927983 */ /* 0x000f220000300800 */
[----:B------:R-:W-:-:S03]  /*978f0*/  IMAD.WIDE R16, R139, 0x4, R4 ;  /* 0x000000048b107825 */ /* 0x000fc600078e0204 */
[----:B------:R-:W2:Y:S04]  /*97900*/  LDL.LU R144, [R1+0x1d94] ;  /* 0x001d940001907983 */ /* 0x000ea80000300800 */
[----:B------:R1:W-:Y:S01]  /*97910*/  @P6 STG.E desc[UR4][R16.64], R140 ;  /* 0x0000008c10006986 */ /* 0x0003e2000c101904 */
[----:B------:R-:W-:-:S03]  /*97920*/  LOP3.LUT P6, RZ, R18, 0x10000000, RZ, 0xc0, !PT ;  /* 0x1000000012ff7812 */ /* 0x000fc600078cc0ff */
[----:B------:R-:W2:Y:S04]  /*97930*/  LDL.LU R143, [R1+0x1994] ;  /* 0x00199400018f7983 */ /* 0x000ea80000300800 */
[----:B------:R-:W2:Y:S01]  /*97940*/  LDL.LU R141, [R1+0x1594] ;  /* 0x00159400018d7983 */ /* 0x000ea20000300800 */
[----:B-1----:R-:W-:-:S03]  /*97950*/  IMAD.WIDE R16, R139, 0x4, R6 ;  /* 0x000000048b107825 */ /* 0x002fc600078e0206 */
[----:B------:R-:W2:Y:S04]  /*97960*/  LDL.LU R140, [R1+0x1194] ;  /* 0x00119400018c7983 */ /* 0x000ea80000300800 */
[----:B------:R1:W-:Y:S04]  /*97970*/  @P6 STG.E desc[UR4][R16.64], R138 ;  /* 0x0000008a10006986 */ /* 0x0003e8000c101904 */
        /* <DEDUP_REMOVED lines=23> */
[C---:B------:R-:W-:Y:S01]  /*97af0*/  LOP3.LUT P1, RZ, R26.reuse, 0x1000, RZ, 0xc0, !PT ;  /* 0x000010001aff7812 */ /* 0x040fe2000782c0ff */
[----:B-1----:R-:W-:Y:S01]  /*97b00*/  IMAD.WIDE R16, R145, 0x4, R4 ;  /* 0x0000000491107825 */ /* 0x002fe200078e0204 */
[C---:B------:R-:W-:Y:S02]  /*97b10*/  LOP3.LUT P2, RZ, R26.reuse, 0x2000, RZ, 0xc0, !PT ;  /* 0x000020001aff7812 */ /* 0x040fe4000784c0ff */
[C---:B------:R-:W-:Y:S02]  /*97b20*/  LOP3.LUT P3, RZ, R26.reuse, 0x4000, RZ, 0xc0, !PT ;  /* 0x000040001aff7812 */ /* 0x040fe4000786c0ff */
[C---:B------:R-:W-:Y:S02]  /*97b30*/  LOP3.LUT P4, RZ, R26.reuse, 0x8000, RZ, 0xc0, !PT ;  /* 0x000080001aff7812 */ /* 0x040fe4000788c0ff */
[----:B------:R-:W-:-:S03]  /*97b40*/  LOP3.LUT P5, RZ, R26, 0x10000, RZ, 0xc0, !PT ;  /* 0x000100001aff7812 */ /* 0x000fc600078ac0ff */
[----:B---3--:R1:W-:Y:S02]  /*97b50*/  @P6 STG.E desc[UR4][R16.64], R147 ;  /* 0x0000009310006986 */ /* 0x0083e4000c101904 */
[----:B-1----:R-:W-:-:S05]  /*97b60*/  IMAD.WIDE R16, R145, 0x4, R6 ;  /* 0x0000000491107825 */ /* 0x002fca00078e0206 */
[----:B----4-:R2:W-:Y:S02]  /*97b70*/  @P0 STG.E desc[UR4][R16.64], R146 ;  /* 0x0000009210000986 */ /* 0x0105e4000c101904 */
[----:B--2---:R-:W-:-:S05]  /*97b80*/  IMAD.WIDE R16, R142, 0x4, R2 ;  /* 0x000000048e107825 */ /* 0x004fca00078e0202 */
[----:B------:R1:W-:Y:S02]  /*97b90*/  @P1 STG.E desc[UR4][R16.64], R144 ;  /* 0x0000009010001986 */ /* 0x0003e4000c101904 */
[----:B-1----:R-:W-:-:S05]  /*97ba0*/  IMAD.WIDE R16, R142, 0x4, R152 ;  /* 0x000000048e107825 */ /* 0x002fca00078e0298 */
[----:B------:R1:W-:Y:S02]  /*97bb0*/  @P2 STG.E desc[UR4][R16.64], R143 ;  /* 0x0000008f10002986 */ /* 0x0003e4000c101904 */
[----:B-1----:R-:W-:-:S05]  /*97bc0*/  IMAD.WIDE R16, R142, 0x4, R4 ;  /* 0x000000048e107825 */ /* 0x002fca00078e0204 */
[----:B------:R1:W-:Y:S02]  /*97bd0*/  @P3 STG.E desc[UR4][R16.64], R141 ;  /* 0x0000008d10003986 */ /* 0x0003e4000c101904 */
[----:B-1----:R-:W-:Y:S02]  /*97be0*/  IMAD.WIDE R16, R142, 0x4, R6 ;  /* 0x000000048e107825 */ /* 0x002fe400078e0206 */
[----:B------:R-:W2:Y:S04]  /*97bf0*/  LDL.LU R142, [R1+0x9a4] ;  /* 0x0009a400018e7983 */ /* 0x000ea80000300800 */
[----:B------:R1:W-:Y:S04]  /*97c00*/  @P4 STG.E desc[UR4][R16.64], R140 ;  /* 0x0000008c10004986 */ /* 0x0003e8000c101904 */
        /* <DEDUP_REMOVED lines=28> */
[----:B------:R-:W-:Y:S01]  /*97dd0*/  LOP3.LUT P4, RZ, R26, 0x80000, RZ, 0xc0, !PT ;  /* 0x000800001aff7812 */ /* 0x000fe2000788c0ff */
        /* <DEDUP_REMOVED lines=71> */
[C---:B-1----:R-:W-:Y:S02]  /*98250*/  IMAD.WIDE R16, R139.reuse, 0x4, R4 ;  /* 0x000000048b107825 */ /* 0x042fe400078e0204 */
[----:B------:R-:W2:Y:S04]  /*98260*/  LDL.LU R142, [R1+0x1eb0] ;  /* 0x001eb000018e7983 */ /* 0x000ea80000300800 */
[----:B---3--:R1:W-:Y:S02]  /*98270*/  @P4 STG.E desc[UR4][R16.64], R140 ;  /* 0x0000008c10004986 */ /* 0x0083e4000c101904 */
        /* <DEDUP_REMOVED lines=40> */
[----:B------:R-:W-:Y:S01]  /*98500*/  @P6 LOP3.LUT R18, R18, 0x400, RZ, 0xfc, !PT ;  /* 0x0000040012126812 */ /* 0x000fe200078efcff */
[----:B--2---:R-:W-:-:S05]  /*98510*/  IMAD.WIDE R16, R138, 0x4, R2 ;  /* 0x000000048a107825 */ /* 0x004fca00078e0202 */
[----:B------:R1:W-:Y:S02]  /*98520*/  @P2 STG.E desc[UR4][R16.64], R142 ;  /* 0x0000008e10002986 */ /* 0x0003e4000c101904 */
[C---:B-1----:R-:W-:Y:S02]  /*98530*/  IMAD.WIDE R16, R138.reuse, 0x4, R152 ;  /* 0x000000048a107825 */ /* 0x042fe400078e0298 */
[----:B------:R-:W2:Y:S04]  /*98540*/  LDL.LU R142, [R1+0x5b4] ;  /* 0x0005b400018e7983 */ /* 0x000ea80000300800 */
[----:B---3--:R1:W-:Y:S02]  /*98550*/  @P3 STG.E desc[UR4][R16.64], R140 ;  /* 0x0000008c10003986 */ /* 0x0083e4000c101904 */
[----:B-1----:R-:W-:-:S02]  /*98560*/  IMAD.WIDE R16, R138, 0x4, R4 ;  /* 0x000000048a107825 */ /* 0x002fc400078e0204 */
[----:B------:R-:W3:Y:S04]  /*98570*/  LDL.LU R140, [R1+0x1eb8] ;  /* 0x001eb800018c7983 */ /* 0x000ee80000300800 */
[----:B----4-:R1:W-:Y:S02]  /*98580*/  @P4 STG.E desc[UR4][R16.64], R139 ;  /* 0x0000008b10004986 */ /* 0x0103e4000c101904 */
[----:B-1----:R-:W-:Y:S02]  /*98590*/  IMAD.WIDE R16, R138, 0x4, R6 ;  /* 0x000000048a107825 */ /* 0x002fe400078e0206 */
[----:B------:R-:W4:Y:S04]  /*985a0*/  LDL.LU R139, [R1+0x1da8] ;  /* 0x001da800018b7983 */ /* 0x000f280000300800 */
[----:B------:R-:W4:Y:S04]  /*985b0*/  LDL.LU R138, [R1+0x19a8] ;  /* 0x0019a800018a7983 */ /* 0x000f280000300800 */
[----:B------:R-:W3:Y:S01]  /*985c0*/  LDL.LU R141, [R1+0x23ec] ;  /* 0x0023ec00018d7983 */ /* 0x000ee20000300800 */
[----:B------:R-:W-:-:S02]  /*985d0*/  LOP3.LUT P6, RZ, R27, 0x400, RZ, 0xc0, !PT ;  /* 0x000004001bff7812 */ /* 0x000fc400078cc0ff */
[----:B------:R-:W-:Y:S02]  /*985e0*/  LOP3.LUT R18, R18, 0xfffff7ff, RZ, 0xc0, !PT ;  /* 0xfffff7ff12127812 */ /* 0x000fe400078ec0ff */
[----:B------:R-:W-:-:S09]  /*985f0*/  LOP3.LUT P5, RZ, R27, 0x80, RZ, 0xc0, !PT ;  /* 0x000000801bff7812 */ /* 0x000fd200078ac0ff */
[----:B------:R-:W-:Y:S02]  /*98600*/  @P6 LOP3.LUT R18, R18, 0x800, RZ, 0xfc, !PT ;  /* 0x0000080012126812 */ /* 0x000fe400078efcff */
[----:B------:R-:W-:Y:S02]  /*98610*/  LOP3.LUT P6, RZ, R27, 0x200, RZ, 0xc0, !PT ;  /* 0x000002001bff7812 */ /* 0x000fe400078cc0ff */
[----:B------:R-:W-:Y:S01]  /*98620*/  LOP3.LUT R18, R18, 0xffffefff, RZ, 0xc0, !PT ;  /* 0xffffefff12127812 */ /* 0x000fe200078ec0ff */
[----:B------:R1:W-:Y:S10]  /*98630*/  @P5 STG.E desc[UR4][R16.64], R244 ;  /* 0x000000f410005986 */ /* 0x0003f4000c101904 */
[----:B------:R-:W-:-:S02]  /*98640*/  @P6 LOP3.LUT R18, R18, 0x1000, RZ, 0xfc, !PT ;  /* 0x0000100012126812 */ /* 0x000fc400078efcff */
        /* <DEDUP_REMOVED lines=54> */
[----:B------:R-:W-:-:S03]  /*989b0*/  IMAD.WIDE R16, R141, 0x4, R6 ;  /* 0x000000048d107825 */ /* 0x000fc600078e0206 */
[----:B------:R-:W4:Y:S04]  /*989c0*/  LDL.LU R147, [R1+0x23f8] ;  /* 0x0023f80001937983 */ /* 0x000f280000300800 */
        /* <DEDUP_REMOVED lines=17> */
[----:B------:R-:W2:Y:S04]  /*98ae0*/  LDL.LU R151, [R1+0x15ac] ;  /* 0x0015ac0001977983 */ /* 0x000ea80000300800 */
[----:B------:R-:W2:Y:S04]  /*98af0*/  LDL.LU R149, [R1+0x11ac] ;  /* 0x0011ac0001957983 */ /* 0x000ea80000300800 */
[----:B------:R-:W2:Y:S01]  /*98b00*/  LDL.LU R150, [R1+0xdac] ;  /* 0x000dac0001967983 */ /* 0x000ea20000300800 */
[----:B------:R-:W-:-:S03]  /*98b10*/  LOP3.LUT R18, R18, 0xfffffffd, RZ, 0xc0, !PT ;  /* 0xfffffffd12127812 */ /* 0x000fc600078ec0ff */
[----:B------:R-:W2:Y:S01]  /*98b20*/  LDL.LU R148, [R1+0x9bc] ;  /* 0x0009bc0001947983 */ /* 0x000ea20000300800 */
[----:B------:R-:W-:Y:S02]  /*98b30*/  @P6 LOP3.LUT R18, R18, 0x2, RZ, 0xfc, !PT ;  /* 0x0000000212126812 */ /* 0x000fe400078efcff */
[C---:B------:R-:W-:Y:S02]  /*98b40*/  LOP3.LUT P6, RZ, R27.reuse, 0x40000000, RZ, 0xc0, !PT ;  /* 0x400000001bff7812 */ /* 0x040fe400078cc0ff */
[C---:B------:R-:W-:Y:S02]  /*98b50*/  LOP3.LUT P3, RZ, R27.reuse, 0x1000000, RZ, 0xc0, !PT ;  /* 0x010000001bff7812 */ /* 0x040fe4000786c0ff */
[----:B------:R-:W-:Y:S01]  /*98b60*/  LOP3.LUT P4, RZ, R27, 0x2000000, RZ, 0xc0, !PT ;  /* 0x020000001bff7812 */ /* 0x000fe2000788c0ff */
[----:B---3--:R-:W-:Y:S01]  /*98b70*/  IMAD.WIDE R16, R142, 0x4, R2 ;  /* 0x000000048e107825 */ /* 0x008fe200078e0202 */
[----:B------:R-:W-:Y:S01]  /*98b80*/  LOP3.LUT R18, R18, 0xfffffffb, RZ, 0xc0, !PT ;  /* 0xfffffffb12127812 */ /* 0x000fe200078ec0ff */
[----:B------:R-:W3:Y:S06]  /*98b90*/  LDL.LU R145, [R1+0x5bc] ;  /* 0x0005bc0001917983 */ /* 0x000eec0000300800 */
[----:B------:R-:W-:-:S02]  /*98ba0*/  @P6 LOP3.LUT R18, R18, 0x4, RZ, 0xfc, !PT ;  /* 0x0000000412126812 */ /* 0x000fc400078efcff */
[----:B------:R-:W-:Y:S01]  /*98bb0*/  LOP3.LUT P6, RZ, R27, 0x20000000, RZ, 0xc0, !PT ;  /* 0x200000001bff7812 */ /* 0x000fe200078cc0ff */
[----:B------:R1:W-:Y:S01]  /*98bc0*/  @P3 STG.E desc[UR4][R16.64], R146 ;  /* 0x0000009210003986 */ /* 0x0003e2000c101904 */
[----:B------:R-:W-:Y:S01]  /*98bd0*/  LOP3.LUT R18, R18, 0xfffffff7, RZ, 0xc0, !PT ;  /* 0xfffffff712127812 */ /* 0x000fe200078ec0ff */
[----:B-1----:R-:W-:Y:S02]  /*98be0*/  IMAD.WIDE R16, R142, 0x4, R152 ;  /* 0x000000048e107825 */ /* 0x002fe400078e0298 */
[----:B------:R-:W3:Y:S08]  /*98bf0*/  LDL.LU R146, [R1+0x1db0] ;  /* 0x001db00001927983 */ /* 0x000ef00000300800 */
[----:B------:R-:W-:-:S02]  /*98c00*/  @P6 LOP3.LUT R18, R18, 0x8, RZ, 0xfc, !PT ;  /* 0x0000000812126812 */ /* 0x000fc400078efcff */
[C---:B------:R-:W-:Y:S01]  /*98c10*/  LOP3.LUT P6, RZ, R27.reuse, 0x10000000, RZ, 0xc0, !PT ;  /* 0x100000001bff7812 */ /* 0x040fe200078cc0ff */
[----:B----4-:R1:W-:Y:S01]  /*98c20*/  @P4 STG.E desc[UR4][R16.64], R144 ;  /* 0x0000009010004986 */ /* 0x0103e2000c101904 */
[----:B------:R-:W-:Y:S02]  /*98c30*/  LOP3.LUT P5, RZ, R27, 0x4000000, RZ, 0xc0, !PT ;  /* 0x040000001bff7812 */ /* 0x000fe400078ac0ff */
[----:B------:R-:W-:Y:S01]  /*98c40*/  LOP3.LUT R18, R18, 0xffffffef, RZ, 0xc0, !PT ;  /* 0xffffffef12127812 */ /* 0x000fe200078ec0ff */
[----:B-1----:R-:W4:Y:S08]  /*98c50*/  LDL.LU R144, [R1+0x19b0] ;  /* 0x0019b00001907983 */ /* 0x002f300000300800 */
[----:B------:R-:W-:-:S02]  /*98c60*/  @P6 LOP3.LUT R18, R18, 0x10, RZ, 0xfc, !PT ;  /* 0x0000001012126812 */ /* 0x000fc400078efcff */
[----:B------:R-:W-:Y:S01]  /*98c70*/  LOP3.LUT P6, RZ, R27, 0x8000000, RZ, 0xc0, !PT ;  /* 0x080000001bff7812 */ /* 0x000fe200078cc0ff */
[----:B------:R-:W-:-:S05]  /*98c80*/  IMAD.WIDE R16, R142, 0x4, R4 ;  /* 0x000000048e107825 */ /* 0x000fca00078e0204 */
[----:B------:R1:W-:Y:S02]  /*98c90*/  @P5 STG.E desc[UR4][R16.64], R143 ;  /* 0x0000008f10005986 */ /* 0x0003e4000c101904 */
[----:B-1----:R-:W-:Y:S02]  /*98ca0*/  IMAD.WIDE R16, R142, 0x4, R6 ;  /* 0x000000048e107825 */ /* 0x002fe400078e0206 */
[----:B------:R-:W4:Y:S04]  /*98cb0*/  LDL.LU R143, [R1+0x15b0] ;  /* 0x0015b000018f7983 */ /* 0x000f280000300800 */
[----:B------:R1:W-:Y:S01]  /*98cc0*/  @P6 STG.E desc[UR4][R16.64], R140 ;  /* 0x0000008c10006986 */ /* 0x0003e2000c101904 */
[----:B------:R-:W-:-:S03]  /*98cd0*/  LOP3.LUT P6, RZ, R18, 0x10, RZ, 0xc0, !PT ;  /* 0x0000001012ff7812 */ /* 0x000fc600078cc0ff */
[----:B------:R-:W4:Y:S01]  /*98ce0*/  LDL.LU R142, [R1+0x11b0] ;  /* 0x0011b000018e7983 */ /* 0x000f220000300800 */
[----:B-1----:R-:W-:-:S09]  /*98cf0*/  IMAD.WIDE R16, R154, 0x4, R2 ;  /* 0x000000049a107825 */ /* 0x002fd200078e0202 */
        /* <DEDUP_REMOVED lines=27> */
[----:B---3--:R1:W-:Y:S02]  /*98eb0*/  @P6 STG.E desc[UR4][R16.64], R145 ;  /* 0x0000009110006986 */ /* 0x0083e4000c101904 */
[----:B-1----:R-:W-:-:S05]  /*98ec0*/  IMAD.WIDE R16, R141, 0x4, R2 ;  /* 0x000000048d107825 */ /* 0x002fca00078e0202 */
[----:B------:R1:W-:Y:S02]  /*98ed0*/  @P0 STG.E desc[UR4][R16.64], R146 ;  /* 0x0000009210000986 */ /* 0x0003e4000c101904 */
[----:B-1----:R-:W-:-:S05]  /*98ee0*/  IMAD.WIDE R16, R141, 0x4, R152 ;  /* 0x000000048d107825 */ /* 0x002fca00078e0298 */
[----:B----4-:R1:W-:Y:S04]  /*98ef0*/  @P1 STG.E desc[UR4][R16.64], R144 ;  /* 0x0000009010001986 */ /* 0x0103e8000c101904 */
        /* <DEDUP_REMOVED lines=49> */
[----:B---3--:R1:W-:Y:S02]  /*99210*/  @P2 STG.E desc[UR4][R16.64], R144 ;  /* 0x0000009010002986 */ /* 0x0083e4000c101904 */
[----:B-1----:R-:W-:Y:S02]  /*99220*/  IMAD.WIDE R16, R140, 0x4, R6 ;  /* 0x000000048c107825 */ /* 0x002fe400078e0206 */
[----:B------:R-:W3:Y:S04]  /*99230*/  LDL.LU R140, [R1+0x2410] ;  /* 0x00241000018c7983 */ /* 0x000ee80000300800 */
[----:B------:R-:W3:Y:S01]  /*99240*/  LDL.LU R149, [R1+0x1c4] ;  /* 0x0001c40001957983 */ /* 0x000ee20000300800 */
[----:B------:R-:W-:-:S02]  /*99250*/  LOP3.LUT P3, RZ, R28, 0x800, RZ, 0xc0, !PT ;  /* 0x000008001cff7812 */ /* 0x000fc4000786c0ff */
[----:B------:R-:W-:Y:S01]  /*99260*/  @P6 LOP3.LUT R19, R19, 0x8000000, RZ, 0xfc, !PT ;  /* 0x0800000013136812 */ /* 0x000fe200078efcff */
[----:B------:R-:W3:Y:S01]  /*99270*/  LDL.LU R144, [R1+0xdb8] ;  /* 0x000db80001907983 */ /* 0x000ee20000300800 */
[C---:B------:R-:W-:Y:S02]  /*99280*/  LOP3.LUT P6, RZ, R28.reuse, 0x8000, RZ, 0xc0, !PT ;  /* 0x000080001cff7812 */ /* 0x040fe400078cc0ff */
[C---:B------:R-:W-:Y:S02]  /*99290*/  LOP3.LUT P4, RZ, R28.reuse, 0x1000, RZ, 0xc0, !PT ;  /* 0x000010001cff7812 */ /* 0x040fe4000788c0ff */
[----:B------:R-:W-:Y:S02]  /*992a0*/  LOP3.LUT P5, RZ, R28, 0x2000, RZ, 0xc0, !PT ;  /* 0x000020001cff7812 */ /* 0x000fe400078ac0ff */
[----:B------:R-:W-:-:S03]  /*992b0*/  LOP3.LUT R19, R19, 0xefffffff, RZ, 0xc0, !PT ;  /* 0xefffffff13137812 */ /* 0x000fc600078ec0ff */
[----:B----4-:R2:W-:Y:S04]  /*992c0*/  @P3 STG.E desc[UR4][R16.64], R143 ;  /* 0x0000008f10003986 */ /* 0x0105e8000c101904 */
        /* <DEDUP_REMOVED lines=49> */
[----:B-1----:R-:W-:-:S05]  /*995e0*/  IMAD.WIDE R16, R140, 0x4, R4 ;  /* 0x000000048c107825 */ /* 0x002fca00078e0204 */
[----:B----4-:R1:W-:Y:S02]  /*995f0*/  @P3 STG.E desc[UR4][R16.64], R142 ;  /* 0x0000008e10003986 */ /* 0x0103e4000c101904 */
[----:B-1----:R-:W-:-:S05]  /*99600*/  IMAD.WIDE R16, R140, 0x4, R6 ;  /* 0x000000048c107825 */ /* 0x002fca00078e0206 */
        /* <DEDUP_REMOVED lines=35> */
[----:B------:R-:W-:Y:S01]  /*99840*/  LOP3.LUT P3, RZ, R28, 0x40000000, RZ, 0xc0, !PT ;  /* 0x400000001cff7812 */ /* 0x000fe2000786c0ff */
[----:B------:R-:W2:Y:S08]  /*99850*/  LDL.LU R148, [R1+0x11c0] ;  /* 0x0011c00001947983 */ /* 0x000eb00000300800 */
[----:B------:R-:W-:-:S02]  /*99860*/  @P6 LOP3.LUT R19, R19, 0x40000, RZ, 0xfc, !PT ;  /* 0x0004000013136812 */ /* 0x000fc400078efcff */
[----:B------:R-:W-:Y:S01]  /*99870*/  LOP3.LUT P6, RZ, R29, 0x8, RZ, 0xc0, !PT ;  /* 0x000000081dff7812 */ /* 0x000fe200078cc0ff */
[----:B------:R-:W-:Y:S01]  /*99880*/  IMAD.WIDE R16, R143, 0x4, R4 ;  /* 0x000000048f107825 */ /* 0x000fe200078e0204 */
[----:B------:R-:W-:Y:S02]  /*99890*/  LOP3.LUT R19, R19, 0xfff7ffff, RZ, 0xc0, !PT ;  /* 0xfff7ffff13137812 */ /* 0x000fe400078ec0ff */
[----:B------:R-:W-:Y:S02]  /*998a0*/  LOP3.LUT P4, RZ, R28, 0x80000000, RZ, 0xc0, !PT ;  /* 0x800000001cff7812 */ /* 0x000fe4000788c0ff */
[----:B---3--:R1:W-:Y:S07]  /*998b0*/  @P3 STG.E desc[UR4][R16.64], R144 ;  /* 0x0000009010003986 */ /* 0x0083ee000c101904 */
[----:B------:R-:W-:-:S02]  /*998c0*/  @P6 LOP3.LUT R19, R19, 0x80000, RZ, 0xfc, !PT ;  /* 0x0008000013136812 */ /* 0x000fc400078efcff */
[C---:B------:R-:W-:Y:S01]  /*998d0*/  LOP3.LUT P6, RZ, R29.reuse, 0x4, RZ, 0xc0, !PT ;  /* 0x000000041dff7812 */ /* 0x040fe200078cc0ff */
[----:B-1----:R-:W3:Y:S01]  /*998e0*/  LDL.LU R144, [R1+0x20cc] ;  /* 0x0020cc0001907983 */ /* 0x002ee20000300800 */
[----:B------:R-:W-:-:S03]  /*998f0*/  LOP3.LUT P5, RZ, R29, 0x1, RZ, 0xc0, !PT ;  /* 0x000000011dff7812 */ /* 0x000fc600078ac0ff */
[----:B------:R-:W3:Y:S01]  /*99900*/  LDL.LU R147, [R1+0xdc0] ;  /* 0x000dc00001937983 */ /* 0x000ee20000300800 */
[----:B------:R-:W-:Y:S01]  /*99910*/  LOP3.LUT R19, R19, 0xffefffff, RZ, 0xc0, !PT ;  /* 0xffefffff13137812 */ /* 0x000fe200078ec0ff */
[----:B------:R-:W-:Y:S02]  /*99920*/  IMAD.WIDE R16, R143, 0x4, R6 ;  /* 0x000000048f107825 */ /* 0x000fe400078e0206 */
[----:B------:R-:W3:Y:S04]  /*99930*/  LDL.LU R145, [R1+0x9d0] ;  /* 0x0009d00001917983 */ /* 0x000ee80000300800 */
[----:B------:R-:W-:Y:S02]  /*99940*/  @P6 LOP3.LUT R19, R19, 0x100000, RZ, 0xfc, !PT ;  /* 0x0010000013136812 */ /* 0x000fe400078efcff */
[----:B------:R-:W-:Y:S01]  /*99950*/  LOP3.LUT P6, RZ, R29, 0x2, RZ, 0xc0, !PT ;  /* 0x000000021dff7812 */ /* 0x000fe200078cc0ff */
[----:B----4-:R1:W-:Y:S02]  /*99960*/  @P4 STG.E desc[UR4][R16.64], R141 ;  /* 0x0000008d10004986 */ /* 0x0103e4000c101904 */
        /* <DEDUP_REMOVED lines=30> */
[----:B---3--:R-:W-:Y:S01]  /*99b50*/  IMAD.WIDE R16, R144, 0x4, R2 ;  /* 0x0000000490107825 */ /* 0x008fe200078e0202 */
        /* <DEDUP_REMOVED lines=67> */
[----:B------:R-:W-:Y:S01]  /*99f90*/  LOP3.LUT R19, R19, 0xffffefff, RZ, 0xc0, !PT ;  /* 0xffffefff13137812 */ /* 0x000fe200078ec0ff */
        /* <DEDUP_REMOVED lines=12> */
[----:B------:R-:W-:-:S02]  /*9a060*/  @P6 LOP3.LUT R19, R19, 0x1000, RZ, 0xfc, !PT ;  /* 0x0000100013136812 */ /* 0x000fc400078efcff */
        /* <DEDUP_REMOVED lines=29> */
[----:B------:R1:W-:Y:S02]  /*9a240*/  @P6 STG.E desc[UR4][R16.64], R145 ;  /* 0x0000009110006986 */ /* 0x0003e4000c101904 */
[----:B-1----:R-:W-:-:S05]  /*9a250*/  IMAD.WIDE R16, R141, 0x4, R8 ;  /* 0x000000048d107825 */ /* 0x002fca00078e0208 */
[----:B------:R1:W-:Y:S02]  /*9a260*/  @P0 STG.E desc[UR4][R16.64], R146 ;  /* 0x0000009210000986 */ /* 0x0003e4000c101904 */
[----:B-1----:R-:W-:-:S05]  /*9a270*/  IMAD.WIDE R16, R141, 0x4, R4 ;  /* 0x000000048d107825 */ /* 0x002fca00078e0204 */
[----:B------:R1:W-:Y:S02]  /*9a280*/  @P1 STG.E desc[UR4][R16.64], R144 ;  /* 0x0000009010001986 */ /* 0x0003e4000c101904 */
[----:B-1----:R-:W-:Y:S02]  /*9a290*/  IMAD.WIDE R16, R141, 0x4, R6 ;  /* 0x000000048d107825 */ /* 0x002fe400078e0206 */
[----:B------:R-:W4:Y:S01]  /*9a2a0*/  LDL.LU R141, [R1+0x5dc] ;  /* 0x0005dc00018d7983 */ /* 0x000f220000300800 */
[----:B------:R-:W-:Y:S02]  /*9a2b0*/  LOP3.LUT P2, RZ, R29, 0x80000000, RZ, 0xc0, !PT ;  /* 0x800000001dff7812 */ /* 0x000fe4000784c0ff */
[C---:B------:R-:W-:Y:S02]  /*9a2c0*/  LOP3.LUT P3, RZ, R158.reuse, 0x1, RZ, 0xc0, !PT ;  /* 0x000000019eff7812 */ /* 0x040fe4000786c0ff */
[C---:B------:R-:W-:Y:S02]  /*9a2d0*/  LOP3.LUT P4, RZ, R158.reuse, 0x2, RZ, 0xc0, !PT ;  /* 0x000000029eff7812 */ /* 0x040fe4000788c0ff */
[----:B------:R-:W-:-:S07]  /*9a2e0*/  LOP3.LUT P5, RZ, R158, 0x4, RZ, 0xc0, !PT ;  /* 0x000000049eff7812 */ /* 0x000fce00078ac0ff */
[----:B--2---:R1:W-:Y:S04]  /*9a2f0*/  @P2 STG.E desc[UR4][R16.64], R142 ;  /* 0x0000008e10002986 */ /* 0x0043e8000c101904 */
[----:B-1----:R-:W2:Y:S01]  /*9a300*/  LDL.LU R142, [R1+0x1ec0] ;  /* 0x001ec000018e7983 */ /* 0x002ea20000300800 */
[----:B---3--:R-:W-:-:S05]  /*9a310*/  IMAD.WIDE R16, R143, 0x4, R2 ;  /* 0x000000048f107825 */ /* 0x008fca00078e0202 */
[----:B------:R1:W-:Y:S02]  /*9a320*/  @P3 STG.E desc[UR4][R16.64], R140 ;  /* 0x0000008c10003986 */ /* 0x0003e4000c101904 */
[C---:B-1----:R-:W-:Y:S02]  /*9a330*/  IMAD.WIDE R16, R143.reuse, 0x4, R8 ;  /* 0x000000048f107825 */ /* 0x042fe400078e0208 */
[----:B------:R-:W3:Y:S04]  /*9a340*/  LDL.LU R140, [R1+0x1dd0] ;  /* 0x001dd000018c7983 */ /* 0x000ee80000300800 */
[----:B----4-:R1:W-:Y:S02]  /*9a350*/  @P4 STG.E desc[UR4][R16.64], R139 ;  /* 0x0000008b10004986 */ /* 0x0103e4000c101904 */
[----:B-1----:R-:W-:-:S02]  /*9a360*/  IMAD.WIDE R16, R143, 0x4, R4 ;  /* 0x000000048f107825 */ /* 0x002fc400078e0204 */
[----:B------:R-:W4:Y:S04]  /*9a370*/  LDL.LU R139, [R1+0x19d0] ;  /* 0x0019d000018b7983 */ /* 0x000f280000300800 */
[----:B------:R1:W-:Y:S04]  /*9a380*/  @P5 STG.E desc[UR4][R16.64], R138 ;  /* 0x0000008a10005986 */ /* 0x0003e8000c101904 */
[----:B-1----:R-:W2:Y:S04]  /*9a390*/  LDL.LU R138, [R1+0x242c] ;  /* 0x00242c00018a7983 */ /* 0x002ea80000300800 */
[----:B------:R-:W4:Y:S04]  /*9a3a0*/  LDL.LU R154, [R1+0x2430] ;  /* 0x00243000019a7983 */ /* 0x000f280000300800 */
[----:B------:R-:W4:Y:S04]  /*9a3b0*/  LDL.LU R248, [R1+0x15d0] ;  /* 0x0015d00001f87983 */ /* 0x000f280000300800 */
[----:B------:R-:W4:Y:S01]  /*9a3c0*/  LDL.LU R136, [R1+0x11d0] ;  /* 0x0011d00001887983 */ /* 0x000f220000300800 */
[----:B------:R-:W-:-:S03]  /*9a3d0*/  LOP3.LUT P2, RZ, R158, 0x8, RZ, 0xc0, !PT ;  /* 0x000000089eff7812 */ /* 0x000fc6000784c0ff */
[----:B------:R-:W4:Y:S01]  /*9a3e0*/  LDL.LU R137, [R1+0xdd0] ;  /* 0x000dd00001897983 */ /* 0x000f220000300800 */
[----:B------:R-:W-:-:S03]  /*9a3f0*/  IMAD.WIDE R16, R143, 0x4, R6 ;  /* 0x000000048f107825 */ /* 0x000fc600078e0206 */
[----:B------:R-:W4:Y:S01]  /*9a400*/  LDL.LU R147, [R1+0x2434] ;  /* 0x0024340001937983 */ /* 0x000f220000300800 */
[C---:B------:R-:W-:Y:S02]  /*9a410*/  LOP3.LUT P3, RZ, R158.reuse, 0x10, RZ, 0xc0, !PT ;  /* 0x000000109eff7812 */ /* 0x040fe4000786c0ff */
[C---:B------:R-:W-:Y:S02]  /*9a420*/  LOP3.LUT P4, RZ, R158.reuse, 0x20, RZ, 0xc0, !PT ;  /* 0x000000209eff7812 */ /* 0x040fe4000788c0ff */
[C---:B------:R-:W-:Y:S01]  /*9a430*/  LOP3.LUT P5, RZ, R158.reuse, 0x40, RZ, 0xc0, !PT ;  /* 0x000000409eff7812 */ /* 0x040fe200078ac0ff */
[----:B------:R1:W-:Y:S04]  /*9a440*/  @P2 STG.E desc[UR4][R16.64], R141 ;  /* 0x0000008d10002986 */ /* 0x0003e8000c101904 */
[----:B-1----:R-:W4:Y:S04]  /*9a450*/  LDL.LU R141, [R1+0x2438] ;  /* 0x00243800018d7983 */ /* 0x002f280000300800 */
        /* <DEDUP_REMOVED lines=84> */
[----:B--2---:R3:W-:Y:S02]  /*9a9a0*/  @P3 STG.E desc[UR4][R16.64], R140 ;  /* 0x0000008c10003986 */ /* 0x0047e4000c101904 */
[----:B---3--:R-:W-:-:S05]  /*9a9b0*/  IMAD.WIDE R16, R142, 0x4, R2 ;  /* 0x000000048e107825 */ /* 0x008fca00078e0202 */
[----:B------:R1:W-:Y:S02]  /*9a9c0*/  @P4 STG.E desc[UR4][R16.64], R139 ;  /* 0x0000008b10004986 */ /* 0x0003e4000c101904 */
[----:B-1----:R-:W-:-:S05]  /*9a9d0*/  IMAD.WIDE R16, R142, 0x4, R8 ;  /* 0x000000048e107825 */ /* 0x002fca00078e0208 */
[----:B----4-:R1:W-:Y:S04]  /*9a9e0*/  @P5 STG.E desc[UR4][R16.64], R138 ;  /* 0x0000008a10005986 */ /* 0x0103e8000c101904 */
        /* <DEDUP_REMOVED lines=24> */
[----:B------:R-:W2:Y:S01]  /*9ab70*/  LDL.LU R75, [R1+0x1ddc] ;  /* 0x001ddc00014b7983 */ /* 0x000ea20000300800 */
[----:B------:R-:W-:-:S02]  /*9ab80*/  LOP3.LUT R20, R20, 0xfdffffff, RZ, 0xc0, !PT ;  /* 0xfdffffff14147812 */ /* 0x000fc400078ec0ff */
[----:B------:R-:W-:Y:S01]  /*9ab90*/  LOP3.LUT P3, RZ, R158, 0x800000, RZ, 0xc0, !PT ;  /* 0x008000009eff7812 */ /* 0x000fe2000786c0ff */
[----:B------:R-:W2:Y:S01]  /*9aba0*/  LDL.LU R154, [R1+0x19dc] ;  /* 0x0019dc00019a7983 */ /* 0x000ea20000300800 */
[----:B------:R-:W-:Y:S02]  /*9abb0*/  @P6 LOP3.LUT R20, R20, 0x2000000, RZ, 0xfc, !PT ;  /* 0x0200000014146812 */ /* 0x000fe400078efcff */
[----:B------:R-:W-:Y:S01]  /*9abc0*/  LOP3.LUT P6, RZ, R158, 0x20000000, RZ, 0xc0, !PT ;  /* 0x200000009eff7812 */ /* 0x000fe200078cc0ff */
[----:B------:R-:W-:Y:S01]  /*9abd0*/  IMAD.WIDE R16, R142, 0x4, R6 ;  /* 0x000000048e107825 */ /* 0x000fe200078e0206 */
[----:B------:R-:W2:Y:S04]  /*9abe0*/  LDL.LU R150, [R1+0x11dc] ;  /* 0x0011dc0001967983 */ /* 0x000ea80000300800 */
[----:B------:R-:W2:Y:S01]  /*9abf0*/  LDL.LU R148, [R1+0xddc] ;  /* 0x000ddc0001947983 */ /* 0x000ea20000300800 */
[----:B------:R-:W-:-:S03]  /*9ac00*/  LOP3.LUT R20, R20, 0xfbffffff, RZ, 0xc0, !PT ;  /* 0xfbffffff14147812 */ /* 0x000fc600078ec0ff */
[----:B------:R-:W2:Y:S04]  /*9ac10*/  LDL.LU R147, [R1+0x9ec] ;  /* 0x0009ec0001937983 */ /* 0x000ea80000300800 */
[----:B------:R-:W2:Y:S04]  /*9ac20*/  LDL.LU R145, [R1+0x2448] ;  /* 0x0024480001917983 */ /* 0x000ea80000300800 */
[----:B------:R-:W2:Y:S04]  /*9ac30*/  LDL.LU R146, [R1+0x5ec] ;  /* 0x0005ec0001927983 */ /* 0x000ea80000300800 */
[----:B------:R-:W2:Y:S04]  /*9ac40*/  LDL.LU R142, [R1+0x244c] ;  /* 0x00244c00018e7983 */ /* 0x000ea80000300800 */
[----:B---3--:R1:W-:Y:S01]  /*9ac50*/  @P3 STG.E desc[UR4][R16.64], R149 ;  /* 0x0000009510003986 */ /* 0x0083e2000c101904 */
[----:B------:R-:W-:-:S02]  /*9ac60*/  @P6 LOP3.LUT R20, R20, 0x4000000, RZ, 0xfc, !PT ;  /* 0x0400000014146812 */ /* 0x000fc400078efcff */
[----:B------:R-:W-:Y:S01]  /*9ac70*/  LOP3.LUT P6, RZ, R158, 0x10000000, RZ, 0xc0, !PT ;  /* 0x100000009eff7812 */ /* 0x000fe200078cc0ff */
[----:B-1----:R-:W3:Y:S01]  /*9ac80*/  LDL.LU R149, [R1+0x15dc] ;  /* 0x0015dc0001957983 */ /* 0x002ee20000300800 */
[----:B------:R-:W-:-:S11]  /*9ac90*/  LOP3.LUT R20, R20, 0xf7ffffff, RZ, 0xc0, !PT ;  /* 0xf7ffffff14147812 */ /* 0x000fd600078ec0ff */
[----:B------:R-:W-:Y:S02]  /*9aca0*/  @P6 LOP3.LUT R20, R20, 0x8000000, RZ, 0xfc, !PT ;  /* 0x0800000014146812 */ /* 0x000fe400078efcff */
[C---:B------:R-:W-:Y:S02]  /*9acb0*/  LOP3.LUT P6, RZ, R158.reuse, 0x8000000, RZ, 0xc0, !PT ;  /* 0x080000009eff7812 */ /* 0x040fe400078cc0ff */
[C---:B------:R-:W-:Y:S02]  /*9acc0*/  LOP3.LUT P4, RZ, R158.reuse, 0x1000000, RZ, 0xc0, !PT ;  /* 0x010000009eff7812 */ /* 0x040fe4000788c0ff */
[----:B------:R-:W-:Y:S01]  /*9acd0*/  LOP3.LUT P5, RZ, R158, 0x2000000, RZ, 0xc0, !PT ;  /* 0x020000009eff7812 */ /* 0x000fe200078ac0ff */
[----:B----4-:R-:W-:Y:S01]  /*9ace0*/  IMAD.WIDE R16, R140, 0x4, R2 ;  /* 0x000000048c107825 */ /* 0x010fe200078e0202 */
[----:B------:R-:W-:-:S07]  /*9acf0*/  LOP3.LUT R20, R20, 0xefffffff, RZ, 0xc0, !PT ;  /* 0xefffffff14147812 */ /* 0x000fce00078ec0ff */
[----:B------:R-:W-:Y:S02]  /*9ad00*/  @P6 LOP3.LUT R20, R20, 0x10000000, RZ, 0xfc, !PT ;  /* 0x1000000014146812 */ /* 0x000fe400078efcff */
[----:B------:R-:W-:Y:S01]  /*9ad10*/  LOP3.LUT P6, RZ, R158, 0x4000000, RZ, 0xc0, !PT ;  /* 0x040000009eff7812 */ /* 0x000fe200078cc0ff */
[----:B------:R1:W-:Y:S02]  /*9ad20*/  @P4 STG.E desc[UR4][R16.64], R144 ;  /* 0x0000009010004986 */ /* 0x0003e4000c101904 */
[C---:B-1----:R-:W-:Y:S02]  /*9ad30*/  IMAD.WIDE R16, R140.reuse, 0x4, R8 ;  /* 0x000000048c107825 */ /* 0x042fe400078e0208 */
[----:B------:R-:W4:Y:S04]  /*9ad40*/  LDL.LU R144, [R1+0x1de0] ;  /* 0x001de00001907983 */ /* 0x000f280000300800 */
[----:B------:R1:W-:Y:S02]  /*9ad50*/  @P5 STG.E desc[UR4][R16.64], R143 ;  /* 0x0000008f10005986 */ /* 0x0003e4000c101904 */
[----:B-1----:R-:W-:-:S02]  /*9ad60*/  IMAD.WIDE R16, R140, 0x4, R4 ;  /* 0x000000048c107825 */ /* 0x002fc400078e0204 */
[----:B------:R-:W4:Y:S04]  /*9ad70*/  LDL.LU R143, [R1+0x19e0] ;  /* 0x0019e000018f7983 */ /* 0x000f280000300800 */
[----:B------:R1:W-:Y:S01]  /*9ad80*/  @P6 STG.E desc[UR4][R16.64], R141 ;  /* 0x0000008d10006986 */ /* 0x0003e2000c101904 */
[----:B------:R-:W-:Y:S01]  /*9ad90*/  LOP3.LUT P6, RZ, R20, 0x10000000, RZ, 0xc0, !PT ;  /* 0x1000000014ff7812 */ /* 0x000fe200078cc0ff */
[----:B-1----:R-:W-:Y:S02]  /*9ada0*/  IMAD.WIDE R16, R140, 0x4, R6 ;  /* 0x000000048c107825 */ /* 0x002fe400078e0206 */
[----:B------:R-:W4:Y:S10]  /*9adb0*/  LDL.LU R141, [R1+0x15e0] ;  /* 0x0015e000018d7983 */ /* 0x000f340000300800 */
[----:B------:R1:W-:Y:S01]  /*9adc0*/  @P6 STG.E desc[UR4][R16.64], R139 ;  /* 0x0000008b10006986 */ /* 0x0003e2000c101904 */
[----:B------:R-:W-:-:S03]  /*9add0*/  LOP3.LUT P6, RZ, R20, 0x8000000, RZ, 0xc0, !PT ;  /* 0x0800000014ff7812 */ /* 0x000fc600078cc0ff */
[----:B------:R-:W4:Y:S01]  /*9ade0*/  LDL.LU R140, [R1+0x11e0] ;  /* 0x0011e000018c7983 */ /* 0x000f220000300800 */
        /* <DEDUP_REMOVED lines=36> */
[----:B------:R1:W-:Y:S02]  /*9b030*/  @P3 STG.E desc[UR4][R16.64], R141 ;  /* 0x0000008d10003986 */ /* 0x0003e4000c101904 */
[----:B-1----:R-:W-:Y:S02]  /*9b040*/  IMAD.WIDE R16, R142, 0x4, R6 ;  /* 0x000000048e107825 */ /* 0x002fe400078e0206 */
[----:B------:R-:W4:Y:S04]  /*9b050*/  LDL.LU R142, [R1+0x9f0] ;  /* 0x0009f000018e7983 */ /* 0x000f280000300800 */
[----:B------:R1:W-:Y:S04]  /*9b060*/  @P4 STG.E desc[UR4][R16.64], R140 ;  /* 0x0000008c10004986 */ /* 0x0003e8000c101904 */
[----:B-1----:R-:W3:Y:S04]  /*9b070*/  LDL.LU R140, [R1+0x5f0] ;  /* 0x0005f000018c7983 */ /* 0x002ee80000300800 */
[----:B------:R-:W3:Y:S04]  /*9b080*/  LDL.LU R244, [R1+0x1f0] ;  /* 0x0001f00001f47983 */ /* 0x000ee80000300800 */
[----:B------:R-:W3:Y:S04]  /*9b090*/  LDL.LU R248, [R1+0x1de4] ;  /* 0x001de40001f87983 */ /* 0x000ee80000300800 */
[----:B------:R-:W3:Y:S01]  /*9b0a0*/  LDL.LU R136, [R1+0x19e4] ;  /* 0x0019e40001887983 */ /* 0x000ee20000300800 */
[----:B--2---:R-:W-:-:S05]  /*9b0b0*/  IMAD.WIDE R16, R139, 0x4, R2 ;  /* 0x000000048b107825 */ /* 0x004fca00078e0202 */
[----:B------:R1:W-:Y:S04]  /*9b0c0*/  @P5 STG.E desc[UR4][R16.64], R138 ;  /* 0x0000008a10005986 */ /* 0x0003e8000c101904 */
[----:B-1----:R-:W2:Y:S04]  /*9b0d0*/  LDL.LU R138, [R1+0x2454] ;  /* 0x00245400018a7983 */ /* 0x002ea80000300800 */
[----:B------:R-:W2:Y:S01]  /*9b0e0*/  LDL.LU R137, [R1+0x15e4] ;  /* 0x0015e40001897983 */ /* 0x000ea20000300800 */
[----:B------:R-:W-:Y:S02]  /*9b0f0*/  LOP3.LUT P6, RZ, R159, 0x800000, RZ, 0xc0, !PT ;  /* 0x008000009fff7812 */ /* 0x000fe400078cc0ff */
[----:B------:R-:W-:Y:S01]  /*9b100*/  LOP3.LUT R20, R20, 0xffffdfff, RZ, 0xc0, !PT ;  /* 0xffffdfff14147812 */ /* 0x000fe200078ec0ff */
[----:B------:R-:W2:Y:S04]  /*9b110*/  LDL.LU R75, [R1+0x11e4] ;  /* 0x0011e400014b7983 */ /* 0x000ea80000300800 */
[----:B------:R-:W2:Y:S04]  /*9b120*/  LDL.LU R154, [R1+0xde4] ;  /* 0x000de400019a7983 */ /* 0x000ea80000300800 */
[----:B------:R-:W2:Y:S02]  /*9b130*/  LDL.LU R151, [R1+0x9f4] ;  /* 0x0009f40001977983 */ /* 0x000ea40000300800 */
[----:B------:R-:W-:-:S02]  /*9b140*/  @P6 LOP3.LUT R20, R20, 0x2000, RZ, 0xfc, !PT ;  /* 0x0000200014146812 */ /* 0x000fc400078efcff */
        /* <DEDUP_REMOVED lines=9> */
[----:B------:R-:W2:Y:S01]  /*9b1e0*/  LDL.LU R146, [R1+0x15e8] ;  /* 0x0015e80001927983 */ /* 0x000ea20000300800 */
[----:B------:R-:W-:-:S03]  /*9b1f0*/  LOP3.LUT P2, RZ, R159, 0x200, RZ, 0xc0, !PT ;  /* 0x000002009fff7812 */ /* 0x000fc6000784c0ff */
[----:B------:R-:W2:Y:S01]  /*9b200*/  LDL.LU R144, [R1+0x245c] ;  /* 0x00245c0001907983 */ /* 0x000ea20000300800 */
[----:B------:R-:W-:Y:S01]  /*9b210*/  LOP3.LUT P3, RZ, R159, 0x400, RZ, 0xc0, !PT ;  /* 0x000004009fff7812 */ /* 0x000fe2000786c0ff */
[----:B------:R-:W-:Y:S01]  /*9b220*/  IMAD.WIDE R16, R139, 0x4, R8 ;  /* 0x000000048b107825 */ /* 0x000fe200078e0208 */
[C---:B------:R-:W-:Y:S01]  /*9b230*/  LOP3.LUT P4, RZ, R159.reuse, 0x1000, RZ, 0xc0, !PT ;  /* 0x000010009fff7812 */ /* 0x040fe2000788c0ff */
[----:B------:R-:W2:Y:S02]  /*9b240*/  LDL.LU R143, [R1+0x11e8] ;  /* 0x0011e800018f7983 */ /* 0x000ea40000300800 */
[----:B------:R-:W-:Y:S02]  /*9b250*/  @P6 LOP3.LUT R20, R20, 0x8000, RZ, 0xfc, !PT ;  /* 0x0000800014146812 */ /* 0x000fe400078efcff */
        /* <DEDUP_REMOVED lines=18> */
[----:B----4-:R1:W-:Y:S02]  /*9b380*/  @P2 STG.E desc[UR4][R16.64], R142 ;  /* 0x0000008e10002986 */ /* 0x0103e4000c101904 */
[C---:B-1----:R-:W-:Y:S02]  /*9b390*/  IMAD.WIDE R16, R139.reuse, 0x4, R4 ;  /* 0x000000048b107825 */ /* 0x042fe400078e0204 */
[----:B------:R-:W4:Y:S04]  /*9b3a0*/  LDL.LU R142, [R1+0x9f8] ;  /* 0x0009f800018e7983 */ /* 0x000f280000300800 */
[----:B---3--:R1:W-:Y:S02]  /*9b3b0*/  @P3 STG.E desc[UR4][R16.64], R140 ;  /* 0x0000008c10003986 */ /* 0x0083e4000c101904 */
[----:B-1----:R-:W-:-:S02]  /*9b3c0*/  IMAD.WIDE R16, R139, 0x4, R6 ;  /* 0x000000048b107825 */ /* 0x002fc400078e0206 */
[----:B------:R-:W3:Y:S04]  /*9b3d0*/  LDL.LU R140, [R1+0x5f8] ;  /* 0x0005f800018c7983 */ /* 0x000ee80000300800 */
[----:B------:R2:W-:Y:S04]  /*9b3e0*/  @P4 STG.E desc[UR4][R16.64], R244 ;  /* 0x000000f410004986 */ /* 0x0005e8000c101904 */
[----:B------:R-:W4:Y:S01]  /*9b3f0*/  LDL.LU R139, [R1+0x2460] ;  /* 0x00246000018b7983 */ /* 0x000f220000300800 */
        /* <DEDUP_REMOVED lines=38> */
[----:B----4-:R-:W-:-:S05]  /*9b660*/  IMAD.WIDE R16, R139, 0x4, R2 ;  /* 0x000000048b107825 */ /* 0x010fca00078e0202 */
[----:B------:R1:W-:Y:S01]  /*9b670*/  @P2 STG.E desc[UR4][R16.64], R141 ;  /* 0x0000008d10002986 */ /* 0x0003e2000c101904 */
[----:B------:R-:W-:Y:S01]  /*9b680*/  LOP3.LUT P5, RZ, R159, 0x20000000, RZ, 0xc0, !PT ;  /* 0x200000009fff7812 */ /* 0x000fe200078ac0ff */
[----:B-1----:R-:W-:-:S05]  /*9b690*/  IMAD.WIDE R16, R139, 0x4, R8 ;  /* 0x000000048b107825 */ /* 0x002fca00078e0208 */
[----:B------:R1:W-:Y:S02]  /*9b6a0*/  @P3 STG.E desc[UR4][R16.64], R142 ;  /* 0x0000008e10003986 */ /* 0x0003e4000c101904 */
[----:B-1----:R-:W-:-:S05]  /*9b6b0*/  IMAD.WIDE R16, R139, 0x4, R4 ;  /* 0x000000048b107825 */ /* 0x002fca00078e0204 */
[----:B---3--:R1:W-:Y:S02]  /*9b6c0*/  @P4 STG.E desc[UR4][R16.64], R140 ;  /* 0x0000008c10004986 */ /* 0x0083e4000c101904 */
[----:B-1----:R-:W-:-:S05]  /*9b6d0*/  IMAD.WIDE R16, R139, 0x4, R6 ;  /* 0x000000048b107825 */ /* 0x002fca00078e0206 */
[----:B--2---:R1:W-:Y:S04]  /*9b6e0*/  @P5 STG.E desc[UR4][R16.64], R138 ;  /* 0x0000008a10005986 */ /* 0x0043e8000c101904 */
        /* <DEDUP_REMOVED lines=27> */
[----:B------:R-:W2:Y:S04]  /*9b8a0*/  LDL.LU R151, [R1+0x1df0] ;  /* 0x001df00001977983 */ /* 0x000ea80000300800 */
[----:B------:R-:W2:Y:S01]  /*9b8b0*/  LDL.LU R148, [R1+0x246c] ;  /* 0x00246c0001947983 */ /* 0x000ea20000300800 */
[----:B------:R-:W-:-:S02]  /*9b8c0*/  @P6 LOP3.LUT R20, R20, 0x200, RZ, 0xfc, !PT ;  /* 0x0000020014146812 */ /* 0x000fc400078efcff */
[----:B------:R-:W-:Y:S01]  /*9b8d0*/  LOP3.LUT P6, RZ, R160, 0x20, RZ, 0xc0, !PT ;  /* 0x00000020a0ff7812 */ /* 0x000fe200078cc0ff */
[----:B------:R-:W2:Y:S01]  /*9b8e0*/  LDL.LU R149, [R1+0x19f0] ;  /* 0x0019f00001957983 */ /* 0x000ea20000300800 */
[----:B------:R-:W-:-:S03]  /*9b8f0*/  LOP3.LUT R20, R20, 0xfffffbff, RZ, 0xc0, !PT ;  /* 0xfffffbff14147812 */ /* 0x000fc600078ec0ff */
[----:B------:R-:W2:Y:S01]  /*9b900*/  LDL.LU R150, [R1+0x15f0] ;  /* 0x0015f00001967983 */ /* 0x000ea20000300800 */
[----:B------:R-:W-:Y:S02]  /*9b910*/  LOP3.LUT P3, RZ, R159, 0x80000000, RZ, 0xc0, !PT ;  /* 0x800000009fff7812 */ /* 0x000fe4000786c0ff */
[----:B------:R-:W-:Y:S01]  /*9b920*/  LOP3.LUT P4, RZ, R160, 0x1, RZ, 0xc0, !PT ;  /* 0x00000001a0ff7812 */ /* 0x000fe2000788c0ff */
[----:B------:R-:W-:Y:S01]  /*9b930*/  IMAD.WIDE R16, R141, 0x4, R8 ;  /* 0x000000048d107825 */ /* 0x000fe200078e0208 */
[----:B------:R-:W2:Y:S03]  /*9b940*/  LDL.LU R147, [R1+0x11f0] ;  /* 0x0011f00001937983 */ /* 0x000ea60000300800 */
[----:B------:R-:W-:Y:S02]  /*9b950*/  @P6 LOP3.LUT R20, R20, 0x400, RZ, 0xfc, !PT ;  /* 0x0000040014146812 */ /* 0x000fe400078efcff */
[----:B------:R-:W-:-:S02]  /*9b960*/  LOP3.LUT P6, RZ, R160, 0x10, RZ, 0xc0, !PT ;  /* 0x00000010a0ff7812 */ /* 0x000fc400078cc0ff */
[----:B------:R-:W-:Y:S02]  /*9b970*/  LOP3.LUT R20, R20, 0xfffff7ff, RZ, 0xc0, !PT ;  /* 0xfffff7ff14147812 */ /* 0x000fe400078ec0ff */
[----:B------:R-:W-:-:S09]  /*9b980*/  LOP3.LUT P5, RZ, R160, 0x2, RZ, 0xc0, !PT ;  /* 0x00000002a0ff7812 */ /* 0x000fd200078ac0ff */
[----:B------:R-:W-:Y:S02]  /*9b990*/  @P6 LOP3.LUT R20, R20, 0x800, RZ, 0xfc, !PT ;  /* 0x0000080014146812 */ /* 0x000fe400078efcff */
[----:B------:R-:W-:Y:S01]  /*9b9a0*/  LOP3.LUT P6, RZ, R160, 0x8, RZ, 0xc0, !PT ;  /* 0x00000008a0ff7812 */ /* 0x000fe200078cc0ff */
[----:B---3--:R1:W-:Y:S01]  /*9b9b0*/  @P3 STG.E desc[UR4][R16.64], R144 ;  /* 0x0000009010003986 */ /* 0x0083e2000c101904 */
[----:B------:R-:W-:Y:S01]  /*9b9c0*/  LOP3.LUT R20, R20, 0xffffefff, RZ, 0xc0, !PT ;  /* 0xffffefff14147812 */ /* 0x000fe200078ec0ff */
[----:B-1----:R-:W-:-:S10]  /*9b9d0*/  IMAD.WIDE R16, R141, 0x4, R4 ;  /* 0x000000048d107825 */ /* 0x002fd400078e0204 */
[----:B------:R-:W-:Y:S02]  /*9b9e0*/  @P6 LOP3.LUT R20, R20, 0x1000, RZ, 0xfc, !PT ;  /* 0x0000100014146812 */ /* 0x000fe400078efcff */
[----:B------:R-:W-:Y:S01]  /*9b9f0*/  LOP3.LUT P6, RZ, R160, 0x4, RZ, 0xc0, !PT ;  /* 0x00000004a0ff7812 */ /* 0x000fe200078cc0ff */
[----:B----4-:R1:W-:Y:S04]  /*9ba00*/  @P4 STG.E desc[UR4][R16.64], R143 ;  /* 0x0000008f10004986 */ /* 0x0103e8000c101904 */
[----:B-1----:R-:W3:Y:S01]  /*9ba10*/  LDL.LU R143, [R1+0x2470] ;  /* 0x00247000018f7983 */ /* 0x002ee20000300800 */
[----:B------:R-:W-:-:S03]  /*9ba20*/  IMAD.WIDE R16, R141, 0x4, R6 ;  /* 0x000000048d107825 */ /* 0x000fc600078e0206 */
[----:B------:R-:W4:Y:S04]  /*9ba30*/  LDL.LU R145, [R1+0xe00] ;  /* 0x000e000001917983 */ /* 0x000f280000300800 */
[----:B------:R1:W-:Y:S04]  /*9ba40*/  @P5 STG.E desc[UR4][R16.64], R142 ;  /* 0x0000008e10005986 */ /* 0x0003e8000c101904 */
[----:B------:R-:W4:Y:S04]  /*9ba50*/  LDL.LU R146, [R1+0xdf0] ;  /* 0x000df00001927983 */ /* 0x000f280000300800 */
[----:B------:R-:W4:Y:S01]  /*9ba60*/  LDL.LU R144, [R1+0xa00] ;  /* 0x000a000001907983 */ /* 0x000f220000300800 */
[----:B-1----:R-:W-:-:S03]  /*9ba70*/  IMAD.WIDE R16, R75, 0x4, R2 ;  /* 0x000000044b107825 */ /* 0x002fc600078e0202 */
[----:B------:R-:W4:Y:S04]  /*9ba80*/  LDL.LU R141, [R1+0x600] ;  /* 0x00060000018d7983 */ /* 0x000f280000300800 */
[----:B------:R1:W-:Y:S01]  /*9ba90*/  @P6 STG.E desc[UR4][R16.64], R140 ;  /* 0x0000008c10006986 */ /* 0x0003e2000c101904 */
[----:B------:R-:W-:-:S03]  /*9baa0*/  LOP3.LUT P6, RZ, R20, 0x1000, RZ, 0xc0, !PT ;  /* 0x0000100014ff7812 */ /* 0x000fc600078cc0ff */
[----:B------:R-:W4:Y:S01]  /*9bab0*/  LDL.LU R142, [R1+0x2474] ;  /* 0x00247400018e7983 */ /* 0x000f220000300800 */
[----:B-1----:R-:W-:-:S03]  /*9bac0*/  IMAD.WIDE R16, R75, 0x4, R8 ;  /* 0x000000044b107825 */ /* 0x002fc600078e0208 */
[----:B------:R-:W4:Y:S06]  /*9bad0*/  LDL.LU R140, [R1+0x1df4] ;  /* 0x001df400018c7983 */ /* 0x000f2c0000300800 */
        /* <DEDUP_REMOVED lines=24> */
[----:B---3--:R-:W-:-:S08]  /*9bc60*/  IMAD.WIDE R16, R143, 0x4, R2 ;  /* 0x000000048f107825 */ /* 0x008fd000078e0202 */
[----:B----4-:R1:W-:Y:S01]  /*9bc70*/  @P6 STG.E desc[UR4][R16.64], R145 ;  /* 0x0000009110006986 */ /* 0x0103e2000c101904 */
        /* <DEDUP_REMOVED lines=38> */
[----:B------:R-:W-:-:S03]  /*9bee0*/  LOP3.LUT P5, RZ, R160, 0x100000, RZ, 0xc0, !PT ;  /* 0x00100000a0ff7812 */ /* 0x000fc600078ac0ff */
[----:B------:R-:W4:Y:S01]  /*9bef0*/  LDL.LU R144, [R1+0x19fc] ;  /* 0x0019fc0001907983 */ /* 0x000f220000300800 */
[----:B------:R-:W-:Y:S02]  /*9bf00*/  LOP3.LUT P6, RZ, R160, 0x20000000, RZ, 0xc0, !PT ;  /* 0x20000000a0ff7812 */ /* 0x000fe400078cc0ff */
[----:B------:R-:W-:Y:S01]  /*9bf10*/  LOP3.LUT R21, R21, 0xdfffffff, RZ, 0xc0, !PT ;  /* 0xdfffffff15157812 */ /* 0x000fe200078ec0ff */
[----:B---3--:R2:W-:Y:S10]  /*9bf20*/  @P2 STG.E desc[UR4][R16.64], R143 ;  /* 0x0000008f10002986 */ /* 0x0085f4000c101904 */
        /* <DEDUP_REMOVED lines=15> */
[----:B------:R1:W-:Y:S02]  /*9c020*/  @P4 STG.E desc[UR4][R16.64], R140 ;  /* 0x0000008c10004986 */ /* 0x0003e4000c101904 */
[----:B-1----:R-:W-:-:S02]  /*9c030*/  IMAD.WIDE R16, R138, 0x4, R4 ;  /* 0x000000048a107825 */ /* 0x002fc400078e0204 */
[----:B------:R-:W3:Y:S04]  /*9c040*/  LDL.LU R140, [R1+0x11fc] ;  /* 0x0011fc00018c7983 */ /* 0x000ee80000300800 */
[----:B------:R1:W-:Y:S02]  /*9c050*/  @P5 STG.E desc[UR4][R16.64], R139 ;  /* 0x0000008b10005986 */ /* 0x0003e4000c101904 */
[----:B-1----:R-:W-:Y:S02]  /*9c060*/  IMAD.WIDE R16, R138, 0x4, R6 ;  /* 0x000000048a107825 */ /* 0x002fe400078e0206 */
[----:B------:R-:W4:Y:S04]  /*9c070*/  LDL.LU R139, [R1+0xe0c] ;  /* 0x000e0c00018b7983 */ /* 0x000f280000300800 */
[----:B------:R-:W4:Y:S04]  /*9c080*/  LDL.LU R138, [R1+0xdfc] ;  /* 0x000dfc00018a7983 */ /* 0x000f280000300800 */
[----:B------:R-:W4:Y:S01]  /*9c090*/  LDL.LU R143, [R1+0x2488] ;  /* 0x00248800018f7983 */ /* 0x000f220000300800 */
        /* <DEDUP_REMOVED lines=49> */
[----:B--2---:R1:W-:Y:S02]  /*9c3b0*/  @P2 STG.E desc[UR4][R16.64], R141 ;  /* 0x0000008d10002986 */ /* 0x0043e4000c101904 */
[----:B-1----:R-:W-:-:S02]  /*9c3c0*/  IMAD.WIDE R16, R142, 0x4, R6 ;  /* 0x000000048e107825 */ /* 0x002fc400078e0206 */
[----:B------:R-:W2:Y:S04]  /*9c3d0*/  LDL.LU R142, [R1+0x60c] ;  /* 0x00060c00018e7983 */ /* 0x000ea80000300800 */
[----:B---3--:R1:W-:Y:S04]  /*9c3e0*/  @P3 STG.E desc[UR4][R16.64], R140 ;  /* 0x0000008c10003986 */ /* 0x0083e8000c101904 */
[----:B------:R-:W3:Y:S04]  /*9c3f0*/  LDL.LU R141, [R1+0x1ed0] ;  /* 0x001ed000018d7983 */ /* 0x000ee80000300800 */
[----:B-1----:R-:W3:Y:S01]  /*9c400*/  LDL.LU R140, [R1+0x1a00] ;  /* 0x001a0000018c7983 */ /* 0x002ee20000300800 */
[----:B----4-:R-:W-:-:S05]  /*9c410*/  IMAD.WIDE R16, R143, 0x4, R2 ;  /* 0x000000048f107825 */ /* 0x010fca00078e0202 */
[----:B------:R1:W-:Y:S02]  /*9c420*/  @P4 STG.E desc[UR4][R16.64], R139 ;  /* 0x0000008b10004986 */ /* 0x0003e4000c101904 */
[----:B-1----:R-:W-:Y:S02]  /*9c430*/  IMAD.WIDE R16, R143, 0x4, R8 ;  /* 0x000000048f107825 */ /* 0x002fe400078e0208 */
[----:B------:R-:W4:Y:S04]  /*9c440*/  LDL.LU R139, [R1+0x1600] ;  /* 0x00160000018b7983 */ /* 0x000f280000300800 */
[----:B------:R1:W-:Y:S04]  /*9c450*/  @P5 STG.E desc[UR4][R16.64], R138 ;  /* 0x0000008a10005986 */ /* 0x0003e8000c101904 */
[----:B-1----:R-:W3:Y:S01]  /*9c460*/  LDL.LU R138, [R1+0x248c] ;  /* 0x00248c00018a7983 */ /* 0x002ee20000300800 */
[----:B------:R-:W-:-:S03]  /*9c470*/  LOP3.LUT P6, RZ, R161, 0x10000, RZ, 0xc0, !PT ;  /* 0x00010000a1ff7812 */ /* 0x000fc600078cc0ff */
[----:B------:R-:W4:Y:S01]  /*9c480*/  LDL.LU R136, [R1+0x1200] ;  /* 0x0012000001887983 */ /* 0x000f220000300800 */
[----:B------:R-:W-:-:S03]  /*9c490*/  LOP3.LUT R21, R21, 0xffdfffff, RZ, 0xc0, !PT ;  /* 0xffdfffff15157812 */ /* 0x000fc600078ec0ff */
[----:B------:R-:W4:Y:S04]  /*9c4a0*/  LDL.LU R151, [R1+0x2490] ;  /* 0x0024900001977983 */ /* 0x000f280000300800 */
[----:B------:R-:W4:Y:S02]  /*9c4b0*/  LDL.LU R137, [R1+0xe10] ;  /* 0x000e100001897983 */ /* 0x000f240000300800 */
[----:B------:R-:W-:Y:S02]  /*9c4c0*/  @P6 LOP3.LUT R21, R21, 0x200000, RZ, 0xfc, !PT ;  /* 0x0020000015156812 */ /* 0x000fe400078efcff */
        /* <DEDUP_REMOVED lines=9> */
[----:B------:R-:W4:Y:S04]  /*9c560*/  LDL.LU R148, [R1+0x1a04] ;  /* 0x001a040001947983 */ /* 0x000f280000300800 */
[----:B------:R-:W4:Y:S04]  /*9c570*/  LDL.LU R147, [R1+0x1604] ;  /* 0x0016040001937983 */ /* 0x000f280000300800 */
[----:B------:R-:W4:Y:S02]  /*9c580*/  LDL.LU R145, [R1+0x2494] ;  /* 0x0024940001917983 */ /* 0x000f240000300800 */
[----:B------:R-:W-:-:S02]  /*9c590*/  @P6 LOP3.LUT R21, R21, 0x800000, RZ, 0xfc, !PT ;  /* 0x0080000015156812 */ /* 0x000fc400078efcff */
[C---:B------:R-:W-:Y:S02]  /*9c5a0*/  LOP3.LUT P6, RZ, R161.reuse, 0x2000, RZ, 0xc0, !PT ;  /* 0x00002000a1ff7812 */ /* 0x040fe400078cc0ff */
[C---:B------:R-:W-:Y:S02]  /*9c5b0*/  LOP3.LUT P2, RZ, R161.reuse, 0x10, RZ, 0xc0, !PT ;  /* 0x00000010a1ff7812 */ /* 0x040fe4000784c0ff */
[----:B------:R-:W-:Y:S01]  /*9c5c0*/  LOP3.LUT P3, RZ, R161, 0x20, RZ, 0xc0, !PT ;  /* 0x00000020a1ff7812 */ /* 0x000fe2000786c0ff */
[----:B------:R-:W-:Y:S01]  /*9c5d0*/  IMAD.WIDE R16, R143, 0x4, R4 ;  /* 0x000000048f107825 */ /* 0x000fe200078e0204 */
[----:B------:R-:W-:Y:S01]  /*9c5e0*/  LOP3.LUT R21, R21, 0xfeffffff, RZ, 0xc0, !PT ;  /* 0xfeffffff15157812 */ /* 0x000fe200078ec0ff */
        /* <DEDUP_REMOVED lines=23> */
[----:B---3--:R-:W-:-:S05]  /*9c760*/  IMAD.WIDE R16, R138, 0x4, R2 ;  /* 0x000000048a107825 */ /* 0x008fca00078e0202 */
[----:B------:R1:W-:Y:S02]  /*9c770*/  @P4 STG.E desc[UR4][R16.64], R141 ;  /* 0x0000008d10004986 */ /* 0x0003e4000c101904 */
[C---:B-1----:R-:W-:Y:S02]  /*9c780*/  IMAD.WIDE R16, R138.reuse, 0x4, R8 ;  /* 0x000000048a107825 */ /* 0x042fe400078e0208 */
[----:B------:R-:W3:Y:S04]  /*9c790*/  LDL.LU R141, [R1+0x614] ;  /* 0x00061400018d7983 */ /* 0x000ee80000300800 */
[----:B------:R1:W-:Y:S02]  /*9c7a0*/  @P5 STG.E desc[UR4][R16.64], R140 ;  /* 0x0000008c10005986 */ /* 0x0003e4000c101904 */
[----:B-1----:R-:W-:-:S02]  /*9c7b0*/  IMAD.WIDE R16, R138, 0x4, R4 ;  /* 0x000000048a107825 */ /* 0x002fc400078e0204 */
[----:B------:R-:W3:Y:S04]  /*9c7c0*/  LDL.LU R140, [R1+0x214] ;  /* 0x00021400018c7983 */ /* 0x000ee80000300800 */
[----:B----4-:R1:W-:Y:S02]  /*9c7d0*/  @P6 STG.E desc[UR4][R16.64], R139 ;  /* 0x0000008b10006986 */ /* 0x0103e4000c101904 */
[----:B-1----:R-:W-:Y:S02]  /*9c7e0*/  IMAD.WIDE R16, R138, 0x4, R6 ;  /* 0x000000048a107825 */ /* 0x002fe400078e0206 */
        /* <DEDUP_REMOVED lines=39> */
[----:B---3--:R1:W-:Y:S02]  /*9ca60*/  @P3 STG.E desc[UR4][R16.64], R141 ;  /* 0x0000008d10003986 */ /* 0x0083e4000c101904 */
[----:B-1----:R-:W-:Y:S02]  /*9ca70*/  IMAD.WIDE R16, R142, 0x4, R6 ;  /* 0x000000048e107825 */ /* 0x002fe400078e0206 */
[----:B------:R-:W2:Y:S04]  /*9ca80*/  LDL.LU R142, [R1+0x1a08] ;  /* 0x001a0800018e7983 */ /* 0x000ea80000300800 */
[----:B------:R1:W-:Y:S04]  /*9ca90*/  @P4 STG.E desc[UR4][R16.64], R140 ;  /* 0x0000008c10004986 */ /* 0x0003e8000c101904 */
[----:B-1----:R-:W3:Y:S04]  /*9caa0*/  LDL.LU R140, [R1+0x1608] ;  /* 0x00160800018c7983 */ /* 0x002ee80000300800 */
[----:B------:R-:W3:Y:S04]  /*9cab0*/  LDL.LU R244, [R1+0x1208] ;  /* 0x0012080001f47983 */ /* 0x000ee80000300800 */
[----:B------:R-:W3:Y:S01]  /*9cac0*/  LDL.LU R248, [R1+0xe18] ;  /* 0x000e180001f87983 */ /* 0x000ee20000300800 */
[----:B----4-:R-:W-:-:S03]  /*9cad0*/  IMAD.WIDE R16, R139, 0x4, R2 ;  /* 0x000000048b107825 */ /* 0x010fc600078e0202 */
[----:B------:R-:W4:Y:S04]  /*9cae0*/  LDL.LU R136, [R1+0xa18] ;  /* 0x000a180001887983 */ /* 0x000f280000300800 */
[----:B------:R1:W-:Y:S04]  /*9caf0*/  @P5 STG.E desc[UR4][R16.64], R138 ;  /* 0x0000008a10005986 */ /* 0x0003e8000c101904 */
        /* <DEDUP_REMOVED lines=20> */
[----:B------:R-:W-:Y:S01]  /*9cc40*/  LOP3.LUT P3, RZ, R161, 0x1000000, RZ, 0xc0, !PT ;  /* 0x01000000a1ff7812 */ /* 0x000fe2000786c0ff */
        /* <DEDUP_REMOVED lines=28> */
[----:B------:R4:W-:Y:S04]  /*9ce10*/  @P4 STG.E desc[UR4][R16.64], R244 ;  /* 0x000000f410004986 */ /* 0x0009e8000c101904 */
[----:B------:R-:W2:Y:S01]  /*9ce20*/  LDL.LU R139, [R1+0x24ac] ;  /* 0x0024ac00018b7983 */ /* 0x000ea20000300800 */
[----:B----4-:R-:W-:-:S05]  /*9ce30*/  IMAD.WIDE R16, R138, 0x4, R2 ;  /* 0x000000048a107825 */ /* 0x010fca00078e0202 */
[----:B------:R1:W-:Y:S02]  /*9ce40*/  @P5 STG.E desc[UR4][R16.64], R248 ;  /* 0x000000f810005986 */ /* 0x0003e4000c101904 */
[----:B-1----:R-:W-:-:S05]  /*9ce50*/  IMAD.WIDE R16, R138, 0x4, R8 ;  /* 0x000000048a107825 */ /* 0x002fca00078e0208 */
[----:B------:R1:W-:Y:S01]  /*9ce60*/  @P6 STG.E desc[UR4][R16.64], R136 ;  /* 0x0000008810006986 */ /* 0x0003e2000c101904 */
[----:B------:R-:W-:Y:S01]  /*9ce70*/  LOP3.LUT P6, RZ, R21, 0x100000, RZ, 0xc0, !PT ;  /* 0x0010000015ff7812 */ /* 0x000fe200078cc0ff */
[----:B-1----:R-:W-:-:S12]  /*9ce80*/  IMAD.WIDE R16, R138, 0x4, R4 ;  /* 0x000000048a107825 */ /* 0x002fd800078e0204 */
[----:B------:R1:W-:Y:S02]  /*9ce90*/  @P6 STG.E desc[UR4][R16.64], R137 ;  /* 0x0000008910006986 */ /* 0x0003e4000c101904 */
[----:B-1----:R-:W-:Y:S02]  /*9cea0*/  IMAD.WIDE R16, R138, 0x4, R6 ;  /* 0x000000048a107825 */ /* 0x002fe400078e0206 */
        /* <DEDUP_REMOVED lines=38> */
[----:B---3--:R1:W-:Y:S02]  /*9d110*/  @P4 STG.E desc[UR4][R16.64], R140 ;  /* 0x0000008c10004986 */ /* 0x0083e4000c101904 */
[----:B-1----:R-:W-:-:S02]  /*9d120*/  IMAD.WIDE R16, R139, 0x4, R6 ;  /* 0x000000048b107825 */ /* 0x002fc400078e0206 */
[----:B------:R-:W3:Y:S04]  /*9d130*/  LDL.LU R140, [R1+0xa20] ;  /* 0x000a2000018c7983 */ /* 0x000ee80000300800 */
[----:B------:R-:W3:Y:S04]  /*9d140*/  LDL.LU R139, [R1+0x620] ;  /* 0x00062000018b7983 */ /* 0x000ee80000300800 */
[----:B----4-:R1:W-:Y:S04]  /*9d150*/  @P5 STG.E desc[UR4][R16.64], R138 ;  /* 0x0000008a10005986 */ /* 0x0103e8000c101904 */
[----:B-1----:R-:W4:Y:S04]  /*9d160*/  LDL.LU R138, [R1+0x24b0] ;  /* 0x0024b000018a7983 */ /* 0x002f280000300800 */
        /* <DEDUP_REMOVED lines=36> */
[----:B----4-:R-:W-:-:S05]  /*9d3b0*/  IMAD.WIDE R16, R138, 0x4, R2 ;  /* 0x000000048a107825 */ /* 0x010fca00078e0202 */
[----:B--2---:R1:W-:Y:S02]  /*9d3c0*/  @P2 STG.E desc[UR4][R16.64], R142 ;  /* 0x0000008e10002986 */ /* 0x0043e4000c101904 */
        /* <DEDUP_REMOVED lines=147> */
[----:B---3--:R1:W-:Y:S01]  /*9dd00*/  @P6 STG.E desc[UR4][R16.64], R148 ;  /* 0x0000009410006986 */ /* 0x0083e2000c101904 */
[----:B------:R-:W-:Y:S02]  /*9dd10*/  LOP3.LUT P6, RZ, R22, 0x20000000, RZ, 0xc0, !PT ;  /* 0x2000000016ff7812 */ /* 0x000fe400078cc0ff */
[----:B------:R-:W-:Y:S01]  /*9dd20*/  LOP3.LUT P1, RZ, R163, 0x800, RZ, 0xc0, !PT ;  /* 0x00000800a3ff7812 */ /* 0x000fe2000782c0ff */
[----:B-1----:R-:W-:-:S10]  /*9dd30*/  IMAD.WIDE R16, R147, 0x4, R6 ;  /* 0x0000000493107825 */ /* 0x002fd400078e0206 */
[----:B----4-:R1:W-:Y:S02]  /*9dd40*/  @P6 STG.E desc[UR4][R16.64], R145 ;  /* 0x0000009110006986 */ /* 0x0103e4000c101904 */
[----:B-1----:R-:W-:-:S05]  /*9dd50*/  IMAD.WIDE R16, R141, 0x4, R2 ;  /* 0x000000048d107825 */ /* 0x002fca00078e0202 */
[----:B------:R1:W-:Y:S02]  /*9dd60*/  @P0 STG.E desc[UR4][R16.64], R146 ;  /* 0x0000009210000986 */ /* 0x0003e4000c101904 */
[----:B-1----:R-:W-:-:S05]  /*9dd70*/  IMAD.WIDE R16, R141, 0x4, R8 ;  /* 0x000000048d107825 */ /* 0x002fca00078e0208 */
[----:B------:R1:W-:Y:S04]  /*9dd80*/  @P1 STG.E desc[UR4][R16.64], R144 ;  /* 0x0000009010001986 */ /* 0x0003e8000c101904 */
[----:B-1----:R-:W3:Y:S01]  /*9dd90*/  LDL.LU R144, [R1+0x1624] ;  /* 0x0016240001907983 */ /* 0x002ee20000300800 */
        /* <DEDUP_REMOVED lines=26> */
[C---:B------:R-:W-:Y:S01]  /*9df40*/  LOP3.LUT P2, RZ, R163.reuse, 0x10000, RZ, 0xc0, !PT ;  /* 0x00010000a3ff7812 */ /* 0x040fe2000784c0ff */
        /* <DEDUP_REMOVED lines=25> */
[C---:B------:R-:W-:Y:S01]  /*9e0e0*/  LOP3.LUT P3, RZ, R163.reuse, 0x20000, RZ, 0xc0, !PT ;  /* 0x00020000a3ff7812 */ /* 0x040fe2000786c0ff */
        /* <DEDUP_REMOVED lines=411> */
[C---:B------:R-:W-:Y:S01]  /*9faa0*/  LOP3.LUT P4, RZ, R165.reuse, 0x40000000, RZ, 0xc0, !PT ;  /* 0x40000000a5ff7812 */ /* 0x040fe2000788c0ff */
        /* <DEDUP_REMOVED lines=301> */
[----:B------:R-:W-:Y:S02]  /*a0d80*/  LOP3.LUT P5, RZ, R167, 0x1000000, RZ, 0xc0, !PT ;  /* 0x01000000a7ff7812 */ /* 0x000fe400078ac0ff */
        /* <DEDUP_REMOVED lines=223> */
[----:B------:R-:W-:Y:S01]  /*a1b80*/  LOP3.LUT P6, RZ, R169, 0x2, RZ, 0xc0, !PT ;  /* 0x00000002a9ff7812 */ /* 0x000fe200078cc0ff */
        /* <DEDUP_REMOVED lines=258> */
[C---:B------:R-:W-:Y:S01]  /*a2bb0*/  LOP3.LUT P1, RZ, R170.reuse, 0x8000, RZ, 0xc0, !PT ;  /* 0x00008000aaff7812 */ /* 0x040fe2000782c0ff */
        /* <DEDUP_REMOVED lines=256> */
[----:B------:R-:W-:Y:S01]  /*a3bc0*/  LOP3.LUT P6, RZ, R172, 0x2, RZ, 0xc0, !PT ;  /* 0x00000002acff7812 */ /* 0x000fe200078cc0ff */
        /* <DEDUP_REMOVED lines=11> */
[----:B------:R-:W-:Y:S01]  /*a3c80*/  LOP3.LUT P6, RZ, R171, 0x80000000, RZ, 0xc0, !PT ;  /* 0x80000000abff7812 */ /* 0x000fe200078cc0ff */
        /* <DEDUP_REMOVED lines=38> */
[----:B------:R-:W2:Y:S10]  /*a3ef0*/  LDL.LU R149, [R1+0x25fc] ;  /* 0x0025fc0001957983 */ /* 0x000eb40000300800 */
[----:B------:R1:W-:Y:S01]  /*a3f00*/  @P6 STG.E desc[UR4][R16.64], R150 ;  /* 0x0000009610006986 */ /* 0x0003e2000c101904 */
[----:B------:R-:W-:Y:S01]  /*a3f10*/  LOP3.LUT P6, RZ, R25, 0x40, RZ, 0xc0, !PT ;  /* 0x0000004019ff7812 */ /* 0x000fe200078cc0ff */
[----:B-1----:R-:W-:-:S12]  /*a3f20*/  IMAD.WIDE R16, R148, 0x4, R6 ;  /* 0x0000000494107825 */ /* 0x002fd800078e0206 */
[----:B----4-:R3:W-:Y:S01]  /*a3f30*/  @P6 STG.E desc[UR4][R16.64], R147 ;  /* 0x0000009310006986 */ /* 0x0107e2000c101904 */
[----:B------:R-:W-:Y:S02]  /*a3f40*/  LOP3.LUT P6, RZ, R25, 0x20, RZ, 0xc0, !PT ;  /* 0x0000002019ff7812 */ /* 0x000fe400078cc0ff */
[----:B------:R-:W-:Y:S01]  /*a3f50*/  LOP3.LUT P1, RZ, R172, 0x100, RZ, 0xc0, !PT ;  /* 0x00000100acff7812 */ /* 0x000fe2000782c0ff */
[----:B---3--:R-:W-:-:S10]  /*a3f60*/  IMAD.WIDE R16, R143, 0x4, R2 ;  /* 0x000000048f107825 */ /* 0x008fd400078e0202 */
        /* <DEDUP_REMOVED lines=22> */
[----:B------:R-:W4:Y:S04]  /*a40d0*/  LDL.LU R137, [R1+0x12b4] ;  /* 0x0012b40001897983 */ /* 0x000f280000300800 */
[----:B------:R-:W4:Y:S01]  /*a40e0*/  LDL.LU R75, [R1+0xec4] ;  /* 0x000ec400014b7983 */ /* 0x000f220000300800 */
[----:B------:R-:W-:-:S03]  /*a40f0*/  IMAD.WIDE R16, R142, 0x4, R6 ;  /* 0x000000048e107825 */ /* 0x000fc600078e0206 */
[----:B------:R-:W4:Y:S04]  /*a4100*/  LDL.LU R145, [R1+0x2600] ;  /* 0x0026000001917983 */ /* 0x000f280000300800 */
[----:B------:R-:W4:Y:S04]  /*a4110*/  LDL.LU R142, [R1+0x2604] ;  /* 0x00260400018e7983 */ /* 0x000f280000300800 */
[----:B------:R-:W4:Y:S04]  /*a4120*/  LDL.LU R154, [R1+0xac4] ;  /* 0x000ac400019a7983 */ /* 0x000f280000300800 */
[----:B------:R-:W4:Y:S01]  /*a4130*/  LDL.LU R151, [R1+0x6c4] ;  /* 0x0006c40001977983 */ /* 0x000f220000300800 */
[----:B------:R-:W-:-:S02]  /*a4140*/  LOP3.LUT P6, RZ, R172, 0x2000000, RZ, 0xc0, !PT ;  /* 0x02000000acff7812 */ /* 0x000fc400078cc0ff */
[----:B------:R-:W-:Y:S01]  /*a4150*/  LOP3.LUT R26, R26, 0xdfffffff, RZ, 0xc0, !PT ;  /* 0xdfffffff1a1a7812 */ /* 0x000fe200078ec0ff */
[----:B------:R-:W4:Y:S01]  /*a4160*/  LDL.LU R150, [R1+0x1fb8] ;  /* 0x001fb80001967983 */ /* 0x000f220000300800 */
[----:B------:R-:W-:Y:S02]  /*a4170*/  LOP3.LUT R25, R25, 0xfffffffe, RZ, 0xc0, !PT ;  /* 0xfffffffe19197812 */ /* 0x000fe400078ec0ff */
[C---:B------:R-:W-:Y:S01]  /*a4180*/  LOP3.LUT P2, RZ, R172.reuse, 0x2000, RZ, 0xc0, !PT ;  /* 0x00002000acff7812 */ /* 0x040fe2000784c0ff */
[----:B------:R-:W4:Y:S01]  /*a4190*/  LDL.LU R148, [R1+0x1ab8] ;  /* 0x001ab80001947983 */ /* 0x000f220000300800 */
[C---:B------:R-:W-:Y:S02]  /*a41a0*/  LOP3.LUT P3, RZ, R172.reuse, 0x4000, RZ, 0xc0, !PT ;  /* 0x00004000acff7812 */ /* 0x040fe4000786c0ff */
[----:B------:R-:W-:Y:S01]  /*a41b0*/  LOP3.LUT P4, RZ, R172, 0x8000, RZ, 0xc0, !PT ;  /* 0x00008000acff7812 */ /* 0x000fe2000788c0ff */
[----:B------:R-:W4:Y:S02]  /*a41c0*/  LDL.LU R147, [R1+0x16b8] ;  /* 0x0016b80001937983 */ /* 0x000f240000300800 */
[----:B------:R-:W-:-:S02]  /*a41d0*/  @P6 LOP3.LUT R26, R26, 0x20000000, RZ, 0xfc, !PT ;  /* 0x200000001a1a6812 */ /* 0x000fc400078efcff */
[----:B------:R-:W-:Y:S01]  /*a41e0*/  LOP3.LUT P6, RZ, R172, 0x1000000, RZ, 0xc0, !PT ;  /* 0x01000000acff7812 */ /* 0x000fe200078cc0ff */
[----:B------:R-:W4:Y:S01]  /*a41f0*/  LDL.LU R146, [R1+0xec8] ;  /* 0x000ec80001927983 */ /* 0x000f220000300800 */
[----:B------:R-:W-:-:S11]  /*a4200*/  LOP3.LUT R26, R26, 0xbfffffff, RZ, 0xc0, !PT ;  /* 0xbfffffff1a1a7812 */ /* 0x000fd600078ec0ff */
[----:B------:R-:W-:Y:S02]  /*a4210*/  @P6 LOP3.LUT R26, R26, 0x40000000, RZ, 0xfc, !PT ;  /* 0x400000001a1a6812 */ /* 0x000fe400078efcff */
[----:B------:R-:W-:Y:S02]  /*a4220*/  LOP3.LUT P6, RZ, R172, 0x800000, RZ, 0xc0, !PT ;  /* 0x00800000acff7812 */ /* 0x000fe400078cc0ff */
[----:B------:R-:W-:-:S11]  /*a4230*/  LOP3.LUT R26, R26, 0x7fffffff, RZ, 0xc0, !PT ;  /* 0x7fffffff1a1a7812 */ /* 0x000fd600078ec0ff */
[----:B------:R-:W-:Y:S02]  /*a4240*/  @P6 LOP3.LUT R26, R26, 0x80000000, RZ, 0xfc, !PT ;  /* 0x800000001a1a6812 */ /* 0x000fe400078efcff */
[----:B------:R-:W-:-:S13]  /*a4250*/  LOP3.LUT P6, RZ, R172, 0x400000, RZ, 0xc0, !PT ;  /* 0x00400000acff7812 */ /* 0x000fda00078cc0ff */
        /* <DEDUP_REMOVED lines=11> */
[----:B------:R-:W-:Y:S01]  /*a4310*/  LOP3.LUT P6, RZ, R172, 0x40000, RZ, 0xc0, !PT ;  /* 0x00040000acff7812 */ /* 0x000fe200078cc0ff */
[----:B---3--:R1:W-:Y:S01]  /*a4320*/  @P2 STG.E desc[UR4][R16.64], R143 ;  /* 0x0000008f10002986 */ /* 0x0083e2000c101904 */
[----:B------:R-:W-:-:S11]  /*a4330*/  LOP3.LUT R25, R25, 0xffffffef, RZ, 0xc0, !PT ;  /* 0xffffffef19197812 */ /* 0x000fd600078ec0ff */
[----:B------:R-:W-:Y:S02]  /*a4340*/  @P6 LOP3.LUT R25, R25, 0x10, RZ, 0xfc, !PT ;  /* 0x0000001019196812 */ /* 0x000fe400078efcff */
[----:B------:R-:W-:Y:S01]  /*a4350*/  LOP3.LUT P6, RZ, R172, 0x20000, RZ, 0xc0, !PT ;  /* 0x00020000acff7812 */ /* 0x000fe200078cc0ff */
[----:B-1----:R-:W3:Y:S01]  /*a4360*/  LDL.LU R143, [R1+0xac8] ;  /* 0x000ac800018f7983 */ /* 0x002ee20000300800 */
        /* <DEDUP_REMOVED lines=10> */
[----:B------:R1:W-:Y:S01]  /*a4410*/  @P6 STG.E desc[UR4][R16.64], R137 ;  /* 0x0000008910006986 */ /* 0x0003e2000c101904 */
[----:B------:R-:W-:-:S03]  /*a4420*/  LOP3.LUT P6, RZ, R25, 0x10, RZ, 0xc0, !PT ;  /* 0x0000001019ff7812 */ /* 0x000fc600078cc0ff */
[----:B------:R-:W4:Y:S04]  /*a4430*/  LDL.LU R138, [R1+0x1abc] ;  /* 0x001abc00018a7983 */ /* 0x000f280000300800 */
[----:B------:R-:W4:Y:S01]  /*a4440*/  LDL.LU R144, [R1+0x2608] ;  /* 0x0026080001907983 */ /* 0x000f220000300800 */
[----:B-1----:R-:W-:-:S05]  /*a4450*/  IMAD.WIDE R16, R149, 0x4, R2 ;  /* 0x0000000495107825 */ /* 0x002fca00078e0202 */
        /* <DEDUP_REMOVED lines=9> */
[----:B------:R1:W-:Y:S04]  /*a44f0*/  @P6 STG.E desc[UR4][R16.64], R173 ;  /* 0x000000ad10006986 */ /* 0x0003e8000c101904 */
[----:B-1----:R-:W3:Y:S01]  /*a4500*/  LDL.LU R173, [R1+0x31c0] ;  /* 0x0031c00001ad7983 */ /* 0x002ee20000300800 */
        /* <DEDUP_REMOVED lines=16> */
[----:B---3--:R1:W-:Y:S04]  /*a4610*/  @P6 STG.E desc[UR4][R16.64], R173 ;  /* 0x000000ad10006986 */ /* 0x0083e8000c101904 */
[----:B-1----:R-:W3:Y:S01]  /*a4620*/  LDL.LU R173, [R1+0x31bc] ;  /* 0x0031bc0001ad7983 */ /* 0x002ee20000300800 */
[----:B------:R-:W-:-:S05]  /*a4630*/  IMAD.WIDE R16, R142, 0x4, R2 ;  /* 0x000000048e107825 */ /* 0x000fca00078e0202 */
[----:B------:R1:W-:Y:S04]  /*a4640*/  @P0 STG.E desc[UR4][R16.64], R146 ;  /* 0x0000009210000986 */ /* 0x0003e8000c101904 */
[----:B-1----:R-:W3:Y:S01]  /*a4650*/  LDL.LU R146, [R1+0x16bc] ;  /* 0x0016bc0001927983 */ /* 0x002ee20000300800 */
[----:B------:R-:W-:-:S05]  /*a4660*/  IMAD.WIDE R16, R142, 0x4, R8 ;  /* 0x000000048e107825 */ /* 0x000fca00078e0208 */
[----:B------:R1:W-:Y:S02]  /*a4670*/  @P1 STG.E desc[UR4][R16.64], R143 ;  /* 0x0000008f10001986 */ /* 0x0003e4000c101904 */
[C---:B-1----:R-:W-:Y:S02]  /*a4680*/  IMAD.WIDE R16, R142.reuse, 0x4, R4 ;  /* 0x000000048e107825 */ /* 0x042fe400078e0204 */
[----:B------:R-:W3:Y:S04]  /*a4690*/  LDL.LU R143, [R1+0x12bc] ;  /* 0x0012bc00018f7983 */ /* 0x000ee80000300800 */
[----:B--2---:R1:W-:Y:S02]  /*a46a0*/  @P2 STG.E desc[UR4][R16.64], R141 ;  /* 0x0000008d10002986 */ /* 0x0043e4000c101904 */
[----:B-1----:R-:W-:-:S02]  /*a46b0*/  IMAD.WIDE R16, R142, 0x4, R6 ;  /* 0x000000048e107825 */ /* 0x002fc400078e0206 */
[----:B------:R-:W2:Y:S04]  /*a46c0*/  LDL.LU R141, [R1+0xecc] ;  /* 0x000ecc00018d7983 */ /* 0x000ea80000300800 */
[----:B----4-:R1:W-:Y:S02]  /*a46d0*/  @P3 STG.E desc[UR4][R16.64], R140 ;  /* 0x0000008c10003986 */ /* 0x0103e4000c101904 */
[----:B-1----:R-:W-:Y:S02]  /*a46e0*/  IMAD.WIDE R16, R144, 0x4, R2 ;  /* 0x0000000490107825 */ /* 0x002fe400078e0202 */
[----:B------:R-:W4:Y:S04]  /*a46f0*/  LDL.LU R140, [R1+0xacc] ;  /* 0x000acc00018c7983 */ /* 0x000f280000300800 */
[----:B------:R1:W-:Y:S04]  /*a4700*/  @P4 STG.E desc[UR4][R16.64], R139 ;  /* 0x0000008b10004986 */ /* 0x0003e8000c101904 */
[----:B------:R-:W4:Y:S04]  /*a4710*/  LDL.LU R142, [R1+0x6cc] ;  /* 0x0006cc00018e7983 */ /* 0x000f280000300800 */
[----:B-1----:R-:W2:Y:S01]  /*a4720*/  LDL.LU R139, [R1+0x260c] ;  /* 0x00260c00018b7983 */ /* 0x002ea20000300800 */
[----:B------:R-:W-:Y:S01]  /*a4730*/  LOP3.LUT P5, RZ, R172, 0x80000000, RZ, 0xc0, !PT ;  /* 0x80000000acff7812 */ /* 0x000fe200078ac0ff */
[----:B------:R-:W-:-:S12]  /*a4740*/  IMAD.WIDE R16, R144, 0x4, R8 ;  /* 0x0000000490107825 */ /* 0x000fd800078e0208 */
[----:B------:R1:W-:Y:S04]  /*a4750*/  @P5 STG.E desc[UR4][R16.64], R138 ;  /* 0x0000008a10005986 */ /* 0x0003e8000c101904 */
[----:B-1----:R-:W4:Y:S04]  /*a4760*/  LDL.LU R138, [R1+0x2cc] ;  /* 0x0002cc00018a7983 */ /* 0x002f280000300800 */
[----:B------:R-:W4:Y:S04]  /*a4770*/  LDL.LU R150, [R1+0x2610] ;  /* 0x0026100001967983 */ /* 0x000f280000300800 */
[----:B------:R-:W4:Y:S04]  /*a4780*/  LDL.LU R154, [R1+0x1fc0] ;  /* 0x001fc000019a7983 */ /* 0x000f280000300800 */
[----:B------:R-:W4:Y:S04]  /*a4790*/  LDL.LU R151, [R1+0x1ac0] ;  /* 0x001ac00001977983 */ /* 0x000f280000300800 */
[----:B------:R-:W4:Y:S01]  /*a47a0*/  LDL.LU R149, [R1+0x16c0] ;  /* 0x0016c00001957983 */ /* 0x000f220000300800 */
[----:B------:R-:W-:-:S03]  /*a47b0*/  IMAD.WIDE R16, R144, 0x4, R4 ;  /* 0x0000000490107825 */ /* 0x000fc600078e0204 */
[----:B------:R-:W4:Y:S01]  /*a47c0*/  LDL.LU R148, [R1+0x12c0] ;  /* 0x0012c00001947983 */ /* 0x000f220000300800 */
[----:B------:R-:W-:Y:S02]  /*a47d0*/  LOP3.LUT R26, R26, 0xffdfffff, RZ, 0xc0, !PT ;  /* 0xffdfffff1a1a7812 */ /* 0x000fe400078ec0ff */
[----:B---3--:R-:W-:-:S13]  /*a47e0*/  LOP3.LUT P2, RZ, R173, 0x1, RZ, 0xc0, !PT ;  /* 0x00000001adff7812 */ /* 0x008fda000784c0ff */
[----:B------:R1:W-:Y:S02]  /*a47f0*/  @P2 STG.E desc[UR4][R16.64], R146 ;  /* 0x0000009210002986 */ /* 0x0003e4000c101904 */
[----:B-1----:R-:W-:Y:S02]  /*a4800*/  IMAD.WIDE R16, R144, 0x4, R6 ;  /* 0x0000000490107825 */ /* 0x002fe400078e0206 */
[----:B------:R-:W3:Y:S04]  /*a4810*/  LDL.LU R144, [R1+0x2614] ;  /* 0x0026140001907983 */ /* 0x000ee80000300800 */
[----:B------:R-:W3:Y:S04]  /*a4820*/  LDL.LU R147, [R1+0xed0] ;  /* 0x000ed00001937983 */ /* 0x000ee80000300800 */
[----:B------:R-:W3:Y:S04]  /*a4830*/  LDL.LU R145, [R1+0xad0] ;  /* 0x000ad00001917983 */ /* 0x000ee80000300800 */
[----:B------:R-:W3:Y:S01]  /*a4840*/  LDL.LU R146, [R1+0x6d0] ;  /* 0x0006d00001927983 */ /* 0x000ee20000300800 */
        /* <DEDUP_REMOVED lines=23> */
[----:B------:R-:W-:Y:S01]  /*a49c0*/  LOP3.LUT P5, RZ, R173, 0x8, RZ, 0xc0, !PT ;  /* 0x00000008adff7812 */ /* 0x000fe200078ac0ff */
[----:B------:R2:W-:Y:S01]  /*a49d0*/  @P3 STG.E desc[UR4][R16.64], R143 ;  /* 0x0000008f10003986 */ /* 0x0005e2000c101904 */
[----:B------:R-:W-:Y:S01]  /*a49e0*/  LOP3.LUT R26, R26, 0xefffffff, RZ, 0xc0, !PT ;  /* 0xefffffff1a1a7812 */ /* 0x000fe200078ec0ff */
[----:B--2---:R-:W-:-:S08]  /*a49f0*/  IMAD.WIDE R16, R139, 0x4, R2 ;  /* 0x000000048b107825 */ /* 0x004fd000078e0202 */
[----:B------:R-:W-:Y:S02]  /*a4a00*/  @P6 LOP3.LUT R26, R26, 0x10000000, RZ, 0xfc, !PT ;  /* 0x100000001a1a6812 */ /* 0x000fe400078efcff */
[----:B------:R-:W-:Y:S01]  /*a4a10*/  LOP3.LUT P6, RZ, R173, 0x10, RZ, 0xc0, !PT ;  /* 0x00000010adff7812 */ /* 0x000fe200078cc0ff */
[----:B------:R1:W-:Y:S02]  /*a4a20*/  @P4 STG.E desc[UR4][R16.64], R141 ;  /* 0x0000008d10004986 */ /* 0x0003e4000c101904 */
[----:B-1----:R-:W-:-:S05]  /*a4a30*/  IMAD.WIDE R16, R139, 0x4, R8 ;  /* 0x000000048b107825 */ /* 0x002fca00078e0208 */
[----:B----4-:R1:W-:Y:S02]  /*a4a40*/  @P5 STG.E desc[UR4][R16.64], R140 ;  /* 0x0000008c10005986 */ /* 0x0103e4000c101904 */
[----:B-1----:R-:W-:Y:S02]  /*a4a50*/  IMAD.WIDE R16, R139, 0x4, R4 ;  /* 0x000000048b107825 */ /* 0x002fe400078e0204 */
[----:B------:R-:W2:Y:S04]  /*a4a60*/  LDL.LU R140, [R1+0x2618] ;  /* 0x00261800018c7983 */ /* 0x000ea80000300800 */
[----:B------:R1:W-:Y:S01]  /*a4a70*/  @P6 STG.E desc[UR4][R16.64], R142 ;  /* 0x0000008e10006986 */ /* 0x0003e2000c101904 */
[----:B------:R-:W-:-:S03]  /*a4a80*/  LOP3.LUT P6, RZ, R26, 0x10000000, RZ, 0xc0, !PT ;  /* 0x100000001aff7812 */ /* 0x000fc600078cc0ff */
[----:B------:R-:W4:Y:S04]  /*a4a90*/  LDL.LU R143, [R1+0x1fc4] ;  /* 0x001fc400018f7983 */ /* 0x000f280000300800 */
[----:B------:R-:W4:Y:S01]  /*a4aa0*/  LDL.LU R141, [R1+0x1ac4] ;  /* 0x001ac400018d7983 */ /* 0x000f220000300800 */
[----:B-1----:R-:W-:Y:S01]  /*a4ab0*/  IMAD.WIDE R16, R139, 0x4, R6 ;  /* 0x000000048b107825 */ /* 0x002fe200078e0206 */
[----:B------:R-:W-:Y:S02]  /*a4ac0*/  LOP3.LUT P0, RZ, R173, 0x2000, RZ, 0xc0, !PT ;  /* 0x00002000adff7812 */ /* 0x000fe4000780c0ff */
[----:B------:R-:W4:Y:S04]  /*a4ad0*/  LDL.LU R142, [R1+0x16c4] ;  /* 0x0016c400018e7983 */ /* 0x000f280000300800 */
[----:B------:R1:W-:Y:S01]  /*a4ae0*/  @P6 STG.E desc[UR4][R16.64], R138 ;  /* 0x0000008a10006986 */ /* 0x0003e2000c101904 */
[----:B------:R-:W-:Y:S01]  /*a4af0*/  LOP3.LUT P6, RZ, R26, 0x8000000, RZ, 0xc0, !PT ;  /* 0x080000001aff7812 */ /* 0x000fe200078cc0ff */
[----:B-1----:R-:W-:-:S02]  /*a4b00*/  IMAD.WIDE R16, R150, 0x4, R2 ;  /* 0x0000000496107825 */ /* 0x002fc400078e0202 */
[----:B------:R-:W4:Y:S10]  /*a4b10*/  LDL.LU R138, [R1+0x12c4] ;  /* 0x0012c400018a7983 */ /* 0x000f340000300800 */
[----:B------:R1:W-:Y:S01]  /*a4b20*/  @P6 STG.E desc[UR4][R16.64], R154 ;  /* 0x0000009a10006986 */ /* 0x0003e2000c101904 */
[----:B------:R-:W-:-:S03]  /*a4b30*/  LOP3.LUT P6, RZ, R26, 0x4000000, RZ, 0xc0, !PT ;  /* 0x040000001aff7812 */ /* 0x000fc600078cc0ff */
[----:B------:R-:W4:Y:S01]  /*a4b40*/  LDL.LU R139, [R1+0x261c] ;  /* 0x00261c00018b7983 */ /* 0x000f220000300800 */
[----:B-1----:R-:W-:-:S09]  /*a4b50*/  IMAD.WIDE R16, R150, 0x4, R8 ;  /* 0x0000000496107825 */ /* 0x002fd200078e0208 */
        /* <DEDUP_REMOVED lines=8> */
[----:B---3--:R-:W-:-:S12]  /*a4be0*/  IMAD.WIDE R16, R144, 0x4, R2 ;  /* 0x0000000490107825 */ /* 0x008fd800078e0202 */
[----:B------:R1:W-:Y:S01]  /*a4bf0*/  @P6 STG.E desc[UR4][R16.64], R147 ;  /* 0x0000009310006986 */ /* 0x0003e2000c101904 */
[----:B------:R-:W-:Y:S01]  /*a4c00*/  LOP3.LUT P6, RZ, R26, 0x400000, RZ, 0xc0, !PT ;  /* 0x004000001aff7812 */ /* 0x000fe200078cc0ff */
[----:B-1----:R-:W-:-:S12]  /*a4c10*/  IMAD.WIDE R16, R144, 0x4, R8 ;  /* 0x0000000490107825 */ /* 0x002fd800078e0208 */
[----:B------:R1:W-:Y:S01]  /*a4c20*/  @P6 STG.E desc[UR4][R16.64], R145 ;  /* 0x0000009110006986 */ /* 0x0003e2000c101904 */
[----:B------:R-:W-:Y:S01]  /*a4c30*/  LOP3.LUT P6, RZ, R26, 0x200000, RZ, 0xc0, !PT ;  /* 0x002000001aff7812 */ /* 0x000fe200078cc0ff */
[----:B-1----:R-:W-:-:S12]  /*a4c40*/  IMAD.WIDE R16, R144, 0x4, R4 ;  /* 0x0000000490107825 */ /* 0x002fd800078e0204 */
[----:B------:R1:W-:Y:S02]  /*a4c50*/  @P6 STG.E desc[UR4][R16.64], R146 ;  /* 0x0000009210006986 */ /* 0x0003e4000c101904 */
[----:B-1----:R-:W-:-:S05]  /*a4c60*/  IMAD.WIDE R16, R144, 0x4, R6 ;  /* 0x0000000490107825 */ /* 0x002fca00078e0206 */
[----:B------:R1:W-:Y:S04]  /*a4c70*/  @P0 STG.E desc[UR4][R16.64], R174 ;  /* 0x000000ae10000986 */ /* 0x0003e8000c101904 */
[----:B-1----:R-:W3:Y:S01]  /*a4c80*/  LDL.LU R174, [R1+0x31b8] ;  /* 0x0031b80001ae7983 */ /* 0x002ee20000300800 */
[C---:B------:R-:W-:Y:S02]  /*a4c90*/  LOP3.LUT P1, RZ, R173.reuse, 0x4000, RZ, 0xc0, !PT ;  /* 0x00004000adff7812 */ /* 0x040fe4000782c0ff */
[C---:B------:R-:W-:Y:S01]  /*a4ca0*/  LOP3.LUT P2, RZ, R173.reuse, 0x8000, RZ, 0xc0, !PT ;  /* 0x00008000adff7812 */ /* 0x040fe2000784c0ff */
[----:B------:R-:W3:Y:S01]  /*a4cb0*/  LDL.LU R150, [R1+0x2624] ;  /* 0x0026240001967983 */ /* 0x000ee20000300800 */
[C---:B------:R-:W-:Y:S02]  /*a4cc0*/  LOP3.LUT P3, RZ, R173.reuse, 0x10000, RZ, 0xc0, !PT ;  /* 0x00010000adff7812 */ /* 0x040fe4000786c0ff */
[----:B------:R-:W-:-:S02]  /*a4cd0*/  LOP3.LUT P4, RZ, R173, 0x20000, RZ, 0xc0, !PT ;  /* 0x00020000adff7812 */ /* 0x000fc4000788c0ff */
[----:B------:R-:W-:Y:S01]  /*a4ce0*/  LOP3.LUT P5, RZ, R173, 0x40000, RZ, 0xc0, !PT ;  /* 0x00040000adff7812 */ /* 0x000fe200078ac0ff */
[----:B--2---:R-:W-:-:S05]  /*a4cf0*/  IMAD.WIDE R16, R140, 0x4, R2 ;  /* 0x000000048c107825 */ /* 0x004fca00078e0202 */
[----:B----4-:R1:W-:Y:S02]  /*a4d00*/  @P1 STG.E desc[UR4][R16.64], R143 ;  /* 0x0000008f10001986 */ /* 0x0103e4000c101904 */
[----:B-1----:R-:W-:-:S05]  /*a4d10*/  IMAD.WIDE R16, R140, 0x4, R8 ;  /* 0x000000048c107825 */ /* 0x002fca00078e0208 */
[----:B------:R1:W-:Y:S02]  /*a4d20*/  @P2 STG.E desc[UR4][R16.64], R141 ;  /* 0x0000008d10002986 */ /* 0x0003e4000c101904 */
[----:B-1----:R-:W-:-:S05]  /*a4d30*/  IMAD.WIDE R16, R140, 0x4, R4 ;  /* 0x000000048c107825 */ /* 0x002fca00078e0204 */
[----:B------:R1:W-:Y:S02]  /*a4d40*/  @P3 STG.E desc[UR4][R16.64], R142 ;  /* 0x0000008e10003986 */ /* 0x0003e4000c101904 */
[----:B-1----:R-:W-:-:S05]  /*a4d50*/  IMAD.WIDE R16, R140, 0x4, R6 ;  /* 0x000000048c107825 */ /* 0x002fca00078e0206 */
[----:B------:R1:W-:Y:S02]  /*a4d60*/  @P4 STG.E desc[UR4][R16.64], R138 ;  /* 0x0000008a10004986 */ /* 0x0003e4000c101904 */
[----:B-1----:R-:W-:-:S05]  /*a4d70*/  IMAD.WIDE R16, R139, 0x4, R2 ;  /* 0x000000048b107825 */ /* 0x002fca00078e0202 */
[----:B---3--:R1:W-:Y:S04]  /*a4d80*/  @P5 STG.E desc[UR4][R16.64], R174 ;  /* 0x000000ae10005986 */ /* 0x0083e8000c101904 */
[----:B-1----:R-:W2:Y:S04]  /*a4d90*/  LDL.LU R174, [R1+0x31b4] ;  /* 0x0031b40001ae7983 */ /* 0x002ea80000300800 */
[----:B------:R-:W3:Y:S04]  /*a4da0*/  LDL.LU R142, [R1+0xad4] ;  /* 0x000ad400018e7983 */ /* 0x000ee80000300800 */
[----:B------:R-:W4:Y:S04]  /*a4db0*/  LDL.LU R140, [R1+0x6d4] ;  /* 0x0006d400018c7983 */ /* 0x000f280000300800 */
[----:B------:R-:W2:Y:S04]  /*a4dc0*/  LDL.LU R244, [R1+0x2d4] ;  /* 0x0002d40001f47983 */ /* 0x000ea80000300800 */
[----:B------:R-:W2:Y:S04]  /*a4dd0*/  LDL.LU R248, [R1+0x1fc8] ;  /* 0x001fc80001f87983 */ /* 0x000ea80000300800 */
[----:B------:R-:W2:Y:S04]  /*a4de0*/  LDL.LU R136, [R1+0x1ac8] ;  /* 0x001ac80001887983 */ /* 0x000ea80000300800 */
[----:B------:R-:W2:Y:S04]  /*a4df0*/  LDL.LU R138, [R1+0x2620] ;  /* 0x00262000018a7983 */ /* 0x000ea80000300800 */
[----:B------:R-:W2:Y:S01]  /*a4e00*/  LDL.LU R137, [R1+0x16c8] ;  /* 0x0016c80001897983 */ /* 0x000ea20000300800 */
[----:B------:R-:W-:-:S02]  /*a4e10*/  LOP3.LUT P6, RZ, R173, 0x80000000, RZ, 0xc0, !PT ;  /* 0x80000000adff7812 */ /* 0x000fc400078cc0ff */
        /* <DEDUP_REMOVED lines=46> */
[----:B--2---:R1:W-:Y:S04]  /*a5100*/  @P4 STG.E desc[UR4][R16.64], R244 ;  /* 0x000000f410004986 */ /* 0x0043e8000c101904 */
[----:B------:R-:W2:Y:S01]  /*a5110*/  LDL.LU R139, [R1+0x262c] ;  /* 0x00262c00018b7983 */ /* 0x000ea20000300800 */
        /* <DEDUP_REMOVED lines=49> */
[----:B------:R1:W-:Y:S04]  /*a5430*/  @P5 STG.E desc[UR4][R16.64], R138 ;  /* 0x0000008a10005986 */ /* 0x0003e8000c101904 */
[----:B-1----:R-:W2:Y:S04]  /*a5440*/  LDL.LU R138, [R1+0x2630] ;  /* 0x00263000018a7983 */ /* 0x002ea80000300800 */
[----:B------:R-:W4:Y:S04]  /*a5450*/  LDL.LU R154, [R1+0x12d0] ;  /* 0x0012d000019a7983 */ /* 0x000f280000300800 */
[----:B------:R-:W4:Y:S04]  /*a5460*/  LDL.LU R151, [R1+0xee0] ;  /* 0x000ee00001977983 */ /* 0x000f280000300800 */
[----:B------:R-:W4:Y:S04]  /*a5470*/  LDL.LU R149, [R1+0xae0] ;  /* 0x000ae00001957983 */ /* 0x000f280000300800 */
[----:B------:R-:W4:Y:S04]  /*a5480*/  LDL.LU R150, [R1+0x6e0] ;  /* 0x0006e00001967983 */ /* 0x000f280000300800 */
[----:B------:R-:W4:Y:S01]  /*a5490*/  LDL.LU R148, [R1+0x2634] ;  /* 0x0026340001947983 */ /* 0x000f220000300800 */
[----:B------:R-:W-:-:S02]  /*a54a0*/  LOP3.LUT P6, RZ, R174, 0x40000, RZ, 0xc0, !PT ;  /* 0x00040000aeff7812 */ /* 0x000fc400078cc0ff */
[----:B------:R-:W-:Y:S01]  /*a54b0*/  LOP3.LUT R26, R26, 0xffffffdf, RZ, 0xc0, !PT ;  /* 0xffffffdf1a1a7812 */ /* 0x000fe200078ec0ff */
[----:B------:R-:W4:Y:S01]  /*a54c0*/  LDL.LU R147, [R1+0x1fd4] ;  /* 0x001fd40001937983 */ /* 0x000f220000300800 */
[C---:B------:R-:W-:Y:S02]  /*a54d0*/  LOP3.LUT P2, RZ, R174.reuse, 0x40, RZ, 0xc0, !PT ;  /* 0x00000040aeff7812 */ /* 0x040fe4000784c0ff */
        /* <DEDUP_REMOVED lines=8> */
[----:B------:R-:W-:-:S03]  /*a5560*/  LOP3.LUT R26, R26, 0xffffffbf, RZ, 0xc0, !PT ;  /* 0xffffffbf1a1a7812 */ /* 0x000fc600078ec0ff */
[----:B------:R-:W4:Y:S04]  /*a5570*/  LDL.LU R143, [R1+0x12d4] ;  /* 0x0012d400018f7983 */ /* 0x000f280000300800 */
[----:B------:R-:W4:Y:S04]  /*a5580*/  LDL.LU R140, [R1+0x263c] ;  /* 0x00263c00018c7983 */ /* 0x000f280000300800 */
[----:B------:R-:W-:Y:S02]  /*a5590*/  @P6 LOP3.LUT R26, R26, 0x40, RZ, 0xfc, !PT ;  /* 0x000000401a1a6812 */ /* 0x000fe400078efcff */
        /* <DEDUP_REMOVED lines=28> */
[----:B------:R1:W-:Y:S04]  /*a5760*/  @P5 STG.E desc[UR4][R16.64], R154 ;  /* 0x0000009a10005986 */ /* 0x0003e8000c101904 */
        /* <DEDUP_REMOVED lines=30> */
[----:B--2---:R1:W-:Y:S02]  /*a5950*/  @P6 STG.E desc[UR4][R16.64], R175 ;  /* 0x000000af10006986 */ /* 0x0043e4000c101904 */
[C---:B-1----:R-:W-:Y:S02]  /*a5960*/  IMAD.WIDE R16, R140.reuse, 0x4, R8 ;  /* 0x000000048c107825 */ /* 0x042fe400078e0208 */
[----:B------:R-:W2:Y:S04]  /*a5970*/  LDL.LU R175, [R1+0x31ac] ;  /* 0x0031ac0001af7983 */ /* 0x000ea80000300800 */
[----:B------:R1:W-:Y:S02]  /*a5980*/  @P0 STG.E desc[UR4][R16.64], R142 ;  /* 0x0000008e10000986 */ /* 0x0003e4000c101904 */
[----:B-1----:R-:W-:-:S05]  /*a5990*/  IMAD.WIDE R16, R140, 0x4, R4 ;  /* 0x000000048c107825 */ /* 0x002fca00078e0204 */
[----:B------:R1:W-:Y:S04]  /*a59a0*/  @P1 STG.E desc[UR4][R16.64], R157 ;  /* 0x0000009d10001986 */ /* 0x0003e8000c101904 */
[----:B-1----:R-:W2:Y:S01]  /*a59b0*/  LDL.LU R157, [R1+0x31a8] ;  /* 0x0031a800019d7983 */ /* 0x002ea20000300800 */
[C---:B------:R-:W-:Y:S02]  /*a59c0*/  LOP3.LUT P2, RZ, R174.reuse, 0x200000, RZ, 0xc0, !PT ;  /* 0x00200000aeff7812 */ /* 0x040fe4000784c0ff */
[----:B------:R-:W-:Y:S01]  /*a59d0*/  LOP3.LUT P3, RZ, R174, 0x400000, RZ, 0xc0, !PT ;  /* 0x00400000aeff7812 */ /* 0x000fe2000786c0ff */
[----:B------:R-:W-:Y:S01]  /*a59e0*/  IMAD.WIDE R16, R140, 0x4, R6 ;  /* 0x000000048c107825 */ /* 0x000fe200078e0206 */
[C---:B------:R-:W-:Y:S01]  /*a59f0*/  LOP3.LUT P4, RZ, R174.reuse, 0x800000, RZ, 0xc0, !PT ;  /* 0x00800000aeff7812 */ /* 0x040fe2000788c0ff */
[----:B------:R-:W2:Y:S01]  /*a5a00*/  LDL.LU R154, [R1+0x2648] ;  /* 0x00264800019a7983 */ /* 0x000ea20000300800 */
[----:B------:R-:W-:-:S07]  /*a5a10*/  LOP3.LUT P5, RZ, R174, 0x1000000, RZ, 0xc0, !PT ;  /* 0x01000000aeff7812 */ /* 0x000fce00078ac0ff */
[----:B---3--:R4:W-:Y:S02]  /*a5a20*/  @P2 STG.E desc[UR4][R16.64], R139 ;  /* 0x0000008b10002986 */ /* 0x0089e4000c101904 */
[----:B----4-:R-:W-:-:S05]  /*a5a30*/  IMAD.WIDE R16, R141, 0x4, R2 ;  /* 0x000000048d107825 */ /* 0x010fca00078e0202 */
[----:B------:R1:W-:Y:S02]  /*a5a40*/  @P3 STG.E desc[UR4][R16.64], R138 ;  /* 0x0000008a10003986 */ /* 0x0003e4000c101904 */
[----:B-1----:R-:W-:-:S05]  /*a5a50*/  IMAD.WIDE R16, R141, 0x4, R8 ;  /* 0x000000048d107825 */ /* 0x002fca00078e0208 */
[----:B--2---:R1:W-:Y:S02]  /*a5a60*/  @P4 STG.E desc[UR4][R16.64], R175 ;  /* 0x000000af10004986 */ /* 0x0043e4000c101904 */
[----:B-1----:R-:W-:Y:S02]  /*a5a70*/  IMAD.WIDE R16, R141, 0x4, R4 ;  /* 0x000000048d107825 */ /* 0x002fe400078e0204 */
[----:B------:R-:W2:Y:S04]  /*a5a80*/  LDL.LU R175, [R1+0x31a4] ;  /* 0x0031a40001af7983 */ /* 0x000ea80000300800 */
[----:B------:R1:W-:Y:S04]  /*a5a90*/  @P5 STG.E desc[UR4][R16.64], R157 ;  /* 0x0000009d10005986 */ /* 0x0003e8000c101904 */
[----:B-1----:R-:W3:Y:S04]  /*a5aa0*/  LDL.LU R157, [R1+0x31a0] ;  /* 0x0031a000019d7983 */ /* 0x002ee80000300800 */
[----:B------:R-:W4:Y:S04]  /*a5ab0*/  LDL.LU R138, [R1+0x12d8] ;  /* 0x0012d800018a7983 */ /* 0x000f280000300800 */
[----:B------:R-:W3:Y:S04]  /*a5ac0*/  LDL.LU R146, [R1+0xee8] ;  /* 0x000ee80001927983 */ /* 0x000ee80000300800 */
[----:B------:R-:W3:Y:S04]  /*a5ad0*/  LDL.LU R144, [R1+0xae8] ;  /* 0x000ae80001907983 */ /* 0x000ee80000300800 */
[----:B------:R-:W3:Y:S04]  /*a5ae0*/  LDL.LU R143, [R1+0x6e8] ;  /* 0x0006e800018f7983 */ /* 0x000ee80000300800 */
[----:B------:R-:W3:Y:S04]  /*a5af0*/  LDL.LU R142, [R1+0x2644] ;  /* 0x00264400018e7983 */ /* 0x000ee80000300800 */
[----:B------:R-:W3:Y:S01]  /*a5b00*/  LDL.LU R140, [R1+0x2e8] ;  /* 0x0002e800018c7983 */ /* 0x000ee20000300800 */
[----:B------:R-:W-:-:S03]  /*a5b10*/  LOP3.LUT P2, RZ, R174, 0x2000000, RZ, 0xc0, !PT ;  /* 0x02000000aeff7812 */ /* 0x000fc6000784c0ff */
[----:B------:R-:W3:Y:S01]  /*a5b20*/  LDL.LU R139, [R1+0x1fdc] ;  /* 0x001fdc00018b7983 */ /* 0x000ee20000300800 */
[----:B------:R-:W-:-:S03]  /*a5b30*/  IMAD.WIDE R16, R141, 0x4, R6 ;  /* 0x000000048d107825 */ /* 0x000fc600078e0206 */
[----:B------:R-:W3:Y:S04]  /*a5b40*/  LDL.LU R147, [R1+0x264c] ;  /* 0x00264c0001937983 */ /* 0x000ee80000300800 */
[----:B------:R-:W3:Y:S01]  /*a5b50*/  LDL.LU R141, [R1+0x2650] ;  /* 0x00265000018d7983 */ /* 0x000ee20000300800 */
[----:B------:R-:W-:Y:S02]  /*a5b60*/  LOP3.LUT R26, R26, 0xfffffffe, RZ, 0xc0, !PT ;  /* 0xfffffffe1a1a7812 */ /* 0x000fe400078ec0ff */
[C---:B------:R-:W-:Y:S02]  /*a5b70*/  LOP3.LUT P3, RZ, R174.reuse, 0x4000000, RZ, 0xc0, !PT ;  /* 0x04000000aeff7812 */ /* 0x040fe4000786c0ff */
[C---:B------:R-:W-:Y:S02]  /*a5b80*/  LOP3.LUT P4, RZ, R174.reuse, 0x8000000, RZ, 0xc0, !PT ;  /* 0x08000000aeff7812 */ /* 0x040fe4000788c0ff */
[----:B------:R-:W-:Y:S01]  /*a5b90*/  LOP3.LUT P5, RZ, R174, 0x10000000, RZ, 0xc0, !PT ;  /* 0x10000000aeff7812 */ /* 0x000fe200078ac0ff */
[----:B----4-:R1:W-:Y:S04]  /*a5ba0*/  @P2 STG.E desc[UR4][R16.64], R138 ;  /* 0x0000008a10002986 */ /* 0x0103e8000c101904 */
[----:B-1----:R-:W4:Y:S01]  /*a5bb0*/  LDL.LU R138, [R1+0x1adc] ;  /* 0x001adc00018a7983 */ /* 0x002f220000300800 */
[----:B--2---:R-:W-:-:S02]  /*a5bc0*/  LOP3.LUT P6, RZ, R175, 0x20, RZ, 0xc0, !PT ;  /* 0x00000020afff7812 */ /* 0x004fc400078cc0ff */
[----:B---3--:R-:W-:Y:S01]  /*a5bd0*/  LOP3.LUT R157, R157, 0xdfffffff, RZ, 0xc0, !PT ;  /* 0xdfffffff9d9d7812 */ /* 0x008fe200078ec0ff */
[----:B------:R-:W2:Y:S04]  /*a5be0*/  LDL.LU R75, [R1+0x16dc] ;  /* 0x0016dc00014b7983 */ /* 0x000ea80000300800 */
[----:B------:R-:W3:Y:S04]  /*a5bf0*/  LDL.LU R151, [R1+0x12dc] ;  /* 0x0012dc0001977983 */ /* 0x000ee80000300800 */
[----:B------:R-:W3:Y:S02]  /*a5c00*/  LDL.LU R149, [R1+0xeec] ;  /* 0x000eec0001957983 */ /* 0x000ee40000300800 */
[----:B------:R-:W-:-:S02]  /*a5c10*/  @P6 LOP3.LUT R157, R157, 0x20000000, RZ, 0xfc, !PT ;  /* 0x200000009d9d6812 */ /* 0x000fc400078efcff */
[----:B------:R-:W-:Y:S01]  /*a5c20*/  LOP3.LUT P6, RZ, R175, 0x10, RZ, 0xc0, !PT ;  /* 0x00000010afff7812 */ /* 0x000fe200078cc0ff */
[----:B------:R-:W3:Y:S01]  /*a5c30*/  LDL.LU R150, [R1+0xaec] ;  /* 0x000aec0001967983 */ /* 0x000ee20000300800 */
[----:B------:R-:W-:-:S03]  /*a5c40*/  LOP3.LUT R157, R157, 0xbfffffff, RZ, 0xc0, !PT ;  /* 0xbfffffff9d9d7812 */ /* 0x000fc600078ec0ff */
[----:B------:R-:W3:Y:S01]  /*a5c50*/  LDL.LU R148, [R1+0x6ec] ;  /* 0x0006ec0001947983 */ /* 0x000ee20000300800 */
[----:B------:R-:W-:-:S03]  /*a5c60*/  IMAD.WIDE R16, R142, 0x4, R2 ;  /* 0x000000048e107825 */ /* 0x000fc600078e0202 */
[----:B------:R-:W3:Y:S04]  /*a5c70*/  LDL.LU R145, [R1+0x2ec] ;  /* 0x0002ec0001917983 */ /* 0x000ee80000300800 */
        /* <DEDUP_REMOVED lines=18> */
[----:B------:R-:W3:Y:S01]  /*a5da0*/  LDL.LU R146, [R1+0x1fe0] ;  /* 0x001fe00001927983 */ /* 0x000ee20000300800 */
[----:B------:R-:W-:-:S03]  /*a5db0*/  LOP3.LUT R26, R26, 0xffffffef, RZ, 0xc0, !PT ;  /* 0xffffffef1a1a7812 */ /* 0x000fc600078ec0ff */
[----:B------:R1:W-:Y:S04]  /*a5dc0*/  @P4 STG.E desc[UR4][R16.64], R144 ;  /* 0x0000009010004986 */ /* 0x0003e8000c101904 */
[----:B-1----:R-:W3:Y:S03]  /*a5dd0*/  LDL.LU R144, [R1+0x1ae0] ;  /* 0x001ae00001907983 */ /* 0x002ee60000300800 */
[----:B------:R-:W-:Y:S02]  /*a5de0*/  @P6 LOP3.LUT R26, R26, 0x10, RZ, 0xfc, !PT ;  /* 0x000000101a1a6812 */ /* 0x000fe400078efcff */
[----:B------:R-:W-:Y:S01]  /*a5df0*/  LOP3.LUT P6, RZ, R174, 0x20000000, RZ, 0xc0, !PT ;  /* 0x20000000aeff7812 */ /* 0x000fe200078cc0ff */
[----:B------:R-:W-:-:S05]  /*a5e00*/  IMAD.WIDE R16, R142, 0x4, R4 ;  /* 0x000000048e107825 */ /* 0x000fca00078e0204 */
[----:B------:R1:W-:Y:S02]  /*a5e10*/  @P5 STG.E desc[UR4][R16.64], R143 ;  /* 0x0000008f10005986 */ /* 0x0003e4000c101904 */
[----:B-1----:R-:W-:Y:S02]  /*a5e20*/  IMAD.WIDE R16, R142, 0x4, R6 ;  /* 0x000000048e107825 */ /* 0x002fe400078e0206 */
[----:B------:R-:W3:Y:S04]  /*a5e30*/  LDL.LU R143, [R1+0x16e0] ;  /* 0x0016e000018f7983 */ /* 0x000ee80000300800 */
[----:B------:R1:W-:Y:S01]  /*a5e40*/  @P6 STG.E desc[UR4][R16.64], R140 ;  /* 0x0000008c10006986 */ /* 0x0003e2000c101904 */
[----:B------:R-:W-:-:S03]  /*a5e50*/  LOP3.LUT P6, RZ, R26, 0x10, RZ, 0xc0, !PT ;  /* 0x000000101aff7812 */ /* 0x000fc600078cc0ff */
[----:B------:R-:W3:Y:S01]  /*a5e60*/  LDL.LU R142, [R1+0x12e0] ;  /* 0x0012e000018e7983 */ /* 0x000ee20000300800 */
[----:B-1----:R-:W-:-:S09]  /*a5e70*/  IMAD.WIDE R16, R154, 0x4, R2 ;  /* 0x000000049a107825 */ /* 0x002fd200078e0202 */
[----:B------:R1:W-:Y:S01]  /*a5e80*/  @P6 STG.E desc[UR4][R16.64], R139 ;  /* 0x0000008b10006986 */ /* 0x0003e2000c101904 */
[----:B------:R-:W-:-:S03]  /*a5e90*/  LOP3.LUT P6, RZ, R26, 0x8, RZ, 0xc0, !PT ;  /* 0x000000081aff7812 */ /* 0x000fc600078cc0ff */
[----:B-1----:R-:W3:Y:S04]  /*a5ea0*/  LDL.LU R139, [R1+0xef0] ;  /* 0x000ef000018b7983 */ /* 0x002ee80000300800 */
[----:B------:R-:W3:Y:S01]  /*a5eb0*/  LDL.LU R140, [R1+0x2654] ;  /* 0x00265400018c7983 */ /* 0x000ee20000300800 */
[----:B------:R-:W-:-:S05]  /*a5ec0*/  IMAD.WIDE R16, R154, 0x4, R8 ;  /* 0x000000049a107825 */ /* 0x000fca00078e0208 */
[----:B----4-:R1:W-:Y:S04]  /*a5ed0*/  @P6 STG.E desc[UR4][R16.64], R138 ;  /* 0x0000008a10006986 */ /* 0x0103e8000c101904 */
[----:B-1----:R-:W4:Y:S01]  /*a5ee0*/  LDL.LU R138, [R1+0xaf0] ;  /* 0x000af000018a7983 */ /* 0x002f220000300800 */
[----:B------:R-:W-:Y:S01]  /*a5ef0*/  LOP3.LUT P6, RZ, R26, 0x4, RZ, 0xc0, !PT ;  /* 0x000000041aff7812 */ /* 0x000fe200078cc0ff */
[----:B------:R-:W-:-:S12]  /*a5f00*/  IMAD.WIDE R16, R154, 0x4, R4 ;  /* 0x000000049a107825 */ /* 0x000fd800078e0204 */
[----:B--2---:R1:W-:Y:S01]  /*a5f10*/  @P6 STG.E desc[UR4][R16.64], R75 ;  /* 0x0000004b10006986 */ /* 0x0043e2000c101904 */
[----:B------:R-:W-:Y:S01]  /*a5f20*/  LOP3.LUT P6, RZ, R26, 0x2, RZ, 0xc0, !PT ;  /* 0x000000021aff7812 */ /* 0x000fe200078cc0ff */
[----:B-1----:R-:W-:-:S12]  /*a5f30*/  IMAD.WIDE R16, R154, 0x4, R6 ;  /* 0x000000049a107825 */ /* 0x002fd800078e0206 */
[----:B---3--:R1:W-:Y:S01]  /*a5f40*/  @P6 STG.E desc[UR4][R16.64], R151 ;  /* 0x0000009710006986 */ /* 0x0083e2000c101904 */
        /* <DEDUP_REMOVED lines=27> */
[----:B------:R-:W2:Y:S04]  /*a6100*/  LDL.LU R143, [R1+0x2f0] ;  /* 0x0002f000018f7983 */ /* 0x000ea80000300800 */
[----:B------:R1:W-:Y:S04]  /*a6110*/  @P3 STG.E desc[UR4][R16.64], R142 ;  /* 0x0000008e10003986 */ /* 0x0003e8000c101904 */
[----:B------:R-:W2:Y:S01]  /*a6120*/  LDL.LU R141, [R1+0x1fe4] ;  /* 0x001fe400018d7983 */ /* 0x000ea20000300800 */
[----:B-1----:R-:W-:-:S03]  /*a6130*/  IMAD.WIDE R16, R140, 0x4, R2 ;  /* 0x000000048c107825 */ /* 0x002fc600078e0202 */
[----:B------:R-:W2:Y:S04]  /*a6140*/  LDL.LU R142, [R1+0x1ae4] ;  /* 0x001ae400018e7983 */ /* 0x000ea80000300800 */
[----:B------:R1:W-:Y:S02]  /*a6150*/  @P4 STG.E desc[UR4][R16.64], R139 ;  /* 0x0000008b10004986 */ /* 0x0003e4000c101904 */
[----:B-1----:R-:W-:Y:S02]  /*a6160*/  IMAD.WIDE R16, R140, 0x4, R8 ;  /* 0x000000048c107825 */ /* 0x002fe400078e0208 */
[----:B------:R-:W2:Y:S04]  /*a6170*/  LDL.LU R139, [R1+0x16e4] ;  /* 0x0016e400018b7983 */ /* 0x000ea80000300800 */
[----:B----4-:R1:W-:Y:S04]  /*a6180*/  @P5 STG.E desc[UR4][R16.64], R138 ;  /* 0x0000008a10005986 */ /* 0x0103e8000c101904 */
[----:B-1----:R-:W4:Y:S01]  /*a6190*/  LDL.LU R138, [R1+0x2658] ;  /* 0x00265800018a7983 */ /* 0x002f220000300800 */
[----:B------:R-:W-:-:S02]  /*a61a0*/  LOP3.LUT P4, RZ, R175, 0x10000, RZ, 0xc0, !PT ;  /* 0x00010000afff7812 */ /* 0x000fc4000788c0ff */
[----:B------:R-:W-:Y:S01]  /*a61b0*/  LOP3.LUT R157, R157, 0xf7ffffff, RZ, 0xc0, !PT ;  /* 0xf7ffffff9d9d7812 */ /* 0x000fe200078ec0ff */
[----:B------:R-:W4:Y:S04]  /*a61c0*/  LDL.LU R136, [R1+0x12e4] ;  /* 0x0012e40001887983 */ /* 0x000f280000300800 */
[----:B------:R-:W4:Y:S01]  /*a61d0*/  LDL.LU R137, [R1+0xef4] ;  /* 0x000ef40001897983 */ /* 0x000f220000300800 */
[----:B------:R-:W-:-:S03]  /*a61e0*/  LOP3.LUT P6, RZ, R175, 0x1000000, RZ, 0xc0, !PT ;  /* 0x01000000afff7812 */ /* 0x000fc600078cc0ff */
[----:B------:R-:W4:Y:S02]  /*a61f0*/  LDL.LU R75, [R1+0xaf4] ;  /* 0x000af400014b7983 */ /* 0x000f240000300800 */
[----:B------:R-:W-:Y:S02]  /*a6200*/  @P4 LOP3.LUT R157, R157, 0x8000000, RZ, 0xfc, !PT ;  /* 0x080000009d9d4812 */ /* 0x000fe400078efcff */
[----:B------:R-:W-:Y:S01]  /*a6210*/  LOP3.LUT P4, RZ, R175, 0x8000, RZ, 0xc0, !PT ;  /* 0x00008000afff7812 */ /* 0x000fe2000788c0ff */
[----:B------:R-:W4:Y:S01]  /*a6220*/  LDL.LU R154, [R1+0x6f4] ;  /* 0x0006f400019a7983 */ /* 0x000f220000300800 */
[----:B------:R-:W-:Y:S02]  /*a6230*/  LOP3.LUT R157, R157, 0xefffffff, RZ, 0xc0, !PT ;  /* 0xefffffff9d9d7812 */ /* 0x000fe400078ec0ff */
[----:B------:R-:W-:Y:S01]  /*a6240*/  LOP3.LUT P2, RZ, R175, 0x1000, RZ, 0xc0, !PT ;  /* 0x00001000afff7812 */ /* 0x000fe2000784c0ff */
[----:B------:R-:W-:Y:S01]  /*a6250*/  IMAD.WIDE R16, R140, 0x4, R4 ;  /* 0x000000048c107825 */ /* 0x000fe200078e0204 */
[----:B------:R-:W4:Y:S04]  /*a6260*/  LDL.LU R150, [R1+0x1fe8] ;  /* 0x001fe80001967983 */ /* 0x000f280000300800 */
[----:B------:R-:W4:Y:S03]  /*a6270*/  LDL.LU R148, [R1+0x1ae8] ;  /* 0x001ae80001947983 */ /* 0x000f260000300800 */
[----:B------:R-:W-:Y:S01]  /*a6280*/  @P4 LOP3.LUT R157, R157, 0x10000000, RZ, 0xfc, !PT ;  /* 0x100000009d9d4812 */ /* 0x000fe200078efcff */
[----:B------:R-:W4:Y:S03]  /*a6290*/  LDL.LU R147, [R1+0x16e8] ;  /* 0x0016e80001937983 */ /* 0x000f260000300800 */
[----:B------:R-:W-:Y:S01]  /*a62a0*/  LOP3.LUT R157, R157, 0xffdfffff, RZ, 0xc0, !PT ;  /* 0xffdfffff9d9d7812 */ /* 0x000fe200078ec0ff */
[----:B------:R-:W4:Y:S03]  /*a62b0*/  LDL.LU R145, [R1+0x2660] ;  /* 0x0026600001917983 */ /* 0x000f260000300800 */
[----:B------:R-:W-:Y:S01]  /*a62c0*/  @P6 LOP3.LUT R157, R157, 0x200000, RZ, 0xfc, !PT ;  /* 0x002000009d9d6812 */ /* 0x000fe200078efcff */
[----:B------:R-:W4:Y:S01]  /*a62d0*/  LDL.LU R146, [R1+0x12e8] ;  /* 0x0012e80001927983 */ /* 0x000f220000300800 */
        /* <DEDUP_REMOVED lines=13> */
[----:B------:R-:W-:Y:S01]  /*a63b0*/  @P6 LOP3.LUT R157, R157, 0x2000000, RZ, 0xfc, !PT ;  /* 0x020000009d9d6812 */ /* 0x000fe200078efcff */
[----:B---3--:R1:W-:Y:S02]  /*a63c0*/  @P2 STG.E desc[UR4][R16.64], R144 ;  /* 0x0000009010002986 */ /* 0x0083e4000c101904 */
[----:B-1----:R-:W-:Y:S02]  /*a63d0*/  IMAD.WIDE R16, R140, 0x4, R6 ;  /* 0x000000048c107825 */ /* 0x002fe400078e0206 */
[----:B------:R-:W3:Y:S04]  /*a63e0*/  LDL.LU R140, [R1+0x2664] ;  /* 0x00266400018c7983 */ /* 0x000ee80000300800 */
[----:B------:R-:W3:Y:S01]  /*a63f0*/  LDL.LU R149, [R1+0x2f4] ;  /* 0x0002f40001957983 */ /* 0x000ee20000300800 */
[----:B------:R-:W-:-:S02]  /*a6400*/  LOP3.LUT P6, RZ, R175, 0x80000, RZ, 0xc0, !PT ;  /* 0x00080000afff7812 */ /* 0x000fc400078cc0ff */
[----:B------:R-:W-:Y:S01]  /*a6410*/  LOP3.LUT R157, R157, 0xfbffffff, RZ, 0xc0, !PT ;  /* 0xfbffffff9d9d7812 */ /* 0x000fe200078ec0ff */
[----:B--2---:R1:W-:Y:S10]  /*a6420*/  @P3 STG.E desc[UR4][R16.64], R143 ;  /* 0x0000008f10003986 */ /* 0x0043f4000c101904 */
[----:B------:R-:W-:Y:S01]  /*a6430*/  @P6 LOP3.LUT R157, R157, 0x4000000, RZ, 0xfc, !PT ;  /* 0x040000009d9d6812 */ /* 0x000fe200078efcff */
[----:B-1----:R-:W2:Y:S01]  /*a6440*/  LDL.LU R143, [R1+0xef8] ;  /* 0x000ef800018f7983 */ /* 0x002ea20000300800 */
[----:B----4-:R-:W-:-:S05]  /*a6450*/  IMAD.WIDE R16, R138, 0x4, R2 ;  /* 0x000000048a107825 */ /* 0x010fca00078e0202 */
[----:B------:R1:W-:Y:S01]  /*a6460*/  @P4 STG.E desc[UR4][R16.64], R141 ;  /* 0x0000008d10004986 */ /* 0x0003e2000c101904 */
[C---:B------:R-:W-:Y:S01]  /*a6470*/  LOP3.LUT P4, RZ, R157.reuse, 0x10000000, RZ, 0xc0, !PT ;  /* 0x100000009dff7812 */ /* 0x040fe2000788c0ff */
[C---:B-1----:R-:W-:Y:S02]  /*a6480*/  IMAD.WIDE R16, R138.reuse, 0x4, R8 ;  /* 0x000000048a107825 */ /* 0x042fe400078e0208 */
[----:B------:R-:W4:Y:S10]  /*a6490*/  LDL.LU R141, [R1+0xaf8] ;  /* 0x000af800018d7983 */ /* 0x000f340000300800 */
[----:B------:R1:W-:Y:S04]  /*a64a0*/  @P4 STG.E desc[UR4][R16.64], R142 ;  /* 0x0000008e10004986 */ /* 0x0003e8000c101904 */
[----:B-1----:R-:W4:Y:S01]  /*a64b0*/  LDL.LU R142, [R1+0x6f8] ;  /* 0x0006f800018e7983 */ /* 0x002f220000300800 */
[----:B------:R-:W-:Y:S01]  /*a64c0*/  LOP3.LUT P4, RZ, R157, 0x8000000, RZ, 0xc0, !PT ;  /* 0x080000009dff7812 */ /* 0x000fe2000788c0ff */
[----:B------:R-:W-:-:S12]  /*a64d0*/  IMAD.WIDE R16, R138, 0x4, R4 ;  /* 0x000000048a107825 */ /* 0x000fd800078e0204 */
[----:B------:R1:W-:Y:S02]  /*a64e0*/  @P4 STG.E desc[UR4][R16.64], R139 ;  /* 0x0000008b10004986 */ /* 0x0003e4000c101904 */
[----:B-1----:R-:W-:Y:S02]  /*a64f0*/  IMAD.WIDE R16, R138, 0x4, R6 ;  /* 0x000000048a107825 */ /* 0x002fe400078e0206 */
[----:B------:R-:W4:Y:S04]  /*a6500*/  LDL.LU R139, [R1+0x2f8] ;  /* 0x0002f800018b7983 */ /* 0x000f280000300800 */
[----:B------:R-:W4:Y:S04]  /*a6510*/  LDL.LU R138, [R1+0x1fec] ;  /* 0x001fec00018a7983 */ /* 0x000f280000300800 */
[----:B------:R-:W4:Y:S01]  /*a6520*/  LDL.LU R144, [R1+0x2668] ;  /* 0x0026680001907983 */ /* 0x000f220000300800 */
[----:B------:R-:W-:-:S02]  /*a6530*/  LOP3.LUT P5, RZ, R175, 0x20000, RZ, 0xc0, !PT ;  /* 0x00020000afff7812 */ /* 0x000fc400078ac0ff */
[----:B------:R-:W-:-:S11]  /*a6540*/  LOP3.LUT P6, RZ, R175, 0x40000, RZ, 0xc0, !PT ;  /* 0x00040000afff7812 */ /* 0x000fd600078cc0ff */
[----:B------:R1:W-:Y:S02]  /*a6550*/  @P5 STG.E desc[UR4][R16.64], R136 ;  /* 0x0000008810005986 */ /* 0x0003e4000c101904 */
        /* <DEDUP_REMOVED lines=27> */
[----:B--2---:R1:W-:Y:S02]  /*a6710*/  @P1 STG.E desc[UR4][R16.64], R143 ;  /* 0x0000008f10001986 */ /* 0x0043e4000c101904 */
[C---:B-1----:R-:W-:Y:S01]  /*a6720*/  IMAD.WIDE R16, R140.reuse, 0x4, R8 ;  /* 0x000000048c107825 */ /* 0x042fe200078e0208 */
[C---:B------:R-:W-:Y:S02]  /*a6730*/  LOP3.LUT P4, RZ, R175.reuse, 0x20000000, RZ, 0xc0, !PT ;  /* 0x20000000afff7812 */ /* 0x040fe4000788c0ff */
[----:B------:R-:W-:Y:S02]  /*a6740*/  LOP3.LUT P5, RZ, R175, 0x40000000, RZ, 0xc0, !PT ;  /* 0x40000000afff7812 */ /* 0x000fe400078ac0ff */
[----:B----4-:R1:W-:Y:S02]  /*a6750*/  @P2 STG.E desc[UR4][R16.64], R141 ;  /* 0x0000008d10002986 */ /* 0x0103e4000c101904 */
[----:B-1----:R-:W-:-:S05]  /*a6760*/  IMAD.WIDE R16, R140, 0x4, R4 ;  /* 0x000000048c107825 */ /* 0x002fca00078e0204 */
[----:B------:R1:W-:Y:S02]  /*a6770*/  @P3 STG.E desc[UR4][R16.64], R142 ;  /* 0x0000008e10003986 */ /* 0x0003e4000c101904 */
[----:B-1----:R-:W-:Y:S02]  /*a6780*/  IMAD.WIDE R16, R140, 0x4, R6 ;  /* 0x000000048c107825 */ /* 0x002fe400078e0206 */
[----:B------:R-:W2:Y:S04]  /*a6790*/  LDL.LU R140, [R1+0x1aec] ;  /* 0x001aec00018c7983 */ /* 0x000ea80000300800 */
[----:B------:R-:W3:Y:S04]  /*a67a0*/  LDL.LU R145, [R1+0x16ec] ;  /* 0x0016ec0001917983 */ /* 0x000ee80000300800 */
[----:B------:R1:W-:Y:S02]  /*a67b0*/  @P4 STG.E desc[UR4][R16.64], R139 ;  /* 0x0000008b10004986 */ /* 0x0003e4000c101904 */
[----:B-1----:R-:W-:-:S05]  /*a67c0*/  IMAD.WIDE R16, R144, 0x4, R2 ;  /* 0x0000000490107825 */ /* 0x002fca00078e0202 */
[----:B------:R1:W-:Y:S04]  /*a67d0*/  @P5 STG.E desc[UR4][R16.64], R138 ;  /* 0x0000008a10005986 */ /* 0x0003e8000c101904 */
[----:B-1----:R-:W4:Y:S01]  /*a67e0*/  LDL.LU R138, [R1+0x12ec] ;  /* 0x0012ec00018a7983 */ /* 0x002f220000300800 */
[C---:B------:R-:W-:Y:S02]  /*a67f0*/  LOP3.LUT P2, RZ, R157.reuse, 0x1, RZ, 0xc0, !PT ;  /* 0x000000019dff7812 */ /* 0x040fe4000784c0ff */
[----:B------:R-:W-:Y:S01]  /*a6800*/  LOP3.LUT R157, R157, 0xffefffff, RZ, 0xc0, !PT ;  /* 0xffefffff9d9d7812 */ /* 0x000fe200078ec0ff */
[----:B------:R-:W4:Y:S04]  /*a6810*/  LDL.LU R146, [R1+0xefc] ;  /* 0x000efc0001927983 */ /* 0x000f280000300800 */
[----:B------:R-:W4:Y:S04]  /*a6820*/  LDL.LU R141, [R1+0xafc] ;  /* 0x000afc00018d7983 */ /* 0x000f280000300800 */
[----:B------:R-:W4:Y:S02]  /*a6830*/  LDL.LU R150, [R1+0x6fc] ;  /* 0x0006fc0001967983 */ /* 0x000f240000300800 */
[----:B------:R-:W-:-:S02]  /*a6840*/  @P2 LOP3.LUT R157, R157, 0x100000, RZ, 0xfc, !PT ;  /* 0x001000009d9d2812 */ /* 0x000fc400078efcff */
[----:B------:R-:W4:Y:S02]  /*a6850*/  LDL.LU R143, [R1+0x266c] ;  /* 0x00266c00018f7983 */ /* 0x000f240000300800 */
[C---:B------:R-:W-:Y:S02]  /*a6860*/  LOP3.LUT P5, RZ, R157.reuse, 0x20, RZ, 0xc0, !PT ;  /* 0x000000209dff7812 */ /* 0x040fe400078ac0ff */
[C---:B------:R-:W-:Y:S01]  /*a6870*/  LOP3.LUT P3, RZ, R157.reuse, 0x2, RZ, 0xc0, !PT ;  /* 0x000000029dff7812 */ /* 0x040fe2000786c0ff */
[----:B------:R-:W4:Y:S01]  /*a6880*/  LDL.LU R142, [R1+0x2fc] ;  /* 0x0002fc00018e7983 */ /* 0x000f220000300800 */
[C---:B------:R-:W-:Y:S02]  /*a6890*/  LOP3.LUT P4, RZ, R157.reuse, 0x4, RZ, 0xc0, !PT ;  /* 0x000000049dff7812 */ /* 0x040fe4000788c0ff */
[----:B------:R-:W-:Y:S01]  /*a68a0*/  LOP3.LUT R157, R157, 0xfffbffff, RZ, 0xc0, !PT ;  /* 0xfffbffff9d9d7812 */ /* 0x000fe200078ec0ff */
[----:B------:R-:W-:Y:S01]  /*a68b0*/  IMAD.WIDE R16, R144, 0x4, R8 ;  /* 0x0000000490107825 */ /* 0x000fe200078e0208 */
[----:B------:R-:W-:Y:S01]  /*a68c0*/  LOP3.LUT P2, RZ, R175, 0x80000000, RZ, 0xc0, !PT ;  /* 0x80000000afff7812 */ /* 0x000fe2000784c0ff */
[----:B------:R-:W4:Y:S04]  /*a68d0*/  LDL.LU R139, [R1+0x2670] ;  /* 0x00267000018b7983 */ /* 0x000f280000300800 */
[----:B------:R-:W-:-:S04]  /*a68e0*/  @P5 LOP3.LUT R157, R157, 0x40000, RZ, 0xfc, !PT ;  /* 0x000400009d9d5812 */ /* 0x000fc800078efcff */
[C---:B------:R-:W-:Y:S02]  /*a68f0*/  LOP3.LUT P5, RZ, R157.reuse, 0x10, RZ, 0xc0, !PT ;  /* 0x000000109dff7812 */ /* 0x040fe400078ac0ff */
[----:B------:R-:W-:-:S11]  /*a6900*/  LOP3.LUT R157, R157, 0xfff7ffff, RZ, 0xc0, !PT ;  /* 0xfff7ffff9d9d7812 */ /* 0x000fd600078ec0ff */
[----:B------:R-:W-:-:S04]  /*a6910*/  @P5 LOP3.LUT R157, R157, 0x80000, RZ, 0xfc, !PT ;  /* 0x000800009d9d5812 */ /* 0x000fc800078efcff */
[C---:B------:R-:W-:Y:S02]  /*a6920*/  LOP3.LUT P6, RZ, R157.reuse, 0x400, RZ, 0xc0, !PT ;  /* 0x000004009dff7812 */ /* 0x040fe400078cc0ff */
[C---:B------:R-:W-:Y:S02]  /*a6930*/  LOP3.LUT P5, RZ, R157.reuse, 0x8, RZ, 0xc0, !PT ;  /* 0x000000089dff7812 */ /* 0x040fe400078ac0ff */
[----:B------:R-:W-:-:S09]  /*a6940*/  LOP3.LUT R157, R157, 0xffffbfff, RZ, 0xc0, !PT ;  /* 0xffffbfff9d9d7812 */ /* 0x000fd200078ec0ff */
[----:B------:R-:W-:-:S04]  /*a6950*/  @P6 LOP3.LUT R157, R157, 0x4000, RZ, 0xfc, !PT ;  /* 0x000040009d9d6812 */ /* 0x000fc800078efcff */
[C---:B------:R-:W-:Y:S02]  /*a6960*/  LOP3.LUT P6, RZ, R157.reuse, 0x200, RZ, 0xc0, !PT ;  /* 0x000002009dff7812 */ /* 0x040fe400078cc0ff */
[----:B------:R-:W-:-:S11]  /*a6970*/  LOP3.LUT R157, R157, 0xffff7fff, RZ, 0xc0, !PT ;  /* 0xffff7fff9d9d7812 */ /* 0x000fd600078ec0ff */
[----:B------:R-:W-:-:S04]  /*a6980*/  @P6 LOP3.LUT R157, R157, 0x8000, RZ, 0xfc, !PT ;  /* 0x000080009d9d6812 */ /* 0x000fc800078efcff */
[C---:B------:R-:W-:Y:S02]  /*a6990*/  LOP3.LUT P6, RZ, R157.reuse, 0x100, RZ, 0xc0, !PT ;  /* 0x000001009dff7812 */ /* 0x040fe400078cc0ff */
[----:B------:R-:W-:-:S11]  /*a69a0*/  LOP3.LUT R157, R157, 0xfffeffff, RZ, 0xc0, !PT ;  /* 0xfffeffff9d9d7812 */ /* 0x000fd600078ec0ff */
[----:B------:R-:W-:-:S04]  /*a69b0*/  @P6 LOP3.LUT R157, R157, 0x10000, RZ, 0xfc, !PT ;  /* 0x000100009d9d6812 */ /* 0x000fc800078efcff */
[C---:B------:R-:W-:Y:S02]  /*a69c0*/  LOP3.LUT P6, RZ, R157.reuse, 0x80, RZ, 0xc0, !PT ;  /* 0x000000809dff7812 */ /* 0x040fe400078cc0ff */
[----:B------:R-:W-:-:S11]  /*a69d0*/  LOP3.LUT R157, R157, 0xfffdffff, RZ, 0xc0, !PT ;  /* 0xfffdffff9d9d7812 */ /* 0x000fd600078ec0ff */
[----:B------:R-:W-:Y:S01]  /*a69e0*/  @P6 LOP3.LUT R157, R157, 0x20000, RZ, 0xfc, !PT ;  /* 0x000200009d9d6812 */ /* 0x000fe200078efcff */
[----:B--2---:R1:W-:Y:S04]  /*a69f0*/  @P2 STG.E desc[UR4][R16.64], R140 ;  /* 0x0000008c10002986 */ /* 0x0043e8000c101904 */
[----:B-1----:R-:W2:Y:S04]  /*a6a00*/  LDL.LU R140, [R1+0x1ff0] ;  /* 0x001ff000018c7983 */ /* 0x002ea80000300800 */
[----:B------:R-:W2:Y:S01]  /*a6a10*/  LDL.LU R148, [R1+0x1af0] ;  /* 0x001af00001947983 */ /* 0x000ea20000300800 */
[----:B------:R-:W-:Y:S01]  /*a6a20*/  LOP3.LUT P2, RZ, R157, 0x100000, RZ, 0xc0, !PT ;  /* 0x001000009dff7812 */ /* 0x000fe2000784c0ff */
[----:B------:R-:W-:-:S02]  /*a6a30*/  IMAD.WIDE R16, R144, 0x4, R4 ;  /* 0x0000000490107825 */ /* 0x000fc400078e0204 */
[----:B------:R-:W2:Y:S10]  /*a6a40*/  LDL.LU R147, [R1+0x16f0] ;  /* 0x0016f00001937983 */ /* 0x000eb40000300800 */
[----:B---3--:R1:W-:Y:S02]  /*a6a50*/  @P2 STG.E desc[UR4][R16.64], R145 ;  /* 0x0000009110002986 */ /* 0x0083e4000c101904 */
[----:B-1----:R-:W-:-:S05]  /*a6a60*/  IMAD.WIDE R16, R144, 0x4, R6 ;  /* 0x0000000490107825 */ /* 0x002fca00078e0206 */
[----:B----4-:R1:W-:Y:S04]  /*a6a70*/  @P3 STG.E desc[UR4][R16.64], R138 ;  /* 0x0000008a10003986 */ /* 0x0103e8000c101904 */
[----:B-1----:R-:W3:Y:S01]  /*a6a80*/  LDL.LU R138, [R1+0x12f0] ;  /* 0x0012f000018a7983 */ /* 0x002ee20000300800 */
[----:B------:R-:W-:Y:S01]  /*a6a90*/  IMAD.WIDE R16, R143, 0x4, R2 ;  /* 0x000000048f107825 */ /* 0x000fe200078e0202 */
[----:B------:R-:W-:Y:S02]  /*a6aa0*/  LOP3.LUT P6, RZ, R157, 0x40, RZ, 0xc0, !PT ;  /* 0x000000409dff7812 */ /* 0x000fe400078cc0ff */
[----:B------:R-:W4:Y:S04]  /*a6ab0*/  LDL.LU R144, [R1+0x2674] ;  /* 0x0026740001907983 */ /* 0x000f280000300800 */
[----:B------:R1:W-:Y:S04]  /*a6ac0*/  @P4 STG.E desc[UR4][R16.64], R146 ;  /* 0x0000009210004986 */ /* 0x0003e8000c101904 */
[----:B------:R-:W4:Y:S04]  /*a6ad0*/  LDL.LU R145, [R1+0xf00] ;  /* 0x000f000001917983 */ /* 0x000f280000300800 */
[----:B------:R-:W4:Y:S01]  /*a6ae0*/  LDL.LU R15, [R1+0x3170] ;  /* 0x00317000010f7983 */ /* 0x000f220000300800 */
[----:B-1----:R-:W-:-:S03]  /*a6af0*/  IMAD.WIDE R16, R143, 0x4, R8 ;  /* 0x000000048f107825 */ /* 0x002fc600078e0208 */
[----:B------:R-:W4:Y:S04]  /*a6b00*/  LDL.LU R146, [R1+0xb00] ;  /* 0x000b000001927983 */ /* 0x000f280000300800 */
[----:B------:R1:W-:Y:S01]  /*a6b10*/  @P5 STG.E desc[UR4][R16.64], R141 ;  /* 0x0000008d10005986 */ /* 0x0003e2000c101904 */
[----:B------:R-:W-:Y:S01]  /*a6b20*/  LOP3.LUT P5, RZ, R157, 0x80000, RZ, 0xc0, !PT ;  /* 0x000800009dff7812 */ /* 0x000fe200078ac0ff */
[----:B-1----:R-:W-:Y:S02]  /*a6b30*/  IMAD.WIDE R16, R143, 0x4, R4 ;  /* 0x000000048f107825 */ /* 0x002fe400078e0204 */
[----:B------:R-:W4:Y:S10]  /*a6b40*/  LDL R141, [R1+0x2678] ;  /* 0x00267800018d7983 */ /* 0x000f340000100800 */
[----:B------:R1:W-:Y:S01]  /*a6b50*/  @P5 STG.E desc[UR4][R16.64], R150 ;  /* 0x0000009610005986 */ /* 0x0003e2000c101904 */
[----:B------:R-:W-:Y:S01]  /*a6b60*/  LOP3.LUT P5, RZ, R157, 0x40000, RZ, 0xc0, !PT ;  /* 0x000400009dff7812 */ /* 0x000fe200078ac0ff */
[----:B-1----:R-:W-:-:S02]  /*a6b70*/  IMAD.WIDE R16, R143, 0x4, R6 ;  /* 0x000000048f107825 */ /* 0x002fc400078e0206 */
[----:B------:R-:W4:Y:S10]  /*a6b80*/  LDL.LU R143, [R1+0x700] ;  /* 0x00070000018f7983 */ /* 0x000f340000300800 */
[----:B------:R1:W-:Y:S02]  /*a6b90*/  @P5 STG.E desc[UR4][R16.64], R142 ;  /* 0x0000008e10005986 */ /* 0x0003e4000c101904 */
[----:B-1----:R-:W-:-:S02]  /*a6ba0*/  IMAD.WIDE R16, R139, 0x4, R2 ;  /* 0x000000048b107825 */ /* 0x002fc400078e0202 */
[----:B------:R-:W4:Y:S04]  /*a6bb0*/  LDL.LU R142, [R1+0x300] ;  /* 0x00030000018e7983 */ /* 0x000f280000300800 */
[----:B--2---:R1:W-:Y:S01]  /*a6bc0*/  @P6 STG.E desc[UR4][R16.64], R140 ;  /* 0x0000008c10006986 */ /* 0x0043e2000c101904 */
[----:B------:R-:W-:Y:S01]  /*a6bd0*/  LOP3.LUT P6, RZ, R157, 0x20000, RZ, 0xc0, !PT ;  /* 0x000200009dff7812 */ /* 0x000fe200078cc0ff */
[----:B-1----:R-:W-:Y:S02]  /*a6be0*/  IMAD.WIDE R16, R139, 0x4, R8 ;  /* 0x000000048b107825 */ /* 0x002fe400078e0208 */
[----:B------:R-:W2:Y:S10]  /*a6bf0*/  LDL.LU R140, [R1+0x1ff4] ;  /* 0x001ff400018c7983 */ /* 0x000eb40000300800 */
[----:B------:R1:W-:Y:S01]  /*a6c00*/  @P6 STG.E desc[UR4][R16.64], R148 ;  /* 0x0000009410006986 */ /* 0x0003e2000c101904 */
[----:B------:R-:W-:Y:S01]  /*a6c10*/  LOP3.LUT P6, RZ, R157, 0x10000, RZ, 0xc0, !PT ;  /* 0x000100009dff7812 */ /* 0x000fe200078cc0ff */
[----:B-1----:R-:W-:-:S12]  /*a6c20*/  IMAD.WIDE R16, R139, 0x4, R4 ;  /* 0x000000048b107825 */ /* 0x002fd800078e0204 */
[----:B------:R1:W-:Y:S01]  /*a6c30*/  @P6 STG.E desc[UR4][R16.64], R147 ;  /* 0x0000009310006986 */ /* 0x0003e2000c101904 */
[----:B------:R-:W-:Y:S01]  /*a6c40*/  LOP3.LUT P6, RZ, R157, 0x8000, RZ, 0xc0, !PT ;  /* 0x000080009dff7812 */ /* 0x000fe200078cc0ff */
[----:B-1----:R-:W-:Y:S02]  /*a6c50*/  IMAD.WIDE R16, R139, 0x4, R6 ;  /* 0x000000048b107825 */ /* 0x002fe400078e0206 */
[----:B------:R-:W2:Y:S10]  /*a6c60*/  LDL.LU R139, [R1+0x1af4] ;  /* 0x001af400018b7983 */ /* 0x000eb40000300800 */
[----:B---3--:R1:W-:Y:S04]  /*a6c70*/  @P6 STG.E desc[UR4][R16.64], R138 ;  /* 0x0000008a10006986 */ /* 0x0083e8000c101904 */
[----:B-1----:R-:W3:Y:S01]  /*a6c80*/  LDL.LU R138, [R1+0x16f4] ;  /* 0x0016f400018a7983 */ /* 0x002ee20000300800 */
[----:B------:R-:W-:-:S02]  /*a6c90*/  LOP3.LUT P6, RZ, R157, 0x4000, RZ, 0xc0, !PT ;  /* 0x000040009dff7812 */ /* 0x000fc400078cc0ff */
[C---:B------:R-:W-:Y:S01]  /*a6ca0*/  LOP3.LUT P0, RZ, R157.reuse, 0x800, RZ, 0xc0, !PT ;  /* 0x000008009dff7812 */ /* 0x040fe2000780c0ff */
[----:B----4-:R-:W-:Y:S01]  /*a6cb0*/  IMAD.WIDE R16, R144, 0x4, R2 ;  /* 0x0000000490107825 */ /* 0x010fe200078e0202 */
[----:B------:R-:W-:-:S03]  /*a6cc0*/  LOP3.LUT P2, RZ, R157, 0x1000, RZ, 0xc0, !PT ;  /* 0x000010009dff7812 */ /* 0x000fc6000784c0ff */
[----:B------:R-:W-:-:S04]  /*a6cd0*/  IMAD.WIDE R18, R144, 0x4, R8 ;  /* 0x0000000490127825 */ /* 0x000fc800078e0208 */
[----:B------:R-:W-:Y:S02]  /*a6ce0*/  VIADD R0, R10, 0x183 ;  /* 0x000001830a007836 */ /* 0x000fe40000000000 */
[----:B------:R1:W-:Y:S04]  /*a6cf0*/  @P6 STG.E desc[UR4][R16.64], R145 ;  /* 0x0000009110006986 */ /* 0x0003e8000c101904 */
[----:B------:R4:W-:Y:S01]  /*a6d00*/  @P0 STG.E desc[UR4][R18.64], R146 ;  /* 0x0000009212000986 */ /* 0x0009e2000c101904 */
[----:B------:R-:W-:Y:S01]  /*a6d10*/  ISETP.GE.AND P0, PT, R0, UR7, PT ;  /* 0x0000000700007c0c */ /* 0x000fe2000bf06270 */
[----:B------:R-:W-:Y:S02]  /*a6d20*/  VIADD R0, R10, 0x184 ;  /* 0x000001840a007836 */ /* 0x000fe40000000000 */
[----:B-1----:R-:W-:Y:S01]  /*a6d30*/  IMAD.WIDE R16, R144, 0x4, R4 ;  /* 0x0000000490107825 */ /* 0x002fe200078e0204 */
[----:B------:R-:W-:-:S02]  /*a6d40*/  LOP3.LUT P1, RZ, R155, 0x4, RZ, 0xc0, !PT ;  /* 0x000000049bff7812 */ /* 0x000fc4000782c0ff */
[----:B------:R-:W-:-:S07]  /*a6d50*/  LOP3.LUT R155, R155, 0xfffffffd, RZ, 0xc0, !PT ;  /* 0xfffffffd9b9b7812 */ /* 0x000fce00078ec0ff */
[----:B------:R-:W-:Y:S01]  /*a6d60*/  @P0 LOP3.LUT R155, R155, 0x2, RZ, 0xfc, !PT ;  /* 0x000000029b9b0812 */ /* 0x000fe200078efcff */
[----:B------:R1:W-:Y:S01]  /*a6d70*/  @P2 STG.E desc[UR4][R16.64], R143 ;  /* 0x0000008f10002986 */ /* 0x0003e2000c101904 */
[----:B------:R-:W-:Y:S01]  /*a6d80*/  ISETP.GE.AND P2, PT, R0, UR7, PT ;  /* 0x0000000700007c0c */ /* 0x000fe2000bf46270 */
[C---:B------:R-:W-:Y:S01]  /*a6d90*/  VIADD R0, R10.reuse, 0x186 ;  /* 0x000001860a007836 */ /* 0x040fe20000000000 */
[----:B------:R-:W-:Y:S02]  /*a6da0*/  LOP3.LUT R155, R155, 0xfffffffe, RZ, 0xc0, !PT ;  /* 0xfffffffe9b9b7812 */ /* 0x000fe400078ec0ff */
[----:B------:R-:W-:Y:S01]  /*a6db0*/  ISETP.LT.AND P1, PT, R13, R15, !P1 ;  /* 0x0000000f0d00720c */ /* 0x000fe20004f21270 */
[----:B------:R-:W-:Y:S01]  /*a6dc0*/  VIADD R15, R10, 0x185 ;  /* 0x000001850a0f7836 */ /* 0x000fe20000000000 */
[----:B------:R-:W-:-:S07]  /*a6dd0*/  LOP3.LUT P3, RZ, R157, 0x2000, RZ, 0xc0, !PT ;  /* 0x000020009dff7812 */ /* 0x000fce000786c0ff */
[----:B------:R-:W-:Y:S02]  /*a6de0*/  @P2 LOP3.LUT R155, R155, 0x1, RZ, 0xfc, !PT ;  /* 0x000000019b9b2812 */ /* 0x000fe400078efcff */
[----:B------:R-:W-:Y:S02]  /*a6df0*/  ISETP.GE.AND P2, PT, R0, UR7, PT ;  /* 0x0000000700007c0c */ /* 0x000fe4000bf46270 */
[C---:B------:R-:W-:Y:S02]  /*a6e00*/  LOP3.LUT P4, RZ, R159.reuse, 0x800, RZ, 0xc0, !PT ;  /* 0x000008009fff7812 */ /* 0x040fe4000788c0ff */
[----:B------:R-:W-:Y:S02]  /*a6e10*/  LOP3.LUT P5, RZ, R159, 0x10000, RZ, 0xc0, !PT ;  /* 0x000100009fff7812 */ /* 0x000fe400078ac0ff */
[----:B------:R-:W-:Y:S01]  /*a6e20*/  ISETP.GE.AND P0, PT, R15, UR7, PT ;  /* 0x000000070f007c0c */ /* 0x000fe2000bf06270 */
[----:B------:R-:W-:Y:S01]  /*a6e30*/  VIADD R15, R10, 0x187 ;  /* 0x000001870a0f7836 */ /* 0x000fe20000000000 */
[----:B------:R-:W-:Y:S01]  /*a6e40*/  LOP3.LUT R155, R155, 0xfffffff7, RZ, 0xc0, !PT ;  /* 0xfffffff79b9b7812 */ /* 0x000fe200078ec0ff */
[----:B----4-:R-:W-:-:S04]  /*a6e50*/  IMAD.WIDE R18, R144, 0x4, R6 ;  /* 0x0000000490127825 */ /* 0x010fc800078e0206 */
[----:B------:R-:W-:Y:S01]  /*a6e60*/  @P2 LOP3.LUT R155, R155, 0x8, RZ, 0xfc, !PT ;  /* 0x000000089b9b2812 */ /* 0x000fe200078efcff */
[----:B------:R-:W-:Y:S01]  /*a6e70*/  IMAD.WIDE R20, R141, 0x4, R2 ;  /* 0x000000048d147825 */ /* 0x000fe200078e0202 */
[----:B------:R-:W-:-:S03]  /*a6e80*/  ISETP.GE.AND P2, PT, R15, UR7, PT ;  /* 0x000000070f007c0c */ /* 0x000fc6000bf46270 */
[C---:B------:R-:W-:Y:S01]  /*a6e90*/  IMAD.WIDE R8, R141.reuse, 0x4, R8 ;  /* 0x000000048d087825 */ /* 0x040fe200078e0208 */
[----:B------:R4:W-:Y:S03]  /*a6ea0*/  @P3 STG.E desc[UR4][R18.64], R142 ;  /* 0x0000008e12003986 */ /* 0x0009e6000c101904 */
[----:B-1----:R-:W-:-:S04]  /*a6eb0*/  IMAD.WIDE R16, R141, 0x4, R4 ;  /* 0x000000048d107825 */ /* 0x002fc800078e0204 */
[C---:B------:R-:W-:Y:S01]  /*a6ec0*/  VIADD R0, R10.reuse, 0x188 ;  /* 0x000001880a007836 */ /* 0x040fe20000000000 */
[----:B------:R-:W-:Y:S01]  /*a6ed0*/  LOP3.LUT R155, R155, 0xffffffef, RZ, 0xc0, !PT ;  /* 0xffffffef9b9b7812 */ /* 0x000fe200078ec0ff */
[----:B------:R-:W-:-:S03]  /*a6ee0*/  VIADD R24, R10, 0x189 ;  /* 0x000001890a187836 */ /* 0x000fc60000000000 */
[----:B------:R-:W-:Y:S02]  /*a6ef0*/  @P2 LOP3.LUT R155, R155, 0x10, RZ, 0xfc, !PT ;  /* 0x000000109b9b2812 */ /* 0x000fe400078efcff */
[----:B------:R-:W-:Y:S02]  /*a6f00*/  ISETP.GE.AND P3, PT, R24, UR7, PT ;  /* 0x0000000718007c0c */ /* 0x000fe4000bf66270 */
[----:B------:R-:W-:Y:S01]  /*a6f10*/  LOP3.LUT R155, R155, 0xffffffdf, RZ, 0xc0, !PT ;  /* 0xffffffdf9b9b7812 */ /* 0x000fe200078ec0ff */
[C---:B------:R-:W-:Y:S02]  /*a6f20*/  VIADD R25, R10.reuse, 0x18a ;  /* 0x0000018a0a197836 */ /* 0x040fe40000000000 */
[C---:B------:R-:W-:Y:S02]  /*a6f30*/  VIADD R26, R10.reuse, 0x18b ;  /* 0x0000018b0a1a7836 */ /* 0x040fe40000000000 */
[----:B------:R-:W-:-:S03]  /*a6f40*/  VIADD R27, R10, 0x18c ;  /* 0x0000018c0a1b7836 */ /* 0x000fc60000000000 */
[----:B------:R-:W-:Y:S01]  /*a6f50*/  ISETP.GE.AND P2, PT, R26, UR7, PT ;  /* 0x000000071a007c0c */ /* 0x000fe2000bf46270 */
[C---:B------:R-:W-:Y:S02]  /*a6f60*/  VIADD R23, R10.reuse, 0x18d ;  /* 0x0000018d0a177836 */ /* 0x040fe40000000000 */
[C---:B------:R-:W-:Y:S02]  /*a6f70*/  VIADD R22, R10.reuse, 0x18e ;  /* 0x0000018e0a167836 */ /* 0x040fe40000000000 */
[C---:B----4-:R-:W-:Y:S02]  /*a6f80*/  VIADD R19, R10.reuse, 0x191 ;  /* 0x000001910a137836 */ /* 0x050fe40000000000 */
[C---:B------:R-:W-:Y:S02]  /*a6f90*/  VIADD R18, R10.reuse, 0x192 ;  /* 0x000001920a127836 */ /* 0x040fe40000000000 */
[----:B------:R-:W-:Y:S01]  /*a6fa0*/  VIADD R15, R10, 0x195 ;  /* 0x000001950a0f7836 */ /* 0x000fe20000000000 */
[----:B--2---:R1:W-:Y:S04]  /*a6fb0*/  @P4 STG.E desc[UR4][R20.64], R140 ;  /* 0x0000008c14004986 */ /* 0x0043e8000c101904 */
[----:B------:R2:W-:Y:S04]  /*a6fc0*/  @P5 STG.E desc[UR4][R8.64], R139 ;  /* 0x0000008b08005986 */ /* 0x0005e8000c101904 */
[----:B---3--:R3:W-:Y:S01]  /*a6fd0*/  @P1 STG.E desc[UR4][R16.64], R138 ;  /* 0x0000008a10001986 */ /* 0x0087e2000c101904 */
[----:B------:R-:W-:-:S13]  /*a6fe0*/  ISETP.GE.AND P1, PT, R0, UR7, PT ;  /* 0x0000000700007c0c */ /* 0x000fda000bf26270 */
[----:B------:R-:W-:Y:S02]  /*a6ff0*/  @P1 LOP3.LUT R155, R155, 0x20, RZ, 0xfc, !PT ;  /* 0x000000209b9b1812 */ /* 0x000fe400078efcff */
[----:B------:R-:W-:Y:S02]  /*a7000*/  ISETP.GE.AND P1, PT, R25, UR7, PT ;  /* 0x0000000719007c0c */ /* 0x000fe4000bf26270 */
[----:B------:R-:W-:-:S04]  /*a7010*/  LOP3.LUT R155, R155, 0xffffffbf, RZ, 0xc0, !PT ;  /* 0xffffffbf9b9b7812 */ /* 0x000fc800078ec0ff */
[----:B------:R-:W-:-:S04]  /*a7020*/  @P3 LOP3.LUT R155, R155, 0x40, RZ, 0xfc, !PT ;  /* 0x000000409b9b3812 */ /* 0x000fc800078efcff */
[----:B------:R-:W-:-:S04]  /*a7030*/  LOP3.LUT R155, R155, 0xffffff7f, RZ, 0xc0, !PT ;  /* 0xffffff7f9b9b7812 */ /* 0x000fc800078ec0ff */
[----:B------:R-:W-:Y:S02]  /*a7040*/  @P1 LOP3.LUT R155, R155, 0x80, RZ, 0xfc, !PT ;  /* 0x000000809b9b1812 */ /* 0x000fe400078efcff */
[----:B------:R-:W-:Y:S02]  /*a7050*/  ISETP.GE.AND P3, PT, R27, UR7, PT ;  /* 0x000000071b007c0c */ /* 0x000fe4000bf66270 */
[----:B------:R-:W-:-:S04]  /*a7060*/  LOP3.LUT R155, R155, 0xfffffeff, RZ, 0xc0, !PT ;  /* 0xfffffeff9b9b7812 */ /* 0x000fc800078ec0ff */
[----:B------:R-:W-:Y:S02]  /*a7070*/  @P2 LOP3.LUT R155, R155, 0x100, RZ, 0xfc, !PT ;  /* 0x000001009b9b2812 */ /* 0x000fe400078efcff */
[----:B------:R-:W-:Y:S02]  /*a7080*/  ISETP.GE.AND P1, PT, R23, UR7, PT ;  /* 0x0000000717007c0c */ /* 0x000fe4000bf26270 */
[----:B------:R-:W-:-:S04]  /*a7090*/  LOP3.LUT R155, R155, 0xfffffdff, RZ, 0xc0, !PT ;  /* 0xfffffdff9b9b7812 */ /* 0x000fc800078ec0ff */
[----:B------:R-:W-:Y:S02]  /*a70a0*/  @P3 LOP3.LUT R155, R155, 0x200, RZ, 0xfc, !PT ;  /* 0x000002009b9b3812 */ /* 0x000fe400078efcff */
[----:B------:R-:W-:Y:S02]  /*a70b0*/  ISETP.GE.AND P2, PT, R22, UR7, PT ;  /* 0x0000000716007c0c */ /* 0x000fe4000bf46270 */
[----:B------:R-:W-:Y:S01]  /*a70c0*/  LOP3.LUT R155, R155, 0xfffffbff, RZ, 0xc0, !PT ;  /* 0xfffffbff9b9b7812 */ /* 0x000fe200078ec0ff */
[----:B-1----:R-:W-:-:S03]  /*a70d0*/  VIADD R21, R10, 0x18f ;  /* 0x0000018f0a157836 */ /* 0x002fc60000000000 */
[----:B------:R-:W-:Y:S02]  /*a70e0*/  @P1 LOP3.LUT R155, R155, 0x400, RZ, 0xfc, !PT ;  /* 0x000004009b9b1812 */ /* 0x000fe400078efcff */
[----:B------:R-:W-:Y:S02]  /*a70f0*/  ISETP.GE.AND P3, PT, R21, UR7, PT ;  /* 0x0000000715007c0c */ /* 0x000fe4000bf66270 */
[----:B------:R-:W-:Y:S01]  /*a7100*/  LOP3.LUT R155, R155, 0xfffff7ff, RZ, 0xc0, !PT ;  /* 0xfffff7ff9b9b7812 */ /* 0x000fe200078ec0ff */
[----:B------:R-:W-:-:S03]  /*a7110*/  VIADD R20, R10, 0x190 ;  /* 0x000001900a147836 */ /* 0x000fc60000000000 */
        /* <DEDUP_REMOVED lines=8> */
[----:B------:R-:W-:-:S04]  /*a71a0*/  LOP3.LUT R155, R155, 0xffffbfff, RZ, 0xc0, !PT ;  /* 0xffffbfff9b9b7812 */ /* 0x000fc800078ec0ff */
[----:B------:R-:W-:Y:S01]  /*a71b0*/  @P2 LOP3.LUT R155, R155, 0x4000, RZ, 0xfc, !PT ;  /* 0x000040009b9b2812 */ /* 0x000fe200078efcff */
[C---:B------:R-:W-:Y:S02]  /*a71c0*/  VIADD R0, R10.reuse, 0x198 ;  /* 0x000001980a007836 */ /* 0x040fe40000000000 */
[C---:B--2---:R-:W-:Y:S01]  /*a71d0*/  VIADD R8, R10.reuse, 0x197 ;  /* 0x000001970a087836 */ /* 0x044fe20000000000 */
[----:B------:R-:W-:Y:S01]  /*a71e0*/  LOP3.LUT R155, R155, 0xffff7fff, RZ, 0xc0, !PT ;  /* 0xffff7fff9b9b7812 */ /* 0x000fe200078ec0ff */
[C---:B------:R-:W-:Y:S02]  /*a71f0*/  VIADD R9, R10.reuse, 0x196 ;  /* 0x000001960a097836 */ /* 0x040fe40000000000 */
[C---:B---3--:R-:W-:Y:S02]  /*a7200*/  VIADD R16, R10.reuse, 0x194 ;  /* 0x000001940a107836 */ /* 0x048fe40000000000 */
[----:B------:R-:W-:Y:S01]  /*a7210*/  VIADD R17, R10, 0x193 ;  /* 0x000001930a117836 */ /* 0x000fe20000000000 */
[----:B------:R-:W-:-:S02]  /*a7220*/  @P3 LOP3.LUT R155, R155, 0x8000, RZ, 0xfc, !PT ;  /* 0x000080009b9b3812 */ /* 0x000fc400078efcff */
[----:B------:R-:W-:Y:S02]  /*a7230*/  ISETP.GE.AND P2, PT, R16, UR7, PT ;  /* 0x0000000710007c0c */ /* 0x000fe4000bf46270 */
[----:B------:R-:W-:Y:S02]  /*a7240*/  ISETP.GE.AND P1, PT, R17, UR7, PT ;  /* 0x0000000711007c0c */ /* 0x000fe4000bf26270 */
[----:B------:R-:W-:Y:S02]  /*a7250*/  ISETP.GE.AND P3, PT, R15, UR7, PT ;  /* 0x000000070f007c0c */ /* 0x000fe4000bf66270 */
[----:B------:R-:W-:Y:S02]  /*a7260*/  ISETP.GE.AND P4, PT, R9, UR7, PT ;  /* 0x0000000709007c0c */ /* 0x000fe4000bf86270 */
[----:B------:R-:W-:Y:S02]  /*a7270*/  ISETP.GE.AND P5, PT, R8, UR7, PT ;  /* 0x0000000708007c0c */ /* 0x000fe4000bfa6270 */
[----:B------:R-:W-:Y:S01]  /*a7280*/  ISETP.GE.AND P6, PT, R0, UR7, PT ;  /* 0x0000000700007c0c */ /* 0x000fe2000bfc6270 */
[----:B------:R-:W2:Y:S04]  /*a7290*/  LDL.LU R148, [R1+0x12f4] ;  /* 0x0012f40001947983 */ /* 0x000ea80000300800 */
[----:B------:R-:W3:Y:S04]  /*a72a0*/  LDL.LU R147, [R1+0xf04] ;  /* 0x000f040001937983 */ /* 0x000ee80000300800 */
[----:B------:R-:W4:Y:S04]  /*a72b0*/  LDL.LU R139, [R1+0xb04] ;  /* 0x000b0400018b7983 */ /* 0x000f280000300800 */
[----:B------:R-:W4:Y:S04]  /*a72c0*/  LDL.LU R145, [R1+0x704] ;  /* 0x0007040001917983 */ /* 0x000f280000300800 */
[----:B------:R-:W3:Y:S04]  /*a72d0*/  LDL.LU R140, [R1+0x267c] ;  /* 0x00267c00018c7983 */ /* 0x000ee80000300800 */
[----:B------:R-:W4:Y:S04]  /*a72e0*/  LDL.LU R143, [R1+0x304] ;  /* 0x00030400018f7983 */ /* 0x000f280000300800 */
[----:B------:R-:W4:Y:S04]  /*a72f0*/  LDL.LU R138, [R1+0x1ff8] ;  /* 0x001ff800018a7983 */ /* 0x000f280000300800 */
[----:B------:R-:W4:Y:S04]  /*a7300*/  LDL.LU R144, [R1+0x1af8] ;  /* 0x001af80001907983 */ /* 0x000f280000300800 */
[----:B------:R-:W4:Y:S01]  /*a7310*/  LDL.LU R142, [R1+0x2680] ;  /* 0x00268000018e7983 */ /* 0x000f220000300800 */
[----:B------:R-:W-:Y:S01]  /*a7320*/  IMAD.WIDE R8, R141, 0x4, R6 ;  /* 0x000000048d087825 */ /* 0x000fe200078e0206 */
[----:B------:R-:W-:-:S02]  /*a7330*/  LOP3.LUT R157, R157, 0xfffdffff, RZ, 0xc0, !PT ;  /* 0xfffdffff9d9d7812 */ /* 0x000fc400078ec0ff */
[----:B------:R-:W4:Y:S02]  /*a7340*/  LDL.LU R141, [R1+0x16f8] ;  /* 0x0016f800018d7983 */ /* 0x000f240000300800 */
[----:B------:R-:W-:Y:S02]  /*a7350*/  @P3 LOP3.LUT R157, R157, 0x20000, RZ, 0xfc, !PT ;  /* 0x000200009d9d3812 */ /* 0x000fe400078efcff */
[----:B------:R-:W4:Y:S01]  /*a7360*/  LDL.LU R146, [R1+0x2684] ;  /* 0x0026840001927983 */ /* 0x000f220000300800 */
[----:B------:R-:W-:Y:S02]  /*a7370*/  LOP3.LUT P3, RZ, R155, 0x1, RZ, 0xc0, !PT ;  /* 0x000000019bff7812 */ /* 0x000fe4000786c0ff */
[----:B------:R-:W-:-:S04]  /*a7380*/  LOP3.LUT R157, R157, 0xfffeffff, RZ, 0xc0, !PT ;  /* 0xfffeffff9d9d7812 */ /* 0x000fc800078ec0ff */
[----:B------:R-:W-:Y:S02]  /*a7390*/  @P4 LOP3.LUT R157, R157, 0x10000, RZ, 0xfc, !PT ;  /* 0x000100009d9d4812 */ /* 0x000fe400078efcff */
[----:B------:R-:W-:Y:S02]  /*a73a0*/  LOP3.LUT P4, RZ, R155, 0x2, RZ, 0xc0, !PT ;  /* 0x000000029bff7812 */ /* 0x000fe4000788c0ff */
[----:B------:R-:W-:-:S04]  /*a73b0*/  LOP3.LUT R157, R157, 0xffff7fff, RZ, 0xc0, !PT ;  /* 0xffff7fff9d9d7812 */ /* 0x000fc800078ec0ff */
[----:B------:R-:W-:Y:S02]  /*a73c0*/  @P5 LOP3.LUT R157, R157, 0x8000, RZ, 0xfc, !PT ;  /* 0x000080009d9d5812 */ /* 0x000fe400078efcff */
[----:B------:R-:W-:Y:S02]  /*a73d0*/  LOP3.LUT P5, RZ, R155, 0x4, RZ, 0xc0, !PT ;  /* 0x000000049bff7812 */ /* 0x000fe400078ac0ff */
[----:B------:R-:W-:Y:S02]  /*a73e0*/  LOP3.LUT R157, R157, 0xffffbfff, RZ, 0xc0, !PT ;  /* 0xffffbfff9d9d7812 */ /* 0x000fe400078ec0ff */
[----:B------:R-:W-:Y:S02]  /*a73f0*/  ISETP.LT.AND P5, PT, R14, UR6, !P5 ;  /* 0x000000060e007c0c */ /* 0x000fe4000efa1270 */
[----:B------:R-:W-:-:S11]  /*a7400*/  @P6 LOP3.LUT R157, R157, 0x4000, RZ, 0xfc, !PT ;  /* 0x000040009d9d6812 */ /* 0x000fd600078efcff */
[----:B--2---:R1:W-:Y:S01]  /*a7410*/  @P5 STG.E desc[UR4][R8.64], R148 ;  /* 0x0000009408005986 */ /* 0x0043e2000c101904 */
[----:B------:R-:W-:-:S03]  /*a7420*/  ISETP.LT.AND P5, PT, R11, UR6, !P4 ;  /* 0x000000060b007c0c */ /* 0x000fc6000e7a1270 */
[----:B-1----:R-:W2:Y:S01]  /*a7430*/  LDL.LU R148, [R1+0x12f8] ;  /* 0x0012f80001947983 */ /* 0x002ea20000300800 */
[----:B---3--:R-:W-:-:S09]  /*a7440*/  IMAD.WIDE R8, R140, 0x4, R2 ;  /* 0x000000048c087825 */ /* 0x008fd200078e0202 */
[----:B------:R1:W-:Y:S01]  /*a7450*/  @P5 STG.E desc[UR4][R8.64], R147 ;  /* 0x0000009308005986 */ /* 0x0003e2000c101904 */
[----:B------:R-:W-:Y:S01]  /*a7460*/  ISETP.LT.AND P5, PT, R12, UR6, !P4 ;  /* 0x000000060c007c0c */ /* 0x000fe2000e7a1270 */
[----:B-1----:R-:W-:-:S12]  /*a7470*/  IMAD.WIDE R8, R140, 0x4, R152 ;  /* 0x000000048c087825 */ /* 0x002fd800078e0298 */
[----:B----4-:R1:W-:Y:S04]  /*a7480*/  @P5 STG.E desc[UR4][R8.64], R139 ;  /* 0x0000008b08005986 */ /* 0x0103e8000c101904 */
[----:B-1----:R-:W3:Y:S01]  /*a7490*/  LDL.LU R139, [R1+0xf08] ;  /* 0x000f0800018b7983 */ /* 0x002ee20000300800 */
[----:B------:R-:W-:-:S03]  /*a74a0*/  ISETP.LT.AND P5, PT, R13, UR6, !P4 ;  /* 0x000000060d007c0c */ /* 0x000fc6000e7a1270 */
[----:B------:R-:W4:Y:S01]  /*a74b0*/  LDL.LU R147, [R1+0xb08] ;  /* 0x000b080001937983 */ /* 0x000f220000300800 */
[----:B------:R-:W-:Y:S01]  /*a74c0*/  IMAD.WIDE R8, R140, 0x4, R4 ;  /* 0x000000048c087825 */ /* 0x000fe200078e0204 */
[----:B------:R-:W-:-:S08]  /*a74d0*/  ISETP.LT.AND P4, PT, R14, UR6, !P4 ;  /* 0x000000060e007c0c */ /* 0x000fd0000e781270 */
[----:B------:R1:W-:Y:S04]  /*a74e0*/  @P5 STG.E desc[UR4][R8.64], R145 ;  /* 0x0000009108005986 */ /* 0x0003e8000c101904 */
[----:B-1----:R-:W4:Y:S01]  /*a74f0*/  LDL.LU R145, [R1+0x708] ;  /* 0x0007080001917983 */ /* 0x002f220000300800 */
[----:B------:R-:W-:-:S03]  /*a7500*/  IMAD.WIDE R8, R140, 0x4, R6 ;  /* 0x000000048c087825 */ /* 0x000fc600078e0206 */
[----:B------:R-:W4:Y:S04]  /*a7510*/  LDL.LU R140, [R1+0x2688] ;  /* 0x00268800018c7983 */ /* 0x000f280000300800 */
[----:B------:R1:W-:Y:S01]  /*a7520*/  @P4 STG.E desc[UR4][R8.64], R143 ;  /* 0x0000008f08004986 */ /* 0x0003e2000c101904 */
[----:B------:R-:W-:Y:S01]  /*a7530*/  ISETP.LT.AND P4, PT, R11, UR6, !P3 ;  /* 0x000000060b007c0c */ /* 0x000fe2000df81270 */
[----:B-1----:R-:W-:Y:S02]  /*a7540*/  IMAD.WIDE R8, R142, 0x4, R2 ;  /* 0x000000048e087825 */ /* 0x002fe400078e0202 */
[----:B------:R-:W4:Y:S10]  /*a7550*/  LDL.LU R143, [R1+0x308] ;  /* 0x00030800018f7983 */ /* 0x000f340000300800 */
[----:B------:R1:W-:Y:S01]  /*a7560*/  @P4 STG.E desc[UR4][R8.64], R138 ;  /* 0x0000008a08004986 */ /* 0x0003e2000c101904 */
[----:B------:R-:W-:Y:S01]  /*a7570*/  ISETP.LT.AND P4, PT, R12, UR6, !P3 ;  /* 0x000000060c007c0c */ /* 0x000fe2000df81270 */
[----:B-1----:R-:W-:-:S02]  /*a7580*/  IMAD.WIDE R8, R142, 0x4, R152 ;  /* 0x000000048e087825 */ /* 0x002fc400078e0298 */
[----:B------:R-:W4:Y:S10]  /*a7590*/  LDL.LU R138, [R1+0x1ffc] ;  /* 0x001ffc00018a7983 */ /* 0x000f340000300800 */
[----:B------:R1:W-:Y:S01]  /*a75a0*/  @P4 STG.E desc[UR4][R8.64], R144 ;  /* 0x0000009008004986 */ /* 0x0003e2000c101904 */
[----:B------:R-:W-:Y:S01]  /*a75b0*/  ISETP.LT.AND P4, PT, R13, UR6, !P3 ;  /* 0x000000060d007c0c */ /* 0x000fe2000df81270 */
[----:B-1----:R-:W-:-:S12]  /*a75c0*/  IMAD.WIDE R8, R142, 0x4, R4 ;  /* 0x000000048e087825 */ /* 0x002fd800078e0204 */
[----:B------:R1:W-:Y:S04]  /*a75d0*/  @P4 STG.E desc[UR4][R8.64], R141 ;  /* 0x0000008d08004986 */ /* 0x0003e8000c101904 */
[----:B-1----:R-:W4:Y:S01]  /*a75e0*/  LDL.LU R141, [R1+0x1afc] ;  /* 0x001afc00018d7983 */ /* 0x002f220000300800 */
[----:B------:R-:W-:-:S03]  /*a75f0*/  IMAD.WIDE R8, R142, 0x4, R6 ;  /* 0x000000048e087825 */ /* 0x000fc600078e0206 */
[----:B------:R-:W4:Y:S01]  /*a7600*/  LDL.LU R142, [R1+0x16fc] ;  /* 0x0016fc00018e7983 */ /* 0x000f220000300800 */
[----:B------:R-:W-:-:S03]  /*a7610*/  ISETP.LT.AND P3, PT, R14, UR6, !P3 ;  /* 0x000000060e007c0c */ /* 0x000fc6000df61270 */
[----:B------:R-:W4:Y:S01]  /*a7620*/  LDL.LU R144, [R1+0x268c] ;  /* 0x00268c0001907983 */ /* 0x000f220000300800 */
[----:B------:R-:W-:-:S09]  /*a7630*/  LOP3.LUT P5, RZ, R155, 0x8, RZ, 0xc0, !PT ;  /* 0x000000089bff7812 */ /* 0x000fd200078ac0ff */
[----:B--2---:R1:W-:Y:S01]  /*a7640*/  @P3 STG.E desc[UR4][R8.64], R148 ;  /* 0x0000009408003986 */ /* 0x0043e2000c101904 */
[----:B------:R-:W-:Y:S01]  /*a7650*/  ISETP.LT.AND P3, PT, R11, UR6, !P0 ;  /* 0x000000060b007c0c */ /* 0x000fe2000c761270 */
[----:B-1----:R-:W-:-:S12]  /*a7660*/  IMAD.WIDE R8, R146, 0x4, R2 ;  /* 0x0000000492087825 */ /* 0x002fd800078e0202 */
[----:B---3--:R1:W-:Y:S01]  /*a7670*/  @P3 STG.E desc[UR4][R8.64], R139 ;  /* 0x0000008b08003986 */ /* 0x0083e2000c101904 */
[----:B------:R-:W-:-:S03]  /*a7680*/  ISETP.LT.AND P3, PT, R12, UR6, !P0 ;  /* 0x000000060c007c0c */ /* 0x000fc6000c761270 */
[----:B-1----:R-:W2:Y:S01]  /*a7690*/  LDL.LU R139, [R1+0x12fc] ;  /* 0x0012fc00018b7983 */ /* 0x002ea20000300800 */
[----:B------:R-:W-:-:S09]  /*a76a0*/  IMAD.WIDE R8, R146, 0x4, R152 ;  /* 0x0000000492087825 */ /* 0x000fd200078e0298 */
[----:B----4-:R1:W-:Y:S01]  /*a76b0*/  @P3 STG.E desc[UR4][R8.64], R147 ;  /* 0x0000009308003986 */ /* 0x0103e2000c101904 */
[----:B------:R-:W-:-:S03]  /*a76c0*/  ISETP.LT.AND P3, PT, R13, UR6, !P0 ;  /* 0x000000060d007c0c */ /* 0x000fc6000c761270 */
[----:B-1----:R-:W3:Y:S01]  /*a76d0*/  LDL.LU R147, [R1+0xf0c] ;  /* 0x000f0c0001937983 */ /* 0x002ee20000300800 */
[----:B------:R-:W-:-:S09]  /*a76e0*/  IMAD.WIDE R8, R146, 0x4, R4 ;  /* 0x0000000492087825 */ /* 0x000fd200078e0204 */
[----:B------:R1:W-:Y:S04]  /*a76f0*/  @P3 STG.E desc[UR4][R8.64], R145 ;  /* 0x0000009108003986 */ /* 0x0003e8000c101904 */
[----:B-1----:R-:W4:Y:S01]  /*a7700*/  LDL.LU R145, [R1+0xb0c] ;  /* 0x000b0c0001917983 */ /* 0x002f220000300800 */
[----:B------:R-:W-:Y:S01]  /*a7710*/  ISETP.LT.AND P0, PT, R14, UR6, !P0 ;  /* 0x000000060e007c0c */ /* 0x000fe2000c701270 */
[----:B------:R-:W-:Y:S02]  /*a7720*/  IMAD.WIDE R8, R146, 0x4, R6 ;  /* 0x0000000492087825 */ /* 0x000fe400078e0206 */
[----:B------:R-:W4:Y:S10]  /*a7730*/  LDL.LU R146, [R1+0x70c] ;  /* 0x00070c0001927983 */ /* 0x000f340000300800 */
[----:B------:R1:W-:Y:S01]  /*a7740*/  @P0 STG.E desc[UR4][R8.64], R143 ;  /* 0x0000008f08000986 */ /* 0x0003e2000c101904 */
[----:B------:R-:W-:Y:S01]  /*a7750*/  ISETP.LT.AND P0, PT, R11, UR6, !P5 ;  /* 0x000000060b007c0c */ /* 0x000fe2000ef01270 */
[----:B-1----:R-:W-:-:S12]  /*a7760*/  IMAD.WIDE R8, R140, 0x4, R2 ;  /* 0x000000048c087825 */ /* 0x002fd800078e0202 */
[----:B------:R1:W-:Y:S01]  /*a7770*/  @P0 STG.E desc[UR4][R8.64], R138 ;  /* 0x0000008a08000986 */ /* 0x0003e2000c101904 */
[----:B------:R-:W-:-:S03]  /*a7780*/  ISETP.LT.AND P0, PT, R12, UR6, !P5 ;  /* 0x000000060c007c0c */ /* 0x000fc6000ef01270 */
[----:B-1----:R-:W4:Y:S01]  /*a7790*/  LDL.LU R138, [R1+0x30c] ;  /* 0x00030c00018a7983 */ /* 0x002f220000300800 */
[----:B------:R-:W-:-:S03]  /*a77a0*/  IMAD.WIDE R8, R140, 0x4, R152 ;  /* 0x000000048c087825 */ /* 0x000fc600078e0298 */
[----:B------:R-:W4:Y:S06]  /*a77b0*/  LDL.LU R143, [R1+0x2690] ;  /* 0x00269000018f7983 */ /* 0x000f2c0000300800 */
[----:B------:R1:W-:Y:S01]  /*a77c0*/  @P0 STG.E desc[UR4][R8.64], R141 ;  /* 0x0000008d08000986 */ /* 0x0003e2000c101904 */
[----:B------:R-:W-:-:S03]  /*a77d0*/  ISETP.LT.AND P0, PT, R13, UR6, !P5 ;  /* 0x000000060d007c0c */ /* 0x000fc6000ef01270 */
[----:B-1----:R-:W4:Y:S01]  /*a77e0*/  LDL.LU R141, [R1+0x2000] ;  /* 0x00200000018d7983 */ /* 0x002f220000300800 */
[----:B------:R-:W-:-:S09]  /*a77f0*/  IMAD.WIDE R8, R140, 0x4, R4 ;  /* 0x000000048c087825 */ /* 0x000fd200078e0204 */
[----:B------:R1:W-:Y:S04]  /*a7800*/  @P0 STG.E desc[UR4][R8.64], R142 ;  /* 0x0000008e08000986 */ /* 0x0003e8000c101904 */
[----:B-1----:R-:W4:Y:S01]  /*a7810*/  LDL.LU R142, [R1+0x1b00] ;  /* 0x001b0000018e7983 */ /* 0x002f220000300800 */
[----:B------:R-:W-:Y:S01]  /*a7820*/  ISETP.LT.AND P0, PT, R14, UR6, !P5 ;  /* 0x000000060e007c0c */ /* 0x000fe2000ef01270 */
[----:B------:R-:W-:Y:S01]  /*a7830*/  IMAD.WIDE R8, R140, 0x4, R6 ;  /* 0x000000048c087825 */ /* 0x000fe200078e0206 */
[C---:B------:R-:W-:Y:S01]  /*a7840*/  LOP3.LUT P4, RZ, R155.reuse, 0x10, RZ, 0xc0, !PT ;  /* 0x000000109bff7812 */ /* 0x040fe2000788c0ff */
[----:B------:R-:W4:Y:S01]  /*a7850*/  LDL.LU R140, [R1+0x1700] ;  /* 0x00170000018c7983 */ /* 0x000f220000300800 */
[----:B------:R-:W-:-:S09]  /*a7860*/  LOP3.LUT P3, RZ, R155, 0x20, RZ, 0xc0, !PT ;  /* 0x000000209bff7812 */ /* 0x000fd2000786c0ff */
[----:B--2---:R1:W-:Y:S01]  /*a7870*/  @P0 STG.E desc[UR4][R8.64], R139 ;  /* 0x0000008b08000986 */ /* 0x0043e2000c101904 */
[----:B------:R-:W-:Y:S01]  /*a7880*/  ISETP.LT.AND P0, PT, R11, UR6, !P4 ;  /* 0x000000060b007c0c */ /* 0x000fe2000e701270 */
[----:B-1----:R-:W-:Y:S02]  /*a7890*/  IMAD.WIDE R8, R144, 0x4, R2 ;  /* 0x0000000490087825 */ /* 0x002fe400078e0202 */
[----:B------:R-:W2:Y:S10]  /*a78a0*/  LDL.LU R139, [R1+0x2694] ;  /* 0x00269400018b7983 */ /* 0x000eb40000300800 */
[----:B---3--:R1:W-:Y:S01]  /*a78b0*/  @P0 STG.E desc[UR4][R8.64], R147 ;  /* 0x0000009308000986 */ /* 0x0083e2000c101904 */
[----:B------:R-:W-:-:S03]  /*a78c0*/  ISETP.LT.AND P0, PT, R12, UR6, !P4 ;  /* 0x000000060c007c0c */ /* 0x000fc6000e701270 */
[----:B-1----:R-:W3:Y:S01]  /*a78d0*/  LDL.LU R147, [R1+0x1300] ;  /* 0x0013000001937983 */ /* 0x002ee20000300800 */
[----:B------:R-:W-:-:S09]  /*a78e0*/  IMAD.WIDE R8, R144, 0x4, R152 ;  /* 0x0000000490087825 */ /* 0x000fd200078e0298 */
[----:B----4-:R1:W-:Y:S01]  /*a78f0*/  @P0 STG.E desc[UR4][R8.64], R145 ;  /* 0x0000009108000986 */ /* 0x0103e2000c101904 */
[----:B------:R-:W-:-:S03]  /*a7900*/  ISETP.LT.AND P0, PT, R13, UR6, !P4 ;  /* 0x000000060d007c0c */ /* 0x000fc6000e701270 */
[----:B-1----:R-:W4:Y:S01]  /*a7910*/  LDL.LU R145, [R1+0xf10] ;  /* 0x000f100001917983 */ /* 0x002f220000300800 */
[----:B------:R-:W-:-:S09]  /*a7920*/  IMAD.WIDE R8, R144, 0x4, R4 ;  /* 0x0000000490087825 */ /* 0x000fd200078e0204 */
[----:B------:R1:W-:Y:S04]  /*a7930*/  @P0 STG.E desc[UR4][R8.64], R146 ;  /* 0x0000009208000986 */ /* 0x0003e8000c101904 */
[----:B-1----:R-:W4:Y:S01]  /*a7940*/  LDL.LU R146, [R1+0xb10] ;  /* 0x000b100001927983 */ /* 0x002f220000300800 */
[----:B------:R-:W-:Y:S01]  /*a7950*/  ISETP.LT.AND P0, PT, R14, UR6, !P4 ;  /* 0x000000060e007c0c */ /* 0x000fe2000e701270 */
[----:B------:R-:W-:Y:S02]  /*a7960*/  IMAD.WIDE R8, R144, 0x4, R6 ;  /* 0x0000000490087825 */ /* 0x000fe400078e0206 */
[----:B------:R-:W4:Y:S10]  /*a7970*/  LDL.LU R144, [R1+0x710] ;  /* 0x0007100001907983 */ /* 0x000f340000300800 */
[----:B------:R1:W-:Y:S01]  /*a7980*/  @P0 STG.E desc[UR4][R8.64], R138 ;  /* 0x0000008a08000986 */ /* 0x0003e2000c101904 */
[----:B------:R-:W-:-:S03]  /*a7990*/  ISETP.LT.AND P0, PT, R11, UR6, !P3 ;  /* 0x000000060b007c0c */ /* 0x000fc6000df01270 */
[----:B-1----:R-:W4:Y:S04]  /*a79a0*/  LDL.LU R138, [R1+0x2698] ;  /* 0x00269800018a7983 */ /* 0x002f280000300800 */
[----:B------:R-:W4:Y:S01]  /*a79b0*/  LDL.LU R148, [R1+0x310] ;  /* 0x0003100001947983 */ /* 0x000f220000300800 */
[----:B------:R-:W-:-:S05]  /*a79c0*/  IMAD.WIDE R8, R143, 0x4, R2 ;  /* 0x000000048f087825 */ /* 0x000fca00078e0202 */
        /* <DEDUP_REMOVED lines=8> */
[----:B------:R-:W-:-:S11]  /*a7a50*/  LOP3.LUT P6, RZ, R155, 0x40, RZ, 0xc0, !PT ;  /* 0x000000409bff7812 */ /* 0x000fd600078cc0ff */
[----:B------:R1:W-:Y:S01]  /*a7a60*/  @P0 STG.E desc[UR4][R8.64], R140 ;  /* 0x0000008c08000986 */ /* 0x0003e2000c101904 */
[----:B------:R-:W-:-:S03]  /*a7a70*/  ISETP.LT.AND P0, PT, R14, UR6, !P3 ;  /* 0x000000060e007c0c */ /* 0x000fc6000df01270 */
[----:B-1----:R-:W4:Y:S01]  /*a7a80*/  LDL.LU R140, [R1+0x1704] ;  /* 0x00170400018c7983 */ /* 0x002f220000300800 */
[----:B------:R-:W-:-:S03]  /*a7a90*/  IMAD.WIDE R8, R143, 0x4, R6 ;  /* 0x000000048f087825 */ /* 0x000fc600078e0206 */
[----:B------:R-:W4:Y:S01]  /*a7aa0*/  LDL.LU R143, [R1+0x269c] ;  /* 0x00269c00018f7983 */ /* 0x000f220000300800 */
[----:B------:R-:W-:-:S05]  /*a7ab0*/  LOP3.LUT P5, RZ, R155, 0x80, RZ, 0xc0, !PT ;  /* 0x000000809bff7812 */ /* 0x000fca00078ac0ff */
[----:B---3--:R1:W-:Y:S01]  /*a7ac0*/  @P0 STG.E desc[UR4][R8.64], R147 ;  /* 0x0000009308000986 */ /* 0x0083e2000c101904 */
[----:B------:R-:W-:-:S03]  /*a7ad0*/  ISETP.LT.AND P0, PT, R11, UR6, !P6 ;  /* 0x000000060b007c0c */ /* 0x000fc6000f701270 */
[----:B-1----:R-:W3:Y:S01]  /*a7ae0*/  LDL.LU R147, [R1+0x1304] ;  /* 0x0013040001937983 */ /* 0x002ee20000300800 */
[----:B--2---:R-:W-:-:S09]  /*a7af0*/  IMAD.WIDE R8, R139, 0x4, R2 ;  /* 0x000000048b087825 */ /* 0x004fd200078e0202 */
[----:B----4-:R1:W-:Y:S01]  /*a7b00*/  @P0 STG.E desc[UR4][R8.64], R145 ;  /* 0x0000009108000986 */ /* 0x0103e2000c101904 */
[----:B------:R-:W-:-:S03]  /*a7b10*/  ISETP.LT.AND P0, PT, R12, UR6, !P6 ;  /* 0x000000060c007c0c */ /* 0x000fc6000f701270 */
[----:B-1----:R-:W2:Y:S01]  /*a7b20*/  LDL.LU R145, [R1+0xf14] ;  /* 0x000f140001917983 */ /* 0x002ea20000300800 */
[----:B------:R-:W-:-:S09]  /*a7b30*/  IMAD.WIDE R8, R139, 0x4, R152 ;  /* 0x000000048b087825 */ /* 0x000fd200078e0298 */
[----:B------:R1:W-:Y:S01]  /*a7b40*/  @P0 STG.E desc[UR4][R8.64], R146 ;  /* 0x0000009208000986 */ /* 0x0003e2000c101904 */
[----:B------:R-:W-:-:S03]  /*a7b50*/  ISETP.LT.AND P0, PT, R13, UR6, !P6 ;  /* 0x000000060d007c0c */ /* 0x000fc6000f701270 */
[----:B-1----:R-:W4:Y:S01]  /*a7b60*/  LDL.LU R146, [R1+0xb14] ;  /* 0x000b140001927983 */ /* 0x002f220000300800 */
[----:B------:R-:W-:-:S09]  /*a7b70*/  IMAD.WIDE R8, R139, 0x4, R4 ;  /* 0x000000048b087825 */ /* 0x000fd200078e0204 */
        /* <DEDUP_REMOVED lines=25> */
[----:B------:R-:W-:Y:S01]  /*a7d10*/  ISETP.LT.AND P0, PT, R11, UR6, !P4 ;  /* 0x000000060b007c0c */ /* 0x000fe2000e701270 */
[----:B-1----:R-:W-:-:S12]  /*a7d20*/  IMAD.WIDE R8, R143, 0x4, R2 ;  /* 0x000000048f087825 */ /* 0x002fd800078e0202 */
[----:B--2---:R1:W-:Y:S01]  /*a7d30*/  @P0 STG.E desc[UR4][R8.64], R145 ;  /* 0x0000009108000986 */ /* 0x0043e2000c101904 */
[----:B------:R-:W-:-:S03]  /*a7d40*/  ISETP.LT.AND P0, PT, R12, UR6, !P4 ;  /* 0x000000060c007c0c */ /* 0x000fc6000e701270 */
[----:B-1----:R-:W2:Y:S01]  /*a7d50*/  LDL.LU R145, [R1+0x1308] ;  /* 0x0013080001917983 */ /* 0x002ea20000300800 */
[----:B------:R-:W-:-:S09]  /*a7d60*/  IMAD.WIDE R8, R143, 0x4, R152 ;  /* 0x000000048f087825 */ /* 0x000fd200078e0298 */
[----:B----4-:R1:W-:Y:S01]  /*a7d70*/  @P0 STG.E desc[UR4][R8.64], R146 ;  /* 0x0000009208000986 */ /* 0x0103e2000c101904 */
[----:B------:R-:W-:-:S03]  /*a7d80*/  ISETP.LT.AND P0, PT, R13, UR6, !P4 ;  /* 0x000000060d007c0c */ /* 0x000fc6000e701270 */
[----:B-1----:R-:W3:Y:S01]  /*a7d90*/  LDL.LU R146, [R1+0xf18] ;  /* 0x000f180001927983 */ /* 0x002ee20000300800 */
        /* <DEDUP_REMOVED lines=8> */
[----:B------:R-:W4:Y:S01]  /*a7e20*/  LDL.LU R147, [R1+0x26a8] ;  /* 0x0026a80001937983 */ /* 0x000f220000300800 */
[----:B-1----:R-:W-:-:S03]  /*a7e30*/  IMAD.WIDE R8, R139, 0x4, R2 ;  /* 0x000000048b087825 */ /* 0x002fc600078e0202 */
[----:B------:R-:W4:Y:S06]  /*a7e40*/  LDL.LU R148, [R1+0x318] ;  /* 0x0003180001947983 */ /* 0x000f2c0000300800 */
[----:B------:R1:W-:Y:S01]  /*a7e50*/  @P0 STG.E desc[UR4][R8.64], R141 ;  /* 0x0000008d08000986 */ /* 0x0003e2000c101904 */
[----:B------:R-:W-:Y:S01]  /*a7e60*/  ISETP.LT.AND P0, PT, R12, UR6, !P3 ;  /* 0x000000060c007c0c */ /* 0x000fe2000df01270 */
[----:B-1----:R-:W-:-:S12]  /*a7e70*/  IMAD.WIDE R8, R139, 0x4, R152 ;  /* 0x000000048b087825 */ /* 0x002fd800078e0298 */
[----:B------:R1:W-:Y:S04]  /*a7e80*/  @P0 STG.E desc[UR4][R8.64], R142 ;  /* 0x0000008e08000986 */ /* 0x0003e8000c101904 */
[----:B-1----:R-:W4:Y:S01]  /*a7e90*/  LDL.LU R142, [R1+0x200c] ;  /* 0x00200c00018e7983 */ /* 0x002f220000300800 */
[----:B------:R-:W-:Y:S01]  /*a7ea0*/  ISETP.LT.AND P0, PT, R13, UR6, !P3 ;  /* 0x000000060d007c0c */ /* 0x000fe2000df01270 */
[----:B------:R-:W-:-:S12]  /*a7eb0*/  IMAD.WIDE R8, R139, 0x4, R4 ;  /* 0x000000048b087825 */ /* 0x000fd800078e0204 */
[----:B------:R1:W-:Y:S04]  /*a7ec0*/  @P0 STG.E desc[UR4][R8.64], R140 ;  /* 0x0000008c08000986 */ /* 0x0003e8000c101904 */
[----:B-1----:R-:W4:Y:S01]  /*a7ed0*/  LDL.LU R140, [R1+0x1b0c] ;  /* 0x001b0c00018c7983 */ /* 0x002f220000300800 */
[----:B------:R-:W-:Y:S01]  /*a7ee0*/  IMAD.WIDE R8, R139, 0x4, R6 ;  /* 0x000000048b087825 */ /* 0x000fe200078e0206 */
[----:B------:R-:W-:Y:S02]  /*a7ef0*/  ISETP.LT.AND P0, PT, R14, UR6, !P3 ;  /* 0x000000060e007c0c */ /* 0x000fe4000df01270 */
[----:B------:R-:W4:Y:S01]  /*a7f00*/  LDL.LU R139, [R1+0x170c] ;  /* 0x00170c00018b7983 */ /* 0x000f220000300800 */
[----:B------:R-:W-:-:S03]  /*a7f10*/  LOP3.LUT P5, RZ, R155, 0x400, RZ, 0xc0, !PT ;  /* 0x000004009bff7812 */ /* 0x000fc600078ac0ff */
[----:B------:R-:W4:Y:S01]  /*a7f20*/  LDL.LU R141, [R1+0x26ac] ;  /* 0x0026ac00018d7983 */ /* 0x000f220000300800 */
[----:B------:R-:W-:-:S06]  /*a7f30*/  LOP3.LUT P6, RZ, R155, 0x800, RZ, 0xc0, !PT ;  /* 0x000008009bff7812 */ /* 0x000fcc00078cc0ff */
[----:B--2---:R1:W-:Y:S01]  /*a7f40*/  @P0 STG.E desc[UR4][R8.64], R145 ;  /* 0x0000009108000986 */ /* 0x0043e2000c101904 */
[----:B------:R-:W-:-:S03]  /*a7f50*/  ISETP.LT.AND P0, PT, R11, UR6, !P5 ;  /* 0x000000060b007c0c */ /* 0x000fc6000ef01270 */
[----:B-1----:R-:W2:Y:S01]  /*a7f60*/  LDL.LU R145, [R1+0x130c] ;  /* 0x00130c0001917983 */ /* 0x002ea20000300800 */
[----:B------:R-:W-:-:S09]  /*a7f70*/  IMAD.WIDE R8, R138, 0x4, R2 ;  /* 0x000000048a087825 */ /* 0x000fd200078e0202 */
        /* <DEDUP_REMOVED lines=20> */
[----:B------:R1:W-:Y:S01]  /*a80c0*/  @P0 STG.E desc[UR4][R8.64], R140 ;  /* 0x0000008c08000986 */ /* 0x0003e2000c101904 */
[----:B------:R-:W-:-:S03]  /*a80d0*/  ISETP.LT.AND P0, PT, R13, UR6, !P6 ;  /* 0x000000060d007c0c */ /* 0x000fc6000f701270 */
[----:B-1----:R-:W4:Y:S01]  /*a80e0*/  LDL.LU R140, [R1+0x2010] ;  /* 0x00201000018c7983 */ /* 0x002f220000300800 */
[----:B------:R-:W-:-:S09]  /*a80f0*/  IMAD.WIDE R8, R147, 0x4, R4 ;  /* 0x0000000493087825 */ /* 0x000fd200078e0204 */
[----:B------:R1:W-:Y:S01]  /*a8100*/  @P0 STG.E desc[UR4][R8.64], R139 ;  /* 0x0000008b08000986 */ /* 0x0003e2000c101904 */
[----:B------:R-:W-:-:S03]  /*a8110*/  ISETP.LT.AND P0, PT, R14, UR6, !P6 ;  /* 0x000000060e007c0c */ /* 0x000fc6000f701270 */
[----:B-1----:R-:W4:Y:S01]  /*a8120*/  LDL.LU R139, [R1+0x1b10] ;  /* 0x001b1000018b7983 */ /* 0x002f220000300800 */
[----:B------:R-:W-:Y:S01]  /*a8130*/  IMAD.WIDE R8, R147, 0x4, R6 ;  /* 0x0000000493087825 */ /* 0x000fe200078e0206 */
[----:B------:R-:W-:Y:S02]  /*a8140*/  LOP3.LUT P3, RZ, R155, 0x1000, RZ, 0xc0, !PT ;  /* 0x000010009bff7812 */ /* 0x000fe4000786c0ff */
[----:B------:R-:W4:Y:S06]  /*a8150*/  LDL.LU R147, [R1+0x1310] ;  /* 0x0013100001937983 */ /* 0x000f2c0000300800 */
[----:B--2---:R1:W-:Y:S01]  /*a8160*/  @P0 STG.E desc[UR4][R8.64], R145 ;  /* 0x0000009108000986 */ /* 0x0043e2000c101904 */
[----:B------:R-:W-:Y:S01]  /*a8170*/  ISETP.LT.AND P0, PT, R11, UR6, !P3 ;  /* 0x000000060b007c0c */ /* 0x000fe2000df01270 */
[----:B-1----:R-:W-:-:S02]  /*a8180*/  IMAD.WIDE R8, R141, 0x4, R2 ;  /* 0x000000048d087825 */ /* 0x002fc400078e0202 */
[----:B------:R-:W2:Y:S04]  /*a8190*/  LDL.LU R145, [R1+0x26b4] ;  /* 0x0026b40001917983 */ /* 0x000ea80000300800 */
[----:B------:R-:W2:Y:S06]  /*a81a0*/  LDL.LU R148, [R1+0x1710] ;  /* 0x0017100001947983 */ /* 0x000eac0000300800 */
[----:B---3--:R1:W-:Y:S01]  /*a81b0*/  @P0 STG.E desc[UR4][R8.64], R146 ;  /* 0x0000009208000986 */ /* 0x0083e2000c101904 */
[----:B------:R-:W-:Y:S01]  /*a81c0*/  ISETP.LT.AND P0, PT, R12, UR6, !P3 ;  /* 0x000000060c007c0c */ /* 0x000fe2000df01270 */
[----:B-1----:R-:W-:-:S02]  /*a81d0*/  IMAD.WIDE R8, R141, 0x4, R152 ;  /* 0x000000048d087825 */ /* 0x002fc400078e0298 */
[----:B------:R-:W3:Y:S10]  /*a81e0*/  LDL.LU R146, [R1+0xf20] ;  /* 0x000f200001927983 */ /* 0x000ef40000300800 */
[----:B----4-:R1:W-:Y:S01]  /*a81f0*/  @P0 STG.E desc[UR4][R8.64], R144 ;  /* 0x0000009008000986 */ /* 0x0103e2000c101904 */
[----:B------:R-:W-:Y:S01]  /*a8200*/  ISETP.LT.AND P0, PT, R13, UR6, !P3 ;  /* 0x000000060d007c0c */ /* 0x000fe2000df01270 */
[----:B-1----:R-:W-:-:S12]  /*a8210*/  IMAD.WIDE R8, R141, 0x4, R4 ;  /* 0x000000048d087825 */ /* 0x002fd800078e0204 */
[----:B------:R1:W-:Y:S04]  /*a8220*/  @P0 STG.E desc[UR4][R8.64], R143 ;  /* 0x0000008f08000986 */ /* 0x0003e8000c101904 */
[----:B-1----:R-:W4:Y:S01]  /*a8230*/  LDL.LU R143, [R1+0xb20] ;  /* 0x000b2000018f7983 */ /* 0x002f220000300800 */
[----:B------:R-:W-:Y:S01]  /*a8240*/  IMAD.WIDE R8, R141, 0x4, R6 ;  /* 0x000000048d087825 */ /* 0x000fe200078e0206 */
[----:B------:R-:W-:Y:S02]  /*a8250*/  ISETP.LT.AND P0, PT, R14, UR6, !P3 ;  /* 0x000000060e007c0c */ /* 0x000fe4000df01270 */
[----:B------:R-:W4:Y:S04]  /*a8260*/  LDL.LU R141, [R1+0x720] ;  /* 0x00072000018d7983 */ /* 0x000f280000300800 */
[----:B------:R-:W4:Y:S07]  /*a8270*/  LDL.LU R144, [R1+0x26b8] ;  /* 0x0026b80001907983 */ /* 0x000f2e0000300800 */
[----:B------:R1:W-:Y:S04]  /*a8280*/  @P0 STG.E desc[UR4][R8.64], R142 ;  /* 0x0000008e08000986 */ /* 0x0003e8000c101904 */
[----:B-1----:R-:W4:Y:S01]  /*a8290*/  LDL.LU R142, [R1+0x320] ;  /* 0x00032000018e7983 */ /* 0x002f220000300800 */
[----:B------:R-:W-:-:S04]  /*a82a0*/  LOP3.LUT P4, RZ, R155, 0x2000, RZ, 0xc0, !PT ;  /* 0x000020009bff7812 */ /* 0x000fc8000788c0ff */
[----:B------:R-:W-:Y:S01]  /*a82b0*/  ISETP.LT.AND P0, PT, R11, UR6, !P4 ;  /* 0x000000060b007c0c */ /* 0x000fe2000e701270 */
[----:B------:R-:W-:-:S12]  /*a82c0*/  IMAD.WIDE R8, R138, 0x4, R2 ;  /* 0x000000048a087825 */ /* 0x000fd800078e0202 */
[----:B------:R1:W-:Y:S01]  /*a82d0*/  @P0 STG.E desc[UR4][R8.64], R140 ;  /* 0x0000008c08000986 */ /* 0x0003e2000c101904 */
[----:B------:R-:W-:Y:S01]  /*a82e0*/  ISETP.LT.AND P0, PT, R12, UR6, !P4 ;  /* 0x000000060c007c0c */ /* 0x000fe2000e701270 */
[C---:B-1----:R-:W-:Y:S02]  /*a82f0*/  IMAD.WIDE R8, R138.reuse, 0x4, R152 ;  /* 0x000000048a087825 */ /* 0x042fe400078e0298 */
[----:B------:R-:W4:Y:S10]  /*a8300*/  LDL.LU R140, [R1+0x2014] ;  /* 0x00201400018c7983 */ /* 0x000f340000300800 */
[----:B------:R1:W-:Y:S01]  /*a8310*/  @P0 STG.E desc[UR4][R8.64], R139 ;  /* 0x0000008b08000986 */ /* 0x0003e2000c101904 */
[----:B------:R-:W-:Y:S01]  /*a8320*/  ISETP.LT.AND P0, PT, R13, UR6, !P4 ;  /* 0x000000060d007c0c */ /* 0x000fe2000e701270 */
[----:B-1----:R-:W-:-:S02]  /*a8330*/  IMAD.WIDE R8, R138, 0x4, R4 ;  /* 0x000000048a087825 */ /* 0x002fc400078e0204 */
[----:B------:R-:W4:Y:S10]  /*a8340*/  LDL.LU R139, [R1+0x1b14] ;  /* 0x001b1400018b7983 */ /* 0x000f340000300800 */
[----:B------:R1:W-:Y:S01]  /*a8350*/  @P0 STG.E desc[UR4][R8.64], R147 ;  /* 0x0000009308000986 */ /* 0x0003e2000c101904 */
[----:B------:R-:W-:-:S02]  /*a8360*/  ISETP.LT.AND P0, PT, R14, UR6, !P4 ;  /* 0x000000060e007c0c */ /* 0x000fc4000e701270 */
[----:B------:R-:W-:Y:S01]  /*a8370*/  LOP3.LUT P5, RZ, R155, 0x4000, RZ, 0xc0, !PT ;  /* 0x000040009bff7812 */ /* 0x000fe200078ac0ff */
[----:B-1----:R-:W-:Y:S01]  /*a8380*/  IMAD.WIDE R8, R138, 0x4, R6 ;  /* 0x000000048a087825 */ /* 0x002fe200078e0206 */
[----:B------:R-:W4:Y:S04]  /*a8390*/  LDL.LU R147, [R1+0x1314] ;  /* 0x0013140001937983 */ /* 0x000f280000300800 */
[----:B------:R-:W4:Y:S05]  /*a83a0*/  LDL.LU R138, [R1+0x26bc] ;  /* 0x0026bc00018a7983 */ /* 0x000f2a0000300800 */
        /* <DEDUP_REMOVED lines=30> */
[----:B------:R-:W-:-:S03]  /*a8590*/  ISETP.LT.AND P0, PT, R14, UR6, !P6 ;  /* 0x000000060e007c0c */ /* 0x000fc6000f701270 */
[----:B------:R-:W4:Y:S01]  /*a85a0*/  LDL.LU R150, [R1+0x1b18] ;  /* 0x001b180001967983 */ /* 0x000f220000300800 */
[----:B-1----:R-:W-:-:S03]  /*a85b0*/  IMAD.WIDE R8, R144, 0x4, R6 ;  /* 0x0000000490087825 */ /* 0x002fc600078e0206 */
[----:B------:R-:W4:Y:S04]  /*a85c0*/  LDL.LU R144, [R1+0x26c4] ;  /* 0x0026c40001907983 */ /* 0x000f280000300800 */
[----:B------:R-:W4:Y:S04]  /*a85d0*/  LDL.LU R148, [R1+0x1318] ;  /* 0x0013180001947983 */ /* 0x000f280000300800 */
[----:B--2---:R1:W-:Y:S01]  /*a85e0*/  @P0 STG.E desc[UR4][R8.64], R146 ;  /* 0x0000009208000986 */ /* 0x0043e2000c101904 */
[----:B------:R-:W-:Y:S01]  /*a85f0*/  ISETP.LT.AND P0, PT, R11, UR6, !P1 ;  /* 0x000000060b007c0c */ /* 0x000fe2000cf01270 */
[----:B-1----:R-:W-:-:S12]  /*a8600*/  IMAD.WIDE R8, R138, 0x4, R2 ;  /* 0x000000048a087825 */ /* 0x002fd800078e0202 */
[----:B---3--:R1:W-:Y:S01]  /*a8610*/  @P0 STG.E desc[UR4][R8.64], R143 ;  /* 0x0000008f08000986 */ /* 0x0083e2000c101904 */
[----:B------:R-:W-:Y:S01]  /*a8620*/  ISETP.LT.AND P0, PT, R12, UR6, !P1 ;  /* 0x000000060c007c0c */ /* 0x000fe2000cf01270 */
[----:B-1----:R-:W-:Y:S02]  /*a8630*/  IMAD.WIDE R8, R138, 0x4, R152 ;  /* 0x000000048a087825 */ /* 0x002fe400078e0298 */
[----:B------:R-:W2:Y:S04]  /*a8640*/  LDL.LU R143, [R1+0x1718] ;  /* 0x00171800018f7983 */ /* 0x000ea80000300800 */
[----:B------:R-:W3:Y:S06]  /*a8650*/  LDL.LU R147, [R1+0xf28] ;  /* 0x000f280001937983 */ /* 0x000eec0000300800 */
[----:B----4-:R1:W-:Y:S01]  /*a8660*/  @P0 STG.E desc[UR4][R8.64], R141 ;  /* 0x0000008d08000986 */ /* 0x0103e2000c101904 */
[----:B------:R-:W-:-:S03]  /*a8670*/  ISETP.LT.AND P0, PT, R13, UR6, !P1 ;  /* 0x000000060d007c0c */ /* 0x000fc6000cf01270 */
[----:B------:R-:W4:Y:S01]  /*a8680*/  LDL.LU R146, [R1+0xb28] ;  /* 0x000b280001927983 */ /* 0x000f220000300800 */
[----:B-1----:R-:W-:-:S09]  /*a8690*/  IMAD.WIDE R8, R138, 0x4, R4 ;  /* 0x000000048a087825 */ /* 0x002fd200078e0204 */
[----:B------:R1:W-:Y:S04]  /*a86a0*/  @P0 STG.E desc[UR4][R8.64], R142 ;  /* 0x0000008e08000986 */ /* 0x0003e8000c101904 */
[----:B-1----:R-:W4:Y:S01]  /*a86b0*/  LDL.LU R142, [R1+0x728] ;  /* 0x00072800018e7983 */ /* 0x002f220000300800 */
[----:B------:R-:W-:Y:S02]  /*a86c0*/  ISETP.LT.AND P1, PT, R14, UR6, !P1 ;  /* 0x000000060e007c0c */ /* 0x000fe4000cf21270 */
[----:B------:R-:W-:Y:S01]  /*a86d0*/  ISETP.LT.AND P0, PT, R11, UR6, !P2 ;  /* 0x000000060b007c0c */ /* 0x000fe2000d701270 */
[----:B------:R-:W-:Y:S02]  /*a86e0*/  IMAD.WIDE R8, R138, 0x4, R6 ;  /* 0x000000048a087825 */ /* 0x000fe400078e0206 */
[----:B------:R-:W4:Y:S02]  /*a86f0*/  LDL.LU R138, [R1+0x1b1c] ;  /* 0x001b1c00018a7983 */ /* 0x000f240000300800 */
[----:B------:R-:W-:-:S02]  /*a8700*/  IMAD.WIDE R16, R145, 0x4, R2 ;  /* 0x0000000491107825 */ /* 0x000fc400078e0202 */
[----:B------:R-:W4:Y:S04]  /*a8710*/  LDL.LU R141, [R1+0x26c8] ;  /* 0x0026c800018d7983 */ /* 0x000f280000300800 */
[----:B------:R1:W-:Y:S01]  /*a8720*/  @P1 STG.E desc[UR4][R8.64], R140 ;  /* 0x0000008c08001986 */ /* 0x0003e2000c101904 */
[----:B------:R-:W-:Y:S02]  /*a8730*/  ISETP.LT.AND P1, PT, R12, UR6, !P2 ;  /* 0x000000060c007c0c */ /* 0x000fe4000d721270 */
[----:B------:R-:W-:Y:S01]  /*a8740*/  LOP3.LUT P3, RZ, R157, 0x20000, RZ, 0xc0, !PT ;  /* 0x000200009dff7812 */ /* 0x000fe2000786c0ff */
[----:B-1----:R-:W-:Y:S01]  /*a8750*/  IMAD.WIDE R8, R145, 0x4, R152 ;  /* 0x0000000491087825 */ /* 0x002fe200078e0298 */
[----:B------:R-:W4:Y:S04]  /*a8760*/  LDL.LU R140, [R1+0x328] ;  /* 0x00032800018c7983 */ /* 0x000f280000300800 */
[----:B------:R1:W-:Y:S01]  /*a8770*/  @P0 STG.E desc[UR4][R16.64], R139 ;  /* 0x0000008b10000986 */ /* 0x0003e2000c101904 */
[----:B------:R-:W-:-:S02]  /*a8780*/  ISETP.LT.AND P0, PT, R13, UR6, !P2 ;  /* 0x000000060d007c0c */ /* 0x000fc4000d701270 */
[----:B------:R-:W-:Y:S02]  /*a8790*/  ISETP.LT.AND P2, PT, R14, UR6, !P2 ;  /* 0x000000060e007c0c */ /* 0x000fe4000d741270 */
[----:B------:R1:W-:Y:S01]  /*a87a0*/  @P1 STG.E desc[UR4][R8.64], R150 ;  /* 0x0000009608001986 */ /* 0x0003e2000c101904 */
[----:B------:R-:W-:-:S03]  /*a87b0*/  ISETP.LT.AND P1, PT, R11, UR6, !P3 ;  /* 0x000000060b007c0c */ /* 0x000fc6000df21270 */
[----:B-1----:R-:W4:Y:S01]  /*a87c0*/  LDL.LU R139, [R1+0x201c] ;  /* 0x00201c00018b7983 */ /* 0x002f220000300800 */
[----:B------:R-:W-:-:S04]  /*a87d0*/  IMAD.WIDE R16, R145, 0x4, R4 ;  /* 0x0000000491107825 */ /* 0x000fc800078e0204 */
[----:B------:R-:W-:Y:S01]  /*a87e0*/  IMAD.WIDE R8, R145, 0x4, R6 ;  /* 0x0000000491087825 */ /* 0x000fe200078e0206 */
[----:B------:R1:W-:Y:S01]  /*a87f0*/  @P0 STG.E desc[UR4][R16.64], R148 ;  /* 0x0000009410000986 */ /* 0x0003e2000c101904 */
[----:B------:R-:W-:-:S03]  /*a8800*/  ISETP.LT.AND P0, PT, R12, UR6, !P3 ;  /* 0x000000060c007c0c */ /* 0x000fc6000df01270 */
[----:B------:R-:W4:Y:S01]  /*a8810*/  LDL.LU R145, [R1+0x26cc] ;  /* 0x0026cc0001917983 */ /* 0x000f220000300800 */
[----:B-1----:R-:W-:-:S03]  /*a8820*/  IMAD.WIDE R16, R144, 0x4, R152 ;  /* 0x0000000490107825 */ /* 0x002fc600078e0298 */
[----:B--2---:R1:W-:Y:S01]  /*a8830*/  @P2 STG.E desc[UR4][R8.64], R143 ;  /* 0x0000008f08002986 */ /* 0x0043e2000c101904 */
[----:B------:R-:W-:Y:S01]  /*a8840*/  ISETP.LT.AND P2, PT, R13, UR6, !P3 ;  /* 0x000000060d007c0c */ /* 0x000fe2000df41270 */
[C---:B-1----:R-:W-:Y:S02]  /*a8850*/  IMAD.WIDE R8, R144.reuse, 0x4, R2 ;  /* 0x0000000490087825 */ /* 0x042fe400078e0202 */
[----:B------:R-:W2:Y:S04]  /*a8860*/  LDL.LU R143, [R1+0x131c] ;  /* 0x00131c00018f7983 */ /* 0x000ea80000300800 */
[----:B---3--:R1:W-:Y:S04]  /*a8870*/  @P1 STG.E desc[UR4][R8.64], R147 ;  /* 0x0000009308001986 */ /* 0x0083e8000c101904 */
[----:B----4-:R-:W-:Y:S01]  /*a8880*/  @P0 STG.E desc[UR4][R16.64], R146 ;  /* 0x0000009210000986 */ /* 0x010fe2000c101904 */
[----:B-1----:R-:W-:-:S05]  /*a8890*/  IMAD.WIDE R8, R144, 0x4, R4 ;  /* 0x0000000490087825 */ /* 0x002fca00078e0204 */
[----:B------:R1:W-:Y:S04]  /*a88a0*/  @P2 STG.E desc[UR4][R8.64], R142 ;  /* 0x0000008e08002986 */ /* 0x0003e8000c101904 */
[----:B-1----:R-:W3:Y:S01]  /*a88b0*/  LDL.LU R142, [R1+0x171c] ;  /* 0x00171c00018e7983 */ /* 0x002ee20000300800 */
[----:B------:R-:W-:Y:S02]  /*a88c0*/  LOP3.LUT P4, RZ, R157, 0x10000, RZ, 0xc0, !PT ;  /* 0x000100009dff7812 */ /* 0x000fe4000788c0ff */
[----:B------:R-:W-:Y:S01]  /*a88d0*/  ISETP.LT.AND P3, PT, R14, UR6, !P3 ;  /* 0x000000060e007c0c */ /* 0x000fe2000df61270 */
[----:B------:R-:W4:Y:S01]  /*a88e0*/  LDL.LU R150, [R1+0xf2c] ;  /* 0x000f2c0001967983 */ /* 0x000f220000300800 */
[----:B------:R-:W-:Y:S02]  /*a88f0*/  ISETP.LT.AND P1, PT, R11, UR6, !P4 ;  /* 0x000000060b007c0c */ /* 0x000fe4000e721270 */
[----:B------:R-:W-:Y:S01]  /*a8900*/  ISETP.LT.AND P0, PT, R12, UR6, !P4 ;  /* 0x000000060c007c0c */ /* 0x000fe2000e701270 */
[----:B------:R-:W-:Y:S01]  /*a8910*/  IMAD.WIDE R8, R144, 0x4, R6 ;  /* 0x0000000490087825 */ /* 0x000fe200078e0206 */
[----:B------:R-:W4:Y:S03]  /*a8920*/  LDL.LU R148, [R1+0xb2c] ;  /* 0x000b2c0001947983 */ /* 0x000f260000300800 */
[C---:B------:R-:W-:Y:S01]  /*a8930*/  IMAD.WIDE R16, R141.reuse, 0x4, R2 ;  /* 0x000000048d107825 */ /* 0x040fe200078e0202 */
[----:B------:R-:W4:Y:S03]  /*a8940*/  LDL.LU R147, [R1+0x72c] ;  /* 0x00072c0001937983 */ /* 0x000f260000300800 */
[----:B------:R-:W-:Y:S01]  /*a8950*/  IMAD.WIDE R18, R141, 0x4, R152 ;  /* 0x000000048d127825 */ /* 0x000fe200078e0298 */
[----:B------:R-:W-:Y:S01]  /*a8960*/  ISETP.LT.AND P2, PT, R13, UR6, !P4 ;  /* 0x000000060d007c0c */ /* 0x000fe2000e741270 */
[----:B------:R-:W-:Y:S01]  /*a8970*/  @P3 STG.E desc[UR4][R8.64], R140 ;  /* 0x0000008c08003986 */ /* 0x000fe2000c101904 */
[----:B------:R-:W-:-:S03]  /*a8980*/  ISETP.LT.AND P4, PT, R14, UR6, !P4 ;  /* 0x000000060e007c0c */ /* 0x000fc6000e781270 */
[----:B------:R1:W-:Y:S04]  /*a8990*/  @P1 STG.E desc[UR4][R16.64], R139 ;  /* 0x0000008b10001986 */ /* 0x0003e8000c101904 */
[----:B------:R1:W-:Y:S04]  /*a89a0*/  @P0 STG.E desc[UR4][R18.64], R138 ;  /* 0x0000008a12000986 */ /* 0x0003e8000c101904 */
[----:B-1----:R-:W4:Y:S04]  /*a89b0*/  LDL.LU R139, [R1+0x26d0] ;  /* 0x0026d000018b7983 */ /* 0x002f280000300800 */
[----:B------:R-:W4:Y:S04]  /*a89c0*/  LDL.LU R138, [R1+0x32c] ;  /* 0x00032c00018a7983 */ /* 0x000f280000300800 */
[----:B------:R-:W4:Y:S01]  /*a89d0*/  LDL.LU R140, [R1+0x2020] ;  /* 0x00202000018c7983 */ /* 0x000f220000300800 */
[----:B------:R-:W-:-:S03]  /*a89e0*/  IMAD.WIDE R8, R141, 0x4, R4 ;  /* 0x000000048d087825 */ /* 0x000fc600078e0204 */
[----:B------:R-:W4:Y:S04]  /*a89f0*/  LDL.LU R144, [R1+0x26d4] ;  /* 0x0026d40001907983 */ /* 0x000f280000300800 */
[----:B------:R-:W4:Y:S04]  /*a8a00*/  LDL.LU R146, [R1+0x1b20] ;  /* 0x001b200001927983 */ /* 0x000f280000300800 */
[----:B--2---:R1:W-:Y:S02]  /*a8a10*/  @P2 STG.E desc[UR4][R8.64], R143 ;  /* 0x0000008f08002986 */ /* 0x0043e4000c101904 */
[----:B-1----:R-:W-:-:S02]  /*a8a20*/  IMAD.WIDE R8, R141, 0x4, R6 ;  /* 0x000000048d087825 */ /* 0x002fc400078e0206 */
[----:B------:R-:W2:Y:S04]  /*a8a30*/  LDL.LU R143, [R1+0x1720] ;  /* 0x00172000018f7983 */ /* 0x000ea80000300800 */
[----:B------:R-:W2:Y:S04]  /*a8a40*/  LDL.LU R141, [R1+0x1320] ;  /* 0x00132000018d7983 */ /* 0x000ea80000300800 */
[----:B---3--:R1:W-:Y:S04]  /*a8a50*/  @P4 STG.E desc[UR4][R8.64], R142 ;  /* 0x0000008e08004986 */ /* 0x0083e8000c101904 */
[----:B-1----:R-:W3:Y:S01]  /*a8a60*/  LDL.LU R142, [R1+0xf30] ;  /* 0x000f3000018e7983 */ /* 0x002ee20000300800 */
[----:B------:R-:W-:-:S04]  /*a8a70*/  LOP3.LUT P5, RZ, R157, 0x8000, RZ, 0xc0, !PT ;  /* 0x000080009dff7812 */ /* 0x000fc800078ac0ff */
[----:B------:R-:W-:Y:S01]  /*a8a80*/  ISETP.LT.AND P3, PT, R11, UR6, !P5 ;  /* 0x000000060b007c0c */ /* 0x000fe2000ef61270 */
[----:B------:R-:W-:Y:S01]  /*a8a90*/  IMAD.WIDE R16, R145, 0x4, R2 ;  /* 0x0000000491107825 */ /* 0x000fe200078e0202 */
[----:B------:R-:W-:Y:S02]  /*a8aa0*/  ISETP.LT.AND P0, PT, R12, UR6, !P5 ;  /* 0x000000060c007c0c */ /* 0x000fe4000ef01270 */
[----:B------:R-:W-:Y:S02]  /*a8ab0*/  ISETP.LT.AND P1, PT, R13, UR6, !P5 ;  /* 0x000000060d007c0c */ /* 0x000fe4000ef21270 */
[----:B------:R-:W-:Y:S02]  /*a8ac0*/  LOP3.LUT P6, RZ, R157, 0x4000, RZ, 0xc0, !PT ;  /* 0x000040009dff7812 */ /* 0x000fe400078cc0ff */
[----:B------:R-:W-:Y:S01]  /*a8ad0*/  ISETP.LT.AND P5, PT, R14, UR6, !P5 ;  /* 0x000000060e007c0c */ /* 0x000fe2000efa1270 */
[----:B------:R-:W-:Y:S01]  /*a8ae0*/  IMAD.WIDE R20, R145, 0x4, R152 ;  /* 0x0000000491147825 */ /* 0x000fe200078e0298 */
[----:B------:R-:W1:Y:S04]  /*a8af0*/  LDS.128 R156, [R156] ;  /* 0x000000009c9c7984 */ /* 0x000e680000000c00 */
[----:B----4-:R4:W-:Y:S01]  /*a8b00*/  @P3 STG.E desc[UR4][R16.64], R150 ;  /* 0x0000009610003986 */ /* 0x0109e2000c101904 */
[----:B------:R-:W-:Y:S01]  /*a8b10*/  ISETP.LT.AND P3, PT, R11, UR6, !P6 ;  /* 0x000000060b007c0c */ /* 0x000fe2000f761270 */
[----:B------:R-:W-:-:S02]  /*a8b20*/  IMAD.WIDE R18, R145, 0x4, R4 ;  /* 0x0000000491127825 */ /* 0x000fc400078e0204 */
[----:B------:R4:W-:Y:S02]  /*a8b30*/  @P0 STG.E desc[UR4][R20.64], R148 ;  /* 0x0000009414000986 */ /* 0x0009e4000c101904 */
[----:B------:R-:W-:Y:S02]  /*a8b40*/  VIADD R0, R10, 0x199 ;  /* 0x000001990a007836 */ /* 0x000fe40000000000 */
[----:B------:R4:W-:Y:S01]  /*a8b50*/  @P1 STG.E desc[UR4][R18.64], R147 ;  /* 0x0000009312001986 */ /* 0x0009e2000c101904 */
[----:B------:R-:W-:Y:S01]  /*a8b60*/  ISETP.LT.AND P1, PT, R12, UR6, !P6 ;  /* 0x000000060c007c0c */ /* 0x000fe2000f721270 */
[----:B----4-:R-:W-:Y:S02]  /*a8b70*/  IMAD.WIDE R16, R145, 0x4, R6 ;  /* 0x0000000491107825 */ /* 0x010fe400078e0206 */
[----:B------:R-:W4:Y:S02]  /*a8b80*/  LDL.LU R148, [R1+0xb30] ;  /* 0x000b300001947983 */ /* 0x000f240000300800 */
[----:B------:R-:W-:Y:S01]  /*a8b90*/  IMAD.WIDE R8, R139, 0x4, R2 ;  /* 0x000000048b087825 */ /* 0x000fe200078e0202 */
[----:B------:R-:W-:Y:S01]  /*a8ba0*/  ISETP.GE.AND P2, PT, R0, UR7, PT ;  /* 0x0000000700007c0c */ /* 0x000fe2000bf46270 */
[----:B------:R-:W4:Y:S01]  /*a8bb0*/  LDL.LU R147, [R1+0x730] ;  /* 0x0007300001937983 */ /* 0x000f220000300800 */
[----:B------:R-:W-:-:S03]  /*a8bc0*/  ISETP.LT.AND P0, PT, R13, UR6, !P6 ;  /* 0x000000060d007c0c */ /* 0x000fc6000f701270 */
[----:B------:R1:W-:Y:S01]  /*a8bd0*/  @P5 STG.E desc[UR4][R16.64], R138 ;  /* 0x0000008a10005986 */ /* 0x0003e2000c101904 */
[----:B------:R-:W-:-:S03]  /*a8be0*/  ISETP.LT.AND P6, PT, R14, UR6, !P6 ;  /* 0x000000060e007c0c */ /* 0x000fc6000f7c1270 */
[----:B------:R1:W-:Y:S01]  /*a8bf0*/  @P3 STG.E desc[UR4][R8.64], R140 ;  /* 0x0000008c08003986 */ /* 0x0003e2000c101904 */
[----:B------:R-:W-:-:S03]  /*a8c00*/  ISETP.LT.AND P4, PT, R11, UR6, !P2 ;  /* 0x000000060b007c0c */ /* 0x000fc6000d781270 */
[----:B-1----:R-:W4:Y:S01]  /*a8c10*/  LDL.LU R138, [R1+0x26d8] ;  /* 0x0026d800018a7983 */ /* 0x002f220000300800 */
[----:B------:R-:W-:-:S03]  /*a8c20*/  IMAD.WIDE R16, R139, 0x4, R152 ;  /* 0x000000048b107825 */ /* 0x000fc600078e0298 */
[----:B------:R-:W4:Y:S01]  /*a8c30*/  LDL.LU R140, [R1+0x330] ;  /* 0x00033000018c7983 */ /* 0x000f220000300800 */
[----:B------:R-:W-:-:S04]  /*a8c40*/  IMAD.WIDE R18, R139, 0x4, R4 ;  /* 0x000000048b127825 */ /* 0x000fc800078e0204 */
[----:B------:R-:W-:Y:S01]  /*a8c50*/  IMAD.WIDE R8, R139, 0x4, R6 ;  /* 0x000000048b087825 */ /* 0x000fe200078e0206 */
[----:B------:R1:W-:Y:S04]  /*a8c60*/  @P1 STG.E desc[UR4][R16.64], R146 ;  /* 0x0000009210001986 */ /* 0x0003e8000c101904 */
[----:B------:R-:W4:Y:S04]  /*a8c70*/  LDL.LU R139, [R1+0x26dc] ;  /* 0x0026dc00018b7983 */ /* 0x000f280000300800 */
[----:B------:R-:W4:Y:S04]  /*a8c80*/  LDL.LU R145, [R1+0x2024] ;  /* 0x0020240001917983 */ /* 0x000f280000300800 */
[----:B-1----:R-:W4:Y:S01]  /*a8c90*/  LDL.LU R146, [R1+0x1b24] ;  /* 0x001b240001927983 */ /* 0x002f220000300800 */
[----:B------:R-:W-:-:S03]  /*a8ca0*/  IMAD.WIDE R16, R144, 0x4, R2 ;  /* 0x0000000490107825 */ /* 0x000fc600078e0202 */
[----:B--2---:R1:W-:Y:S04]  /*a8cb0*/  @P0 STG.E desc[UR4][R18.64], R143 ;  /* 0x0000008f12000986 */ /* 0x0043e8000c101904 */
[----:B------:R2:W-:Y:S04]  /*a8cc0*/  @P6 STG.E desc[UR4][R8.64], R141 ;  /* 0x0000008d08006986 */ /* 0x0005e8000c101904 */
[----:B-1----:R-:W4:Y:S04]  /*a8cd0*/  LDL.LU R143, [R1+0x1724] ;  /* 0x00172400018f7983 */ /* 0x002f280000300800 */
[----:B--2---:R-:W2:Y:S04]  /*a8ce0*/  LDL.LU R141, [R1+0x1324] ;  /* 0x00132400018d7983 */ /* 0x004ea80000300800 */
[----:B---3--:R1:W-:Y:S04]  /*a8cf0*/  @P4 STG.E desc[UR4][R16.64], R142 ;  /* 0x0000008e10004986 */ /* 0x0083e8000c101904 */
[----:B-1----:R-:W3:Y:S01]  /*a8d00*/  LDL.LU R142, [R1+0xf34] ;  /* 0x000f3400018e7983 */ /* 0x002ee20000300800 */
[----:B------:R-:W-:Y:S01]  /*a8d10*/  ISETP.LT.AND P1, PT, R12, UR6, !P2 ;  /* 0x000000060c007c0c */ /* 0x000fe2000d721270 */
[----:B------:R-:W-:Y:S01]  /*a8d20*/  VIADD R0, R10, 0x19a ;  /* 0x0000019a0a007836 */ /* 0x000fe20000000000 */
[----:B------:R-:W-:-:S02]  /*a8d30*/  ISETP.LT.AND P3, PT, R13, UR6, !P2 ;  /* 0x000000060d007c0c */ /* 0x000fc4000d761270 */
[----:B------:R-:W-:Y:S01]  /*a8d40*/  ISETP.LT.AND P2, PT, R14, UR6, !P2 ;  /* 0x000000060e007c0c */ /* 0x000fe2000d741270 */
[----:B------:R-:W-:Y:S01]  /*a8d50*/  IMAD.WIDE R8, R144, 0x4, R152 ;  /* 0x0000000490087825 */ /* 0x000fe200078e0298 */
[----:B------:R-:W-:-:S03]  /*a8d60*/  ISETP.GE.AND P5, PT, R0, UR7, PT ;  /* 0x0000000700007c0c */ /* 0x000fc6000bfa6270 */
[----:B------:R-:W-:Y:S01]  /*a8d70*/  VIADD R15, R10, 0x19b ;  /* 0x0000019b0a0f7836 */ /* 0x000fe20000000000 */
[----:B------:R-:W-:Y:S01]  /*a8d80*/  ISETP.LT.AND P4, PT, R11, UR6, !P5 ;  /* 0x000000060b007c0c */ /* 0x000fe2000ef81270 */
[----:B------:R-:W-:Y:S01]  /*a8d90*/  IMAD.WIDE R16, R144, 0x4, R4 ;  /* 0x0000000490107825 */ /* 0x000fe200078e0204 */
[----:B------:R-:W-:Y:S02]  /*a8da0*/  ISETP.LT.AND P6, PT, R12, UR6, !P5 ;  /* 0x000000060c007c0c */ /* 0x000fe4000efc1270 */
[----:B------:R-:W-:Y:S01]  /*a8db0*/  ISETP.GE.AND P0, PT, R15, UR7, PT ;  /* 0x000000070f007c0c */ /* 0x000fe2000bf06270 */
[----:B----4-:R1:W-:Y:S04]  /*a8dc0*/  @P1 STG.E desc[UR4][R8.64], R148 ;  /* 0x0000009408001986 */ /* 0x0103e8000c101904 */
[----:B------:R4:W-:Y:S01]  /*a8dd0*/  @P3 STG.E desc[UR4][R16.64], R147 ;  /* 0x0000009310003986 */ /* 0x0009e2000c101904 */
[----:B------:R-:W-:Y:S01]  /*a8de0*/  ISETP.LT.AND P3, PT, R13, UR6, !P5 ;  /* 0x000000060d007c0c */ /* 0x000fe2000ef61270 */
[----:B-1----:R-:W-:-:S02]  /*a8df0*/  IMAD.WIDE R8, R144, 0x4, R6 ;  /* 0x0000000490087825 */ /* 0x002fc400078e0206 */
[----:B------:R-:W3:Y:S01]  /*a8e00*/  LDL.LU R144, [R1+0x26e0] ;  /* 0x0026e00001907983 */ /* 0x000ee20000300800 */
[----:B------:R-:W-:-:S03]  /*a8e10*/  ISETP.LT.AND P5, PT, R14, UR6, !P5 ;  /* 0x000000060e007c0c */ /* 0x000fc6000efa1270 */
[----:B------:R-:W3:Y:S04]  /*a8e20*/  LDL.LU R150, [R1+0xb34] ;  /* 0x000b340001967983 */ /* 0x000ee80000300800 */
[----:B------:R-:W3:Y:S01]  /*a8e30*/  LDL.LU R148, [R1+0x734] ;  /* 0x0007340001947983 */ /* 0x000ee20000300800 */
[----:B----4-:R-:W-:-:S03]  /*a8e40*/  IMAD.WIDE R16, R138, 0x4, R2 ;  /* 0x000000048a107825 */ /* 0x010fc600078e0202 */
[----:B------:R1:W-:Y:S01]  /*a8e50*/  @P2 STG.E desc[UR4][R8.64], R140 ;  /* 0x0000008c08002986 */ /* 0x0003e2000c101904 */
[----:B------:R-:W-:Y:S01]  /*a8e60*/  ISETP.LT.AND P2, PT, R11, UR6, !P0 ;  /* 0x000000060b007c0c */ /* 0x000fe2000c741270 */
[C---:B------:R-:W-:Y:S02]  /*a8e70*/  IMAD.WIDE R18, R138.reuse, 0x4, R152 ;  /* 0x000000048a127825 */ /* 0x040fe400078e0298 */
[----:B-1----:R-:W4:Y:S02]  /*a8e80*/  LDL.LU R140, [R1+0x334] ;  /* 0x00033400018c7983 */ /* 0x002f240000300800 */
[----:B------:R-:W-:Y:S02]  /*a8e90*/  IMAD.WIDE R8, R139, 0x4, R2 ;  /* 0x000000048b087825 */ /* 0x000fe400078e0202 */
[----:B------:R1:W-:Y:S04]  /*a8ea0*/  @P4 STG.E desc[UR4][R16.64], R145 ;  /* 0x0000009110004986 */ /* 0x0003e8000c101904 */
[----:B------:R1:W-:Y:S04]  /*a8eb0*/  @P6 STG.E desc[UR4][R18.64], R146 ;  /* 0x0000009212006986 */ /* 0x0003e8000c101904 */
[----:B------:R-:W4:Y:S01]  /*a8ec0*/  LDL.LU R147, [R1+0x2028] ;  /* 0x0020280001937983 */ /* 0x000f220000300800 */
[----:B-1----:R-:W-:-:S04]  /*a8ed0*/  IMAD.WIDE R16, R138, 0x4, R4 ;  /* 0x000000048a107825 */ /* 0x002fc800078e0204 */
[----:B------:R-:W-:Y:S01]  /*a8ee0*/  IMAD.WIDE R18, R138, 0x4, R6 ;  /* 0x000000048a127825 */ /* 0x000fe200078e0206 */
[----:B------:R-:W4:Y:S04]  /*a8ef0*/  LDL.LU R146, [R1+0x1b28] ;  /* 0x001b280001927983 */ /* 0x000f280000300800 */
[----:B------:R-:W4:Y:S04]  /*a8f00*/  LDL.LU R138, [R1+0x26e4] ;  /* 0x0026e400018a7983 */ /* 0x000f280000300800 */
[----:B------:R1:W-:Y:S04]  /*a8f10*/  @P3 STG.E desc[UR4][R16.64], R143 ;  /* 0x0000008f10003986 */ /* 0x0003e8000c101904 */
[----:B--2---:R2:W-:Y:S04]  /*a8f20*/  @P5 STG.E desc[UR4][R18.64], R141 ;  /* 0x0000008d12005986 */ /* 0x0045e8000c101904 */
[----:B-1----:R-:W4:Y:S01]  /*a8f30*/  LDL.LU R143, [R1+0x1728] ;  /* 0x00172800018f7983 */ /* 0x002f220000300800 */
[----:B------:R-:W-:-:S03]  /*a8f40*/  IMAD.WIDE R16, R139, 0x4, R152 ;  /* 0x000000048b107825 */ /* 0x000fc600078e0298 */
[----:B--2---:R-:W2:Y:S01]  /*a8f50*/  LDL.LU R141, [R1+0x1328] ;  /* 0x00132800018d7983 */ /* 0x004ea20000300800 */
[----:B------:R-:W-:-:S03]  /*a8f60*/  IMAD.WIDE R18, R139, 0x4, R6 ;  /* 0x000000048b127825 */ /* 0x000fc600078e0206 */
[----:B---3--:R1:W-:Y:S02]  /*a8f70*/  @P2 STG.E desc[UR4][R8.64], R142 ;  /* 0x0000008e08002986 */ /* 0x0083e4000c101904 */
[----:B-1----:R-:W-:Y:S02]  /*a8f80*/  IMAD.WIDE R8, R139, 0x4, R4 ;  /* 0x000000048b087825 */ /* 0x002fe400078e0204 */
[----:B------:R-:W3:Y:S04]  /*a8f90*/  LDL.LU R142, [R1+0xf38] ;  /* 0x000f3800018e7983 */ /* 0x000ee80000300800 */
[----:B------:R-:W3:Y:S01]  /*a8fa0*/  LDL.LU R139, [R1+0xb38] ;  /* 0x000b3800018b7983 */ /* 0x000ee20000300800 */
[----:B------:R-:W-:Y:S01]  /*a8fb0*/  ISETP.LT.AND P6, PT, R12, UR6, !P0 ;  /* 0x000000060c007c0c */ /* 0x000fe2000c7c1270 */
[----:B------:R-:W-:Y:S01]  /*a8fc0*/  VIADD R0, R10, 0x19c ;  /* 0x0000019c0a007836 */ /* 0x000fe20000000000 */
[----:B------:R-:W-:Y:S01]  /*a8fd0*/  ISETP.LT.AND P4, PT, R13, UR6, !P0 ;  /* 0x000000060d007c0c */ /* 0x000fe2000c781270 */
[----:B------:R-:W3:Y:S01]  /*a8fe0*/  LDL.LU R145, [R1+0x26e8] ;  /* 0x0026e80001917983 */ /* 0x000ee20000300800 */
[----:B------:R-:W-:-:S02]  /*a8ff0*/  ISETP.LT.AND P0, PT, R14, UR6, !P0 ;  /* 0x000000060e007c0c */ /* 0x000fc4000c701270 */
[----:B------:R-:W-:Y:S01]  /*a9000*/  ISETP.GE.AND P1, PT, R0, UR7, PT ;  /* 0x0000000700007c0c */ /* 0x000fe2000bf26270 */
[----:B------:R-:W-:-:S03]  /*a9010*/  VIADD R0, R10, 0x19d ;  /* 0x0000019d0a007836 */ /* 0x000fc60000000000 */
[C---:B------:R-:W-:Y:S02]  /*a9020*/  ISETP.LT.AND P2, PT, R11.reuse, UR6, !P1 ;  /* 0x000000060b007c0c */ /* 0x040fe4000cf41270 */
[----:B------:R-:W-:Y:S02]  /*a9030*/  ISETP.LT.AND P5, PT, R12, UR6, !P1 ;  /* 0x000000060c007c0c */ /* 0x000fe4000cfa1270 */
[----:B------:R-:W-:Y:S01]  /*a9040*/  ISETP.GE.AND P3, PT, R0, UR7, PT ;  /* 0x0000000700007c0c */ /* 0x000fe2000bf66270 */
[----:B------:R1:W-:Y:S04]  /*a9050*/  @P6 STG.E desc[UR4][R16.64], R150 ;  /* 0x0000009610006986 */ /* 0x0003e8000c101904 */
[----:B------:R1:W-:Y:S01]  /*a9060*/  @P4 STG.E desc[UR4][R8.64], R148 ;  /* 0x0000009408004986 */ /* 0x0003e2000c101904 */
[----:B------:R-:W-:-:S02]  /*a9070*/  ISETP.LT.AND P6, PT, R11, UR6, !P3 ;  /* 0x000000060b007c0c */ /* 0x000fc4000dfc1270 */
[----:B------:R-:W-:Y:S01]  /*a9080*/  ISETP.LT.AND P4, PT, R12, UR6, !P3 ;  /* 0x000000060c007c0c */ /* 0x000fe2000df81270 */
[----:B-1----:R-:W-:-:S04]  /*a9090*/  IMAD.WIDE R16, R144, 0x4, R152 ;  /* 0x0000000490107825 */ /* 0x002fc800078e0298 */
[--C-:B------:R-:W-:Y:S01]  /*a90a0*/  IMAD.WIDE R8, R144, 0x4, R2.reuse ;  /* 0x0000000490087825 */ /* 0x100fe200078e0202 */
[----:B----4-:R1:W-:Y:S01]  /*a90b0*/  @P0 STG.E desc[UR4][R18.64], R140 ;  /* 0x0000008c12000986 */ /* 0x0103e2000c101904 */
[----:B------:R-:W-:Y:S02]  /*a90c0*/  ISETP.LT.AND P0, PT, R13, UR6, !P1 ;  /* 0x000000060d007c0c */ /* 0x000fe4000cf01270 */
[----:B------:R-:W-:Y:S01]  /*a90d0*/  ISETP.LT.AND P1, PT, R14, UR6, !P1 ;  /* 0x000000060e007c0c */ /* 0x000fe2000cf21270 */
[----:B-1----:R-:W4:Y:S04]  /*a90e0*/  LDL.LU R140, [R1+0x738] ;  /* 0x00073800018c7983 */ /* 0x002f280000300800 */
[----:B------:R1:W-:Y:S04]  /*a90f0*/  @P2 STG.E desc[UR4][R8.64], R147 ;  /* 0x0000009308002986 */ /* 0x0003e8000c101904 */
[----:B------:R-:W4:Y:S04]  /*a9100*/  LDL.LU R149, [R1+0x338] ;  /* 0x0003380001957983 */ /* 0x000f280000300800 */
[----:B------:R1:W-:Y:S01]  /*a9110*/  @P5 STG.E desc[UR4][R16.64], R146 ;  /* 0x0000009210005986 */ /* 0x0003e2000c101904 */
[----:B------:R-:W-:-:S03]  /*a9120*/  IMAD.WIDE R18, R138, 0x4, R2 ;  /* 0x000000048a127825 */ /* 0x000fc600078e0202 */
[----:B------:R-:W4:Y:S01]  /*a9130*/  LDL.LU R150, [R1+0x202c] ;  /* 0x00202c0001967983 */ /* 0x000f220000300800 */
[----:B-1----:R-:W-:-:S03]  /*a9140*/  IMAD.WIDE R8, R144, 0x4, R4 ;  /* 0x0000000490087825 */ /* 0x002fc600078e0204 */
[----:B------:R-:W4:Y:S01]  /*a9150*/  LDL.LU R148, [R1+0x1b2c] ;  /* 0x001b2c0001947983 */ /* 0x000f220000300800 */
[----:B------:R-:W-:-:S03]  /*a9160*/  IMAD.WIDE R20, R138, 0x4, R152 ;  /* 0x000000048a147825 */ /* 0x000fc600078e0298 */
[----:B------:R-:W4:Y:S01]  /*a9170*/  LDL.LU R147, [R1+0x172c] ;  /* 0x00172c0001937983 */ /* 0x000f220000300800 */
[----:B------:R-:W-:-:S03]  /*a9180*/  IMAD.WIDE R16, R144, 0x4, R6 ;  /* 0x0000000490107825 */ /* 0x000fc600078e0206 */
[----:B------:R-:W4:Y:S04]  /*a9190*/  LDL.LU R146, [R1+0x26f0] ;  /* 0x0026f00001927983 */ /* 0x000f280000300800 */
[----:B------:R-:W-:Y:S04]  /*a91a0*/  @P0 STG.E desc[UR4][R8.64], R143 ;  /* 0x0000008f08000986 */ /* 0x000fe8000c101904 */
[----:B--2---:R-:W-:Y:S04]  /*a91b0*/  @P1 STG.E desc[UR4][R16.64], R141 ;  /* 0x0000008d10001986 */ /* 0x004fe8000c101904 */
[----:B---3--:R-:W-:Y:S04]  /*a91c0*/  @P6 STG.E desc[UR4][R18.64], R142 ;  /* 0x0000008e12006986 */ /* 0x008fe8000c101904 */
[----:B------:R1:W-:Y:S04]  /*a91d0*/  @P4 STG.E desc[UR4][R20.64], R139 ;  /* 0x0000008b14004986 */ /* 0x0003e8000c101904 */
[----:B-1----:R-:W2:Y:S04]  /*a91e0*/  LDL.LU R139, [R1+0x132c] ;  /* 0x00132c00018b7983 */ /* 0x002ea80000300800 */
[----:B------:R-:W3:Y:S04]  /*a91f0*/  LDL.LU R144, [R1+0xf3c] ;  /* 0x000f3c0001907983 */ /* 0x000ee80000300800 */
[----:B------:R-:W3:Y:S01]  /*a9200*/  LDL.LU R142, [R1+0x26ec] ;  /* 0x0026ec00018e7983 */ /* 0x000ee20000300800 */
[----:B------:R-:W-:Y:S01]  /*a9210*/  ISETP.LT.AND P5, PT, R13, UR6, !P3 ;  /* 0x000000060d007c0c */ /* 0x000fe2000dfa1270 */
[----:B------:R-:W-:Y:S01]  /*a9220*/  VIADD R0, R10, 0x19e ;  /* 0x0000019e0a007836 */ /* 0x000fe20000000000 */
[----:B------:R-:W-:Y:S01]  /*a9230*/  ISETP.LT.AND P3, PT, R14, UR6, !P3 ;  /* 0x000000060e007c0c */ /* 0x000fe2000df61270 */
[----:B------:R-:W-:Y:S01]  /*a9240*/  IMAD.WIDE R8, R138, 0x4, R4 ;  /* 0x000000048a087825 */ /* 0x000fe200078e0204 */
[----:B------:R-:W3:Y:S02]  /*a9250*/  LDL.LU R143, [R1+0xb3c] ;  /* 0x000b3c00018f7983 */ /* 0x000ee40000300800 */
[----:B------:R-:W-:Y:S01]  /*a9260*/  ISETP.GE.AND P2, PT, R0, UR7, PT ;  /* 0x0000000700007c0c */ /* 0x000fe2000bf46270 */
[----:B------:R-:W-:Y:S01]  /*a9270*/  VIADD R0, R10, 0x19f ;  /* 0x0000019f0a007836 */ /* 0x000fe20000000000 */
[----:B------:R-:W3:Y:S02]  /*a9280*/  LDL.LU R141, [R1+0x73c] ;  /* 0x00073c00018d7983 */ /* 0x000ee40000300800 */
[----:B------:R-:W-:-:S02]  /*a9290*/  ISETP.LT.AND P6, PT, R11, UR6, !P2 ;  /* 0x000000060b007c0c */ /* 0x000fc4000d7c1270 */
[----:B------:R-:W-:Y:S02]  /*a92a0*/  ISETP.LT.AND P1, PT, R12, UR6, !P2 ;  /* 0x000000060c007c0c */ /* 0x000fe4000d721270 */
[----:B------:R-:W-:Y:S02]  /*a92b0*/  ISETP.GE.AND P0, PT, R0, UR7, PT ;  /* 0x0000000700007c0c */ /* 0x000fe4000bf06270 */
[----:B------:R-:W-:Y:S02]  /*a92c0*/  ISETP.LT.AND P4, PT, R13, UR6, !P2 ;  /* 0x000000060d007c0c */ /* 0x000fe4000d781270 */
[----:B------:R-:W-:Y:S01]  /*a92d0*/  ISETP.LT.AND P2, PT, R14, UR6, !P2 ;  /* 0x000000060e007c0c */ /* 0x000fe2000d741270 */
[----:B------:R-:W-:Y:S01]  /*a92e0*/  IMAD.WIDE R16, R145, 0x4, R2 ;  /* 0x0000000491107825 */ /* 0x000fe200078e0202 */
[----:B----4-:R1:W-:Y:S03]  /*a92f0*/  @P5 STG.E desc[UR4][R8.64], R140 ;  /* 0x0000008c08005986 */ /* 0x0103e6000c101904 */
[----:B-1----:R-:W-:-:S02]  /*a9300*/  IMAD.WIDE R8, R138, 0x4, R6 ;  /* 0x000000048a087825 */ /* 0x002fc400078e0206 */
[----:B------:R-:W4:Y:S04]  /*a9310*/  LDL.LU R138, [R1+0x33c] ;  /* 0x00033c00018a7983 */ /* 0x000f280000300800 */
[----:B------:R-:W4:Y:S04]  /*a9320*/  LDL.LU R140, [R1+0x1730] ;  /* 0x00173000018c7983 */ /* 0x000f280000300800 */
[----:B------:R-:W-:Y:S01]  /*a9330*/  @P3 STG.E desc[UR4][R8.64], R149 ;  /* 0x0000009508003986 */ /* 0x000fe2000c101904 */
[----:B------:R-:W-:Y:S01]  /*a9340*/  ISETP.LT.AND P3, PT, R11, UR6, !P0 ;  /* 0x000000060b007c0c */ /* 0x000fe2000c761270 */
[----:B------:R-:W-:-:S02]  /*a9350*/  IMAD.WIDE R20, R145, 0x4, R152 ;  /* 0x0000000491147825 */ /* 0x000fc400078e0298 */
[----:B------:R1:W-:Y:S02]  /*a9360*/  @P6 STG.E desc[UR4][R16.64], R150 ;  /* 0x0000009610006986 */ /* 0x0003e4000c101904 */
[C---:B------:R-:W-:Y:S02]  /*a9370*/  IMAD.WIDE R18, R145.reuse, 0x4, R4 ;  /* 0x0000000491127825 */ /* 0x040fe400078e0204 */
[----:B------:R1:W-:Y:S04]  /*a9380*/  @P1 STG.E desc[UR4][R20.64], R148 ;  /* 0x0000009414001986 */ /* 0x0003e8000c101904 */
[----:B------:R1:W-:Y:S02]  /*a9390*/  @P4 STG.E desc[UR4][R18.64], R147 ;  /* 0x0000009312004986 */ /* 0x0003e4000c101904 */
[----:B-1----:R-:W-:-:S02]  /*a93a0*/  IMAD.WIDE R16, R145, 0x4, R6 ;  /* 0x0000000491107825 */ /* 0x002fc400078e0206 */
[----:B------:R-:W4:Y:S04]  /*a93b0*/  LDL.LU R148, [R1+0x2030] ;  /* 0x0020300001947983 */ /* 0x000f280000300800 */
[----:B------:R-:W4:Y:S04]  /*a93c0*/  LDL.LU R147, [R1+0x1b30] ;  /* 0x001b300001937983 */ /* 0x000f280000300800 */
[----:B--2---:R1:W-:Y:S01]  /*a93d0*/  @P2 STG.E desc[UR4][R16.64], R139 ;  /* 0x0000008b10002986 */ /* 0x0043e2000c101904 */
[----:B---3--:R-:W-:-:S03]  /*a93e0*/  IMAD.WIDE R8, R142, 0x4, R2 ;  /* 0x000000048e087825 */ /* 0x008fc600078e0202 */
[----:B-1----:R-:W2:Y:S01]  /*a93f0*/  LDL.LU R139, [R1+0x26f4] ;  /* 0x0026f400018b7983 */ /* 0x002ea20000300800 */
[----:B------:R-:W-:-:S03]  /*a9400*/  IMAD.WIDE R18, R142, 0x4, R152 ;  /* 0x000000048e127825 */ /* 0x000fc600078e0298 */
[----:B------:R1:W-:Y:S01]  /*a9410*/  @P3 STG.E desc[UR4][R8.64], R144 ;  /* 0x0000009008003986 */ /* 0x0003e2000c101904 */
[----:B------:R-:W-:-:S04]  /*a9420*/  IMAD.WIDE R16, R142, 0x4, R4 ;  /* 0x000000048e107825 */ /* 0x000fc800078e0204 */
[----:B-1----:R-:W-:Y:S02]  /*a9430*/  IMAD.WIDE R8, R142, 0x4, R6 ;  /* 0x000000048e087825 */ /* 0x002fe400078e0206 */
[----:B------:R-:W3:Y:S02]  /*a9440*/  LDL.LU R142, [R1+0x1330] ;  /* 0x00133000018e7983 */ /* 0x000ee40000300800 */
[----:B------:R-:W-:Y:S01]  /*a9450*/  VIADD R15, R10, 0x1a0 ;  /* 0x000001a00a0f7836 */ /* 0x000fe20000000000 */
[----:B------:R-:W-:Y:S01]  /*a9460*/  ISETP.LT.AND P4, PT, R12, UR6, !P0 ;  /* 0x000000060c007c0c */ /* 0x000fe2000c781270 */
[----:B------:R-:W2:Y:S01]  /*a9470*/  LDL.LU R145, [R1+0xf40] ;  /* 0x000f400001917983 */ /* 0x000ea20000300800 */
[----:B------:R-:W-:Y:S02]  /*a9480*/  ISETP.LT.AND P1, PT, R13, UR6, !P0 ;  /* 0x000000060d007c0c */ /* 0x000fe4000c721270 */
[----:B------:R-:W-:Y:S01]  /*a9490*/  ISETP.LT.AND P0, PT, R14, UR6, !P0 ;  /* 0x000000060e007c0c */ /* 0x000fe2000c701270 */
[----:B------:R-:W2:Y:S01]  /*a94a0*/  LDL.LU R144, [R1+0xb40] ;  /* 0x000b400001907983 */ /* 0x000ea20000300800 */
[----:B------:R-:W-:-:S04]  /*a94b0*/  ISETP.GE.AND P5, PT, R15, UR7, PT ;  /* 0x000000070f007c0c */ /* 0x000fc8000bfa6270 */
[----:B------:R-:W-:-:S03]  /*a94c0*/  ISETP.LT.AND P6, PT, R11, UR6, !P5 ;  /* 0x000000060b007c0c */ /* 0x000fc6000efc1270 */
[----:B------:R1:W-:Y:S04]  /*a94d0*/  @P4 STG.E desc[UR4][R18.64], R143 ;  /* 0x0000008f12004986 */ /* 0x0003e8000c101904 */
[----:B------:R-:W-:Y:S01]  /*a94e0*/  @P1 STG.E desc[UR4][R16.64], R141 ;  /* 0x0000008d10001986 */ /* 0x000fe2000c101904 */
[----:B------:R-:W-:Y:S01]  /*a94f0*/  ISETP.LT.AND P3, PT, R12, UR6, !P5 ;  /* 0x000000060c007c0c */ /* 0x000fe2000ef61270 */
[----:B-1----:R-:W-:Y:S02]  /*a9500*/  IMAD.WIDE R18, R146, 0x4, R2 ;  /* 0x0000000492127825 */ /* 0x002fe400078e0202 */
[----:B----4-:R1:W-:Y:S04]  /*a9510*/  @P0 STG.E desc[UR4][R8.64], R138 ;  /* 0x0000008a08000986 */ /* 0x0103e8000c101904 */
[----:B------:R4:W-:Y:S04]  /*a9520*/  @P6 STG.E desc[UR4][R18.64], R140 ;  /* 0x0000008c12006986 */ /* 0x0009e8000c101904 */
[----:B-1----:R-:W2:Y:S04]  /*a9530*/  LDL.LU R138, [R1+0x26f8] ;  /* 0x0026f800018a7983 */ /* 0x002ea80000300800 */
[----:B------:R-:W2:Y:S04]  /*a9540*/  LDL.LU R143, [R1+0x340] ;  /* 0x00034000018f7983 */ /* 0x000ea80000300800 */
[----:B------:R-:W2:Y:S01]  /*a9550*/  LDL.LU R141, [R1+0x740] ;  /* 0x00074000018d7983 */ /* 0x000ea20000300800 */
[----:B------:R-:W-:-:S03]  /*a9560*/  ISETP.LT.AND P1, PT, R13, UR6, !P5 ;  /* 0x000000060d007c0c */ /* 0x000fc6000ef21270 */
[----:B----4-:R-:W4:Y:S01]  /*a9570*/  LDL.LU R140, [R1+0x1734] ;  /* 0x00173400018c7983 */ /* 0x010f220000300800 */
[----:B------:R-:W-:Y:S01]  /*a9580*/  ISETP.LT.AND P5, PT, R14, UR6, !P5 ;  /* 0x000000060e007c0c */ /* 0x000fe2000efa1270 */
[----:B------:R-:W-:-:S04]  /*a9590*/  IMAD.WIDE R8, R146, 0x4, R152 ;  /* 0x0000000492087825 */ /* 0x000fc800078e0298 */
[C---:B------:R-:W-:Y:S01]  /*a95a0*/  IMAD.WIDE R16, R146.reuse, 0x4, R4 ;  /* 0x0000000492107825 */ /* 0x040fe200078e0204 */
[----:B------:R1:W-:Y:S04]  /*a95b0*/  @P3 STG.E desc[UR4][R8.64], R148 ;  /* 0x0000009408003986 */ /* 0x0003e8000c101904 */
[----:B------:R-:W-:Y:S01]  /*a95c0*/  @P1 STG.E desc[UR4][R16.64], R147 ;  /* 0x0000009310001986 */ /* 0x000fe2000c101904 */
[----:B-1----:R-:W-:-:S03]  /*a95d0*/  IMAD.WIDE R8, R146, 0x4, R6 ;  /* 0x0000000492087825 */ /* 0x002fc600078e0206 */
[----:B------:R-:W4:Y:S04]  /*a95e0*/  LDL.LU R146, [R1+0x26fc] ;  /* 0x0026fc0001927983 */ /* 0x000f280000300800 */
[----:B------:R-:W4:Y:S04]  /*a95f0*/  LDL.LU R150, [R1+0x2034] ;  /* 0x0020340001967983 */ /* 0x000f280000300800 */
[----:B------:R-:W4:Y:S04]  /*a9600*/  LDL.LU R148, [R1+0x1b34] ;  /* 0x001b340001947983 */ /* 0x000f280000300800 */
[----:B---3--:R1:W-:Y:S04]  /*a9610*/  @P5 STG.E desc[UR4][R8.64], R142 ;  /* 0x0000008e08005986 */ /* 0x0083e8000c101904 */
[----:B-1----:R-:W3:Y:S01]  /*a9620*/  LDL.LU R142, [R1+0x1334] ;  /* 0x00133400018e7983 */ /* 0x002ee20000300800 */
[----:B------:R-:W-:-:S02]  /*a9630*/  VIADD R0, R10, 0x1a1 ;  /* 0x000001a10a007836 */ /* 0x000fc40000000000 */
[----:B------:R-:W-:Y:S01]  /*a9640*/  VIADD R15, R10, 0x1a2 ;  /* 0x000001a20a0f7836 */ /* 0x000fe20000000000 */
[----:B------:R-:W3:Y:S02]  /*a9650*/  LDL.LU R147, [R1+0xf44] ;  /* 0x000f440001937983 */ /* 0x000ee40000300800 */
[----:B------:R-:W-:-:S04]  /*a9660*/  ISETP.GE.AND P2, PT, R0, UR7, PT ;  /* 0x0000000700007c0c */ /* 0x000fc8000bf46270 */
[----:B------:R-:W-:Y:S01]  /*a9670*/  ISETP.LT.AND P4, PT, R11, UR6, !P2 ;  /* 0x000000060b007c0c */ /* 0x000fe2000d781270 */
[----:B--2---:R-:W-:Y:S01]  /*a9680*/  IMAD.WIDE R16, R139, 0x4, R2 ;  /* 0x000000048b107825 */ /* 0x004fe200078e0202 */
[----:B------:R-:W-:Y:S02]  /*a9690*/  ISETP.LT.AND P6, PT, R12, UR6, !P2 ;  /* 0x000000060c007c0c */ /* 0x000fe4000d7c1270 */
[----:B------:R-:W-:Y:S02]  /*a96a0*/  ISETP.GE.AND P0, PT, R15, UR7, PT ;  /* 0x000000070f007c0c */ /* 0x000fe4000bf06270 */
[----:B------:R-:W-:Y:S02]  /*a96b0*/  ISETP.LT.AND P1, PT, R13, UR6, !P2 ;  /* 0x000000060d007c0c */ /* 0x000fe4000d721270 */
[----:B------:R-:W-:Y:S01]  /*a96c0*/  ISETP.LT.AND P2, PT, R14, UR6, !P2 ;  /* 0x000000060e007c0c */ /* 0x000fe2000d741270 */
[----:B------:R-:W-:-:S04]  /*a96d0*/  IMAD.WIDE R18, R139, 0x4, R152 ;  /* 0x000000048b127825 */ /* 0x000fc800078e0298 */
[----:B------:R1:W-:Y:S01]  /*a96e0*/  @P4 STG.E desc[UR4][R16.64], R145 ;  /* 0x0000009110004986 */ /* 0x0003e2000c101904 */
[----:B------:R-:W-:-:S03]  /*a96f0*/  ISETP.LT.AND P4, PT, R11, UR6, !P0 ;  /* 0x000000060b007c0c */ /* 0x000fc6000c781270 */
[----:B------:R2:W-:Y:S01]  /*a9700*/  @P6 STG.E desc[UR4][R18.64], R144 ;  /* 0x0000009012006986 */ /* 0x0005e2000c101904 */
[----:B------:R-:W-:-:S04]  /*a9710*/  IMAD.WIDE R8, R138, 0x4, R2 ;  /* 0x000000048a087825 */ /* 0x000fc800078e0202 */
[C---:B-1----:R-:W-:Y:S01]  /*a9720*/  IMAD.WIDE R16, R139.reuse, 0x4, R4 ;  /* 0x000000048b107825 */ /* 0x042fe200078e0204 */
[----:B------:R-:W3:Y:S03]  /*a9730*/  LDL.LU R145, [R1+0xb44] ;  /* 0x000b440001917983 */ /* 0x000ee60000300800 */
[----:B--2---:R-:W-:Y:S02]  /*a9740*/  IMAD.WIDE R18, R139, 0x4, R6 ;  /* 0x000000048b127825 */ /* 0x004fe400078e0206 */
[----:B------:R-:W2:Y:S04]  /*a9750*/  LDL.LU R139, [R1+0x2700] ;  /* 0x00270000018b7983 */ /* 0x000ea80000300800 */
[----:B------:R1:W-:Y:S04]  /*a9760*/  @P1 STG.E desc[UR4][R16.64], R143 ;  /* 0x0000008f10001986 */ /* 0x0003e8000c101904 */
[----:B------:R-:W2:Y:S04]  /*a9770*/  LDL.LU R144, [R1+0x344] ;  /* 0x0003440001907983 */ /* 0x000ea80000300800 */
[----:B------:R4:W-:Y:S04]  /*a9780*/  @P2 STG.E desc[UR4][R18.64], R141 ;  /* 0x0000008d12002986 */ /* 0x0009e8000c101904 */
[----:B-1----:R-:W2:Y:S01]  /*a9790*/  LDL.LU R143, [R1+0x744] ;  /* 0x00074400018f7983 */ /* 0x002ea20000300800 */
[----:B------:R-:W-:-:S03]  /*a97a0*/  ISETP.LT.AND P6, PT, R12, UR6, !P0 ;  /* 0x000000060c007c0c */ /* 0x000fc6000c7c1270 */
[----:B----4-:R1:W-:Y:S04]  /*a97b0*/  @P4 STG.E desc[UR4][R8.64], R140 ;  /* 0x0000008c08004986 */ /* 0x0103e8000c101904 */
[----:B------:R-:W4:Y:S01]  /*a97c0*/  LDL.LU R141, [R1+0x1738] ;  /* 0x00173800018d7983 */ /* 0x000f220000300800 */
[----:B------:R-:W-:Y:S02]  /*a97d0*/  ISETP.LT.AND P5, PT, R13, UR6, !P0 ;  /* 0x000000060d007c0c */ /* 0x000fe4000c7a1270 */
[----:B------:R-:W-:Y:S01]  /*a97e0*/  ISETP.LT.AND P0, PT, R14, UR6, !P0 ;  /* 0x000000060e007c0c */ /* 0x000fe2000c701270 */
[----:B-1----:R-:W4:Y:S01]  /*a97f0*/  LDL.LU R140, [R1+0x2038] ;  /* 0x00203800018c7983 */ /* 0x002f220000300800 */
[----:B------:R-:W-:-:S04]  /*a9800*/  IMAD.WIDE R16, R138, 0x4, R152 ;  /* 0x000000048a107825 */ /* 0x000fc800078e0298 */
[C---:B------:R-:W-:Y:S01]  /*a9810*/  IMAD.WIDE R8, R138.reuse, 0x4, R4 ;  /* 0x000000048a087825 */ /* 0x040fe200078e0204 */
[----:B------:R-:W-:Y:S03]  /*a9820*/  @P6 STG.E desc[UR4][R16.64], R150 ;  /* 0x0000009610006986 */ /* 0x000fe6000c101904 */
[----:B------:R-:W-:Y:S01]  /*a9830*/  IMAD.WIDE R18, R138, 0x4, R6 ;  /* 0x000000048a127825 */ /* 0x000fe200078e0206 */
[----:B------:R-:W-:Y:S04]  /*a9840*/  @P5 STG.E desc[UR4][R8.64], R148 ;  /* 0x0000009408005986 */ /* 0x000fe8000c101904 */
[----:B------:R-:W4:Y:S04]  /*a9850*/  LDL.LU R138, [R1+0x2704] ;  /* 0x00270400018a7983 */ /* 0x000f280000300800 */
[----:B---3--:R1:W-:Y:S04]  /*a9860*/  @P0 STG.E desc[UR4][R18.64], R142 ;  /* 0x0000008e12000986 */ /* 0x0083e8000c101904 */
[----:B-1----:R-:W3:Y:S01]  /*a9870*/  LDL.LU R142, [R1+0x1b38] ;  /* 0x001b3800018e7983 */ /* 0x002ee20000300800 */
[----:B------:R-:W-:-:S02]  /*a9880*/  VIADD R0, R10, 0x1a3 ;  /* 0x000001a30a007836 */ /* 0x000fc40000000000 */
[----:B------:R-:W-:Y:S01]  /*a9890*/  IMAD.WIDE R8, R146, 0x4, R2 ;  /* 0x0000000492087825 */ /* 0x000fe200078e0202 */
[----:B------:R-:W3:Y:S02]  /*a98a0*/  LDL.LU R149, [R1+0x1338] ;  /* 0x0013380001957983 */ /* 0x000ee40000300800 */
[----:B------:R-:W-:Y:S01]  /*a98b0*/  ISETP.GE.AND P3, PT, R0, UR7, PT ;  /* 0x0000000700007c0c */ /* 0x000fe2000bf66270 */
[----:B------:R-:W-:Y:S01]  /*a98c0*/  VIADD R0, R10, 0x1a4 ;  /* 0x000001a40a007836 */ /* 0x000fe20000000000 */
[----:B------:R-:W3:Y:S02]  /*a98d0*/  LDL.LU R150, [R1+0xf48] ;  /* 0x000f480001967983 */ /* 0x000ee40000300800 */
[----:B------:R-:W-:Y:S02]  /*a98e0*/  ISETP.LT.AND P2, PT, R11, UR6, !P3 ;  /* 0x000000060b007c0c */ /* 0x000fe4000df41270 */
[----:B------:R-:W-:Y:S01]  /*a98f0*/  ISETP.LT.AND P4, PT, R12, UR6, !P3 ;  /* 0x000000060c007c0c */ /* 0x000fe2000df81270 */
[----:B------:R-:W-:Y:S01]  /*a9900*/  IMAD.WIDE R16, R146, 0x4, R152 ;  /* 0x0000000492107825 */ /* 0x000fe200078e0298 */
[----:B------:R-:W-:Y:S01]  /*a9910*/  ISETP.GE.AND P1, PT, R0, UR7, PT ;  /* 0x0000000700007c0c */ /* 0x000fe2000bf26270 */
[----:B------:R-:W3:Y:S01]  /*a9920*/  LDL.LU R148, [R1+0xb48] ;  /* 0x000b480001947983 */ /* 0x000ee20000300800 */
[----:B------:R-:W-:-:S02]  /*a9930*/  ISETP.LT.AND P0, PT, R13, UR6, !P3 ;  /* 0x000000060d007c0c */ /* 0x000fc4000df01270 */
[----:B------:R-:W-:Y:S02]  /*a9940*/  ISETP.LT.AND P3, PT, R14, UR6, !P3 ;  /* 0x000000060e007c0c */ /* 0x000fe4000df61270 */
[----:B------:R-:W-:Y:S02]  /*a9950*/  ISETP.LT.AND P6, PT, R11, UR6, !P1 ;  /* 0x000000060b007c0c */ /* 0x000fe4000cfc1270 */
[----:B------:R-:W-:Y:S01]  /*a9960*/  ISETP.LT.AND P5, PT, R12, UR6, !P1 ;  /* 0x000000060c007c0c */ /* 0x000fe2000cfa1270 */
[----:B------:R1:W-:Y:S04]  /*a9970*/  @P2 STG.E desc[UR4][R8.64], R147 ;  /* 0x0000009308002986 */ /* 0x0003e8000c101904 */
[----:B------:R1:W-:Y:S01]  /*a9980*/  @P4 STG.E desc[UR4][R16.64], R145 ;  /* 0x0000009110004986 */ /* 0x0003e2000c101904 */
[----:B--2---:R-:W-:-:S04]  /*a9990*/  IMAD.WIDE R18, R139, 0x4, R2 ;  /* 0x000000048b127825 */ /* 0x004fc800078e0202 */
[----:B-1----:R-:W-:-:S04]  /*a99a0*/  IMAD.WIDE R8, R146, 0x4, R4 ;  /* 0x0000000492087825 */ /* 0x002fc800078e0204 */
[----:B------:R-:W-:Y:S01]  /*a99b0*/  IMAD.WIDE R16, R146, 0x4, R6 ;  /* 0x0000000492107825 */ /* 0x000fe200078e0206 */
[----:B------:R-:W-:Y:S03]  /*a99c0*/  @P0 STG.E desc[UR4][R8.64], R144 ;  /* 0x0000009008000986 */ /* 0x000fe6000c101904 */
[----:B------:R-:W-:Y:S01]  /*a99d0*/  IMAD.WIDE R20, R139, 0x4, R152 ;  /* 0x000000048b147825 */ /* 0x000fe200078e0298 */
[----:B------:R-:W2:Y:S04]  /*a99e0*/  LDL.LU R145, [R1+0x348] ;  /* 0x0003480001917983 */ /* 0x000ea80000300800 */
[----:B------:R-:W-:Y:S04]  /*a99f0*/  @P3 STG.E desc[UR4][R16.64], R143 ;  /* 0x0000008f10003986 */ /* 0x000fe8000c101904 */
[----:B------:R-:W2:Y:S04]  /*a9a00*/  LDL.LU R147, [R1+0x270c] ;  /* 0x00270c0001937983 */ /* 0x000ea80000300800 */
[----:B----4-:R-:W-:Y:S04]  /*a9a10*/  @P6 STG.E desc[UR4][R18.64], R141 ;  /* 0x0000008d12006986 */ /* 0x010fe8000c101904 */
[----:B------:R-:W4:Y:S04]  /*a9a20*/  LDL.LU R146, [R1+0x748] ;  /* 0x0007480001927983 */ /* 0x000f280000300800 */
[----:B------:R1:W-:Y:S01]  /*a9a30*/  @P5 STG.E desc[UR4][R20.64], R140 ;  /* 0x0000008c14005986 */ /* 0x0003e2000c101904 */
[----:B------:R-:W-:-:S03]  /*a9a40*/  ISETP.LT.AND P4, PT, R13, UR6, !P1 ;  /* 0x000000060d007c0c */ /* 0x000fc6000cf81270 */
[----:B-1----:R-:W4:Y:S04]  /*a9a50*/  LDL.LU R140, [R1+0x173c] ;  /* 0x00173c00018c7983 */ /* 0x002f280000300800 */
[----:B------:R-:W4:Y:S01]  /*a9a60*/  LDL.LU R144, [R1+0x2708] ;  /* 0x0027080001907983 */ /* 0x000f220000300800 */
[----:B------:R-:W-:-:S03]  /*a9a70*/  IMAD.WIDE R8, R139, 0x4, R4 ;  /* 0x000000048b087825 */ /* 0x000fc600078e0204 */
[----:B------:R-:W4:Y:S04]  /*a9a80*/  LDL.LU R143, [R1+0x203c] ;  /* 0x00203c00018f7983 */ /* 0x000f280000300800 */
[----:B------:R-:W4:Y:S04]  /*a9a90*/  LDL.LU R141, [R1+0x1b3c] ;  /* 0x001b3c00018d7983 */ /* 0x000f280000300800 */
[----:B---3--:R1:W-:Y:S02]  /*a9aa0*/  @P4 STG.E desc[UR4][R8.64], R142 ;  /* 0x0000008e08004986 */ /* 0x0083e4000c101904 */
[----:B-1----:R-:W-:-:S02]  /*a9ab0*/  IMAD.WIDE R8, R139, 0x4, R6 ;  /* 0x000000048b087825 */ /* 0x002fc400078e0206 */
[----:B------:R-:W3:Y:S04]  /*a9ac0*/  LDL.LU R142, [R1+0x133c] ;  /* 0x00133c00018e7983 */ /* 0x000ee80000300800 */
[----:B------:R-:W3:Y:S01]  /*a9ad0*/  LDL.LU R139, [R1+0xf4c] ;  /* 0x000f4c00018b7983 */ /* 0x000ee20000300800 */
[----:B------:R-:W-:Y:S01]  /*a9ae0*/  VIADD R0, R10, 0x1a5 ;  /* 0x000001a50a007836 */ /* 0x000fe20000000000 */
[----:B------:R-:W-:-:S04]  /*a9af0*/  ISETP.LT.AND P1, PT, R14, UR6, !P1 ;  /* 0x000000060e007c0c */ /* 0x000fc8000cf21270 */
[----:B------:R-:W-:Y:S01]  /*a9b00*/  ISETP.GE.AND P2, PT, R0, UR7, PT ;  /* 0x0000000700007c0c */ /* 0x000fe2000bf46270 */
[----:B------:R-:W-:-:S03]  /*a9b10*/  VIADD R0, R10, 0x1a6 ;  /* 0x000001a60a007836 */ /* 0x000fc60000000000 */
[----:B------:R-:W-:Y:S02]  /*a9b20*/  ISETP.LT.AND P6, PT, R11, UR6, !P2 ;  /* 0x000000060b007c0c */ /* 0x000fe4000d7c1270 */
[----:B------:R-:W-:Y:S02]  /*a9b30*/  ISETP.LT.AND P3, PT, R12, UR6, !P2 ;  /* 0x000000060c007c0c */ /* 0x000fe4000d761270 */
[----:B------:R-:W-:Y:S02]  /*a9b40*/  ISETP.LT.AND P5, PT, R13, UR6, !P2 ;  /* 0x000000060d007c0c */ /* 0x000fe4000d7a1270 */
[----:B------:R-:W-:Y:S01]  /*a9b50*/  ISETP.GE.AND P0, PT, R0, UR7, PT ;  /* 0x0000000700007c0c */ /* 0x000fe2000bf06270 */
[----:B------:R-:W-:Y:S01]  /*a9b60*/  IMAD.WIDE R16, R138, 0x4, R2 ;  /* 0x000000048a107825 */ /* 0x000fe200078e0202 */
[----:B------:R-:W-:Y:S01]  /*a9b70*/  ISETP.LT.AND P2, PT, R14, UR6, !P2 ;  /* 0x000000060e007c0c */ /* 0x000fe2000d741270 */
[----:B------:R-:W-:Y:S01]  /*a9b80*/  @P1 STG.E desc[UR4][R8.64], R149 ;  /* 0x0000009508001986 */ /* 0x000fe2000c101904 */
[----:B------:R-:W-:Y:S01]  /*a9b90*/  ISETP.LT.AND P1, PT, R11, UR6, !P0 ;  /* 0x000000060b007c0c */ /* 0x000fe2000c721270 */
[----:B------:R-:W-:-:S04]  /*a9ba0*/  IMAD.WIDE R20, R138, 0x4, R152 ;  /* 0x000000048a147825 */ /* 0x000fc800078e0298 */
[----:B------:R-:W-:Y:S01]  /*a9bb0*/  IMAD.WIDE R18, R138, 0x4, R4 ;  /* 0x000000048a127825 */ /* 0x000fe200078e0204 */
[----:B------:R1:W-:Y:S03]  /*a9bc0*/  @P6 STG.E desc[UR4][R16.64], R150 ;  /* 0x0000009610006986 */ /* 0x0003e6000c101904 */
[----:B------:R-:W-:Y:S01]  /*a9bd0*/  VIADD R15, R10, 0x1a7 ;  /* 0x000001a70a0f7836 */ /* 0x000fe20000000000 */
[----:B------:R1:W-:Y:S04]  /*a9be0*/  @P3 STG.E desc[UR4][R20.64], R148 ;  /* 0x0000009414003986 */ /* 0x0003e8000c101904 */
[----:B--2---:R-:W-:Y:S01]  /*a9bf0*/  @P5 STG.E desc[UR4][R18.64], R145 ;  /* 0x0000009112005986 */ /* 0x004fe2000c101904 */
[----:B------:R-:W-:Y:S01]  /*a9c00*/  ISETP.LT.AND P5, PT, R12, UR6, !P0 ;  /* 0x000000060c007c0c */ /* 0x000fe2000c7a1270 */
[----:B-1----:R-:W-:Y:S01]  /*a9c10*/  IMAD.WIDE R16, R138, 0x4, R6 ;  /* 0x000000048a107825 */ /* 0x002fe200078e0206 */
[----:B------:R-:W-:Y:S01]  /*a9c20*/  ISETP.GE.AND P4, PT, R15, UR7, PT ;  /* 0x000000070f007c0c */ /* 0x000fe2000bf86270 */
[----:B------:R-:W2:Y:S01]  /*a9c30*/  LDL.LU R148, [R1+0xb4c] ;  /* 0x000b4c0001947983 */ /* 0x000ea20000300800 */
[----:B------:R-:W-:-:S02]  /*a9c40*/  ISETP.LT.AND P3, PT, R13, UR6, !P0 ;  /* 0x000000060d007c0c */ /* 0x000fc4000c761270 */
[----:B------:R-:W-:Y:S01]  /*a9c50*/  ISETP.LT.AND P0, PT, R14, UR6, !P0 ;  /* 0x000000060e007c0c */ /* 0x000fe2000c701270 */
[----:B------:R-:W2:Y:S01]  /*a9c60*/  LDL.LU R138, [R1+0x2710] ;  /* 0x00271000018a7983 */ /* 0x000ea20000300800 */
[----:B------:R-:W-:-:S03]  /*a9c70*/  ISETP.LT.AND P6, PT, R11, UR6, !P4 ;  /* 0x000000060b007c0c */ /* 0x000fc6000e7c1270 */
[----:B----4-:R1:W-:Y:S04]  /*a9c80*/  @P2 STG.E desc[UR4][R16.64], R146 ;  /* 0x0000009210002986 */ /* 0x0103e8000c101904 */
[----:B-1----:R-:W4:Y:S01]  /*a9c90*/  LDL.LU R146, [R1+0x34c] ;  /* 0x00034c0001927983 */ /* 0x002f220000300800 */
[----:B------:R-:W-:-:S05]  /*a9ca0*/  IMAD.WIDE R8, R144, 0x4, R2 ;  /* 0x0000000490087825 */ /* 0x000fca00078e0202 */
[----:B------:R1:W-:Y:S01]  /*a9cb0*/  @P1 STG.E desc[UR4][R8.64], R140 ;  /* 0x0000008c08001986 */ /* 0x0003e2000c101904 */
[----:B------:R-:W-:-:S04]  /*a9cc0*/  IMAD.WIDE R18, R144, 0x4, R152 ;  /* 0x0000000490127825 */ /* 0x000fc800078e0298 */
[C---:B------:R-:W-:Y:S01]  /*a9cd0*/  IMAD.WIDE R16, R144.reuse, 0x4, R4 ;  /* 0x0000000490107825 */ /* 0x040fe200078e0204 */
[----:B------:R1:W-:Y:S04]  /*a9ce0*/  @P5 STG.E desc[UR4][R18.64], R143 ;  /* 0x0000008f12005986 */ /* 0x0003e8000c101904 */
[----:B-1----:R-:W4:Y:S01]  /*a9cf0*/  LDL.LU R140, [R1+0x74c] ;  /* 0x00074c00018c7983 */ /* 0x002f220000300800 */
[----:B------:R-:W-:-:S03]  /*a9d00*/  IMAD.WIDE R8, R144, 0x4, R6 ;  /* 0x0000000490087825 */ /* 0x000fc600078e0206 */
[----:B------:R-:W4:Y:S01]  /*a9d10*/  LDL.LU R145, [R1+0x1740] ;  /* 0x0017400001917983 */ /* 0x000f220000300800 */
[----:B------:R-:W-:-:S03]  /*a9d20*/  IMAD.WIDE R18, R147, 0x4, R2 ;  /* 0x0000000493127825 */ /* 0x000fc600078e0202 */
[----:B------:R-:W4:Y:S04]  /*a9d30*/  LDL.LU R144, [R1+0x2040] ;  /* 0x0020400001907983 */ /* 0x000f280000300800 */
[----:B------:R1:W-:Y:S04]  /*a9d40*/  @P3 STG.E desc[UR4][R16.64], R141 ;  /* 0x0000008d10003986 */ /* 0x0003e8000c101904 */
[----:B------:R-:W4:Y:S04]  /*a9d50*/  LDL.LU R143, [R1+0x1b40] ;  /* 0x001b4000018f7983 */ /* 0x000f280000300800 */
[----:B-1----:R-:W4:Y:S04]  /*a9d60*/  LDL.LU R141, [R1+0x1340] ;  /* 0x00134000018d7983 */ /* 0x002f280000300800 */
[----:B---3--:R1:W-:Y:S04]  /*a9d70*/  @P0 STG.E desc[UR4][R8.64], R142 ;  /* 0x0000008e08000986 */ /* 0x0083e8000c101904 */
[----:B------:R3:W-:Y:S04]  /*a9d80*/  @P6 STG.E desc[UR4][R18.64], R139 ;  /* 0x0000008b12006986 */ /* 0x0007e8000c101904 */
[----:B-1----:R-:W4:Y:S04]  /*a9d90*/  LDL.LU R142, [R1+0xf50] ;  /* 0x000f5000018e7983 */ /* 0x002f280000300800 */
[----:B---3--:R-:W3:Y:S01]  /*a9da0*/  LDL.LU R139, [R1+0x2714] ;  /* 0x00271400018b7983 */ /* 0x008ee20000300800 */
[----:B------:R-:W-:-:S02]  /*a9db0*/  ISETP.LT.AND P1, PT, R12, UR6, !P4 ;  /* 0x000000060c007c0c */ /* 0x000fc4000e721270 */
[----:B------:R-:W-:Y:S01]  /*a9dc0*/  ISETP.LT.AND P3, PT, R13, UR6, !P4 ;  /* 0x000000060d007c0c */ /* 0x000fe2000e761270 */
[----:B------:R-:W-:Y:S01]  /*a9dd0*/  VIADD R0, R10, 0x1a8 ;  /* 0x000001a80a007836 */ /* 0x000fe20000000000 */
[----:B------:R-:W-:Y:S01]  /*a9de0*/  ISETP.LT.AND P4, PT, R14, UR6, !P4 ;  /* 0x000000060e007c0c */ /* 0x000fe2000e781270 */
[C---:B------:R-:W-:Y:S01]  /*a9df0*/  IMAD.WIDE R16, R147.reuse, 0x4, R152 ;  /* 0x0000000493107825 */ /* 0x040fe200078e0298 */
[----:B------:R-:W3:Y:S02]  /*a9e00*/  LDL.LU R150, [R1+0xb50] ;  /* 0x000b500001967983 */ /* 0x000ee40000300800 */
[----:B------:R-:W-:Y:S01]  /*a9e10*/  ISETP.GE.AND P2, PT, R0, UR7, PT ;  /* 0x0000000700007c0c */ /* 0x000fe2000bf46270 */
[----:B------:R-:W-:-:S03]  /*a9e20*/  IMAD.WIDE R8, R147, 0x4, R4 ;  /* 0x0000000493087825 */ /* 0x000fc600078e0204 */
[----:B------:R-:W-:Y:S01]  /*a9e30*/  ISETP.LT.AND P5, PT, R11, UR6, !P2 ;  /* 0x000000060b007c0c */ /* 0x000fe2000d7a1270 */
[----:B------:R-:W-:Y:S01]  /*a9e40*/  VIADD R15, R10, 0x1a9 ;  /* 0x000001a90a0f7836 */ /* 0x000fe20000000000 */
[----:B------:R-:W-:-:S04]  /*a9e50*/  ISETP.LT.AND P6, PT, R12, UR6, !P2 ;  /* 0x000000060c007c0c */ /* 0x000fc8000d7c1270 */
[----:B------:R-:W-:Y:S01]  /*a9e60*/  ISETP.GE.AND P0, PT, R15, UR7, PT ;  /* 0x000000070f007c0c */ /* 0x000fe2000bf06270 */
[----:B--2---:R1:W-:Y:S02]  /*a9e70*/  @P1 STG.E desc[UR4][R16.64], R148 ;  /* 0x0000009410001986 */ /* 0x0043e4000c101904 */
[----:B-1----:R-:W-:Y:S02]  /*a9e80*/  IMAD.WIDE R16, R147, 0x4, R6 ;  /* 0x0000000493107825 */ /* 0x002fe400078e0206 */
[----:B------:R-:W2:Y:S04]  /*a9e90*/  LDL.LU R148, [R1+0x750] ;  /* 0x0007500001947983 */ /* 0x000ea80000300800 */
[----:B----4-:R1:W-:Y:S01]  /*a9ea0*/  @P3 STG.E desc[UR4][R8.64], R146 ;  /* 0x0000009208003986 */ /* 0x0103e2000c101904 */
[----:B------:R-:W-:-:S02]  /*a9eb0*/  ISETP.LT.AND P3, PT, R13, UR6, !P2 ;  /* 0x000000060d007c0c */ /* 0x000fc4000d761270 */
[----:B------:R-:W-:Y:S01]  /*a9ec0*/  ISETP.LT.AND P2, PT, R14, UR6, !P2 ;  /* 0x000000060e007c0c */ /* 0x000fe2000d741270 */
[----:B------:R-:W-:-:S04]  /*a9ed0*/  IMAD.WIDE R18, R138, 0x4, R152 ;  /* 0x000000048a127825 */ /* 0x000fc800078e0298 */
[----:B-1----:R-:W-:Y:S01]  /*a9ee0*/  IMAD.WIDE R8, R138, 0x4, R2 ;  /* 0x000000048a087825 */ /* 0x002fe200078e0202 */
[----:B------:R1:W-:Y:S01]  /*a9ef0*/  @P4 STG.E desc[UR4][R16.64], R140 ;  /* 0x0000008c10004986 */ /* 0x0003e2000c101904 */
[----:B------:R-:W-:-:S03]  /*a9f00*/  ISETP.LT.AND P4, PT, R11, UR6, !P0 ;  /* 0x000000060b007c0c */ /* 0x000fc6000c781270 */
[----:B-1----:R-:W4:Y:S04]  /*a9f10*/  LDL.LU R140, [R1+0x350] ;  /* 0x00035000018c7983 */ /* 0x002f280000300800 */
[----:B------:R-:W4:Y:S01]  /*a9f20*/  LDL.LU R146, [R1+0x2718] ;  /* 0x0027180001927983 */ /* 0x000f220000300800 */
[----:B------:R-:W-:-:S03]  /*a9f30*/  IMAD.WIDE R16, R138, 0x4, R4 ;  /* 0x000000048a107825 */ /* 0x000fc600078e0204 */
[----:B------:R1:W-:Y:S04]  /*a9f40*/  @P5 STG.E desc[UR4][R8.64], R145 ;  /* 0x0000009108005986 */ /* 0x0003e8000c101904 */
[----:B------:R-:W4:Y:S04]  /*a9f50*/  LDL.LU R147, [R1+0x1744] ;  /* 0x0017440001937983 */ /* 0x000f280000300800 */
[----:B------:R1:W-:Y:S04]  /*a9f60*/  @P6 STG.E desc[UR4][R18.64], R144 ;  /* 0x0000009012006986 */ /* 0x0003e8000c101904 */
[----:B-1----:R-:W4:Y:S04]  /*a9f70*/  LDL.LU R145, [R1+0x2044] ;  /* 0x0020440001917983 */ /* 0x002f280000300800 */
[----:B------:R1:W-:Y:S01]  /*a9f80*/  @P3 STG.E desc[UR4][R16.64], R143 ;  /* 0x0000008f10003986 */ /* 0x0003e2000c101904 */
[----:B------:R-:W-:-:S03]  /*a9f90*/  IMAD.WIDE R18, R138, 0x4, R6 ;  /* 0x000000048a127825 */ /* 0x000fc600078e0206 */
[----:B------:R-:W4:Y:S04]  /*a9fa0*/  LDL.LU R138, [R1+0x271c] ;  /* 0x00271c00018a7983 */ /* 0x000f280000300800 */
[----:B------:R-:W4:Y:S04]  /*a9fb0*/  LDL.LU R144, [R1+0x1b44] ;  /* 0x001b440001907983 */ /* 0x000f280000300800 */
[----:B------:R3:W-:Y:S04]  /*a9fc0*/  @P2 STG.E desc[UR4][R18.64], R141 ;  /* 0x0000008d12002986 */ /* 0x0007e8000c101904 */
[----:B-1----:R-:W4:Y:S01]  /*a9fd0*/  LDL.LU R143, [R1+0x1344] ;  /* 0x00134400018f7983 */ /* 0x002f220000300800 */
[----:B---3--:R-:W-:-:S04]  /*a9fe0*/  IMAD.WIDE R8, R139, 0x4, R2 ;  /* 0x000000048b087825 */ /* 0x008fc800078e0202 */
[C---:B------:R-:W-:Y:S01]  /*a9ff0*/  IMAD.WIDE R16, R139.reuse, 0x4, R152 ;  /* 0x000000048b107825 */ /* 0x040fe200078e0298 */
[----:B------:R1:W-:Y:S03]  /*aa000*/  @P4 STG.E desc[UR4][R8.64], R142 ;  /* 0x0000008e08004986 */ /* 0x0003e6000c101904 */
[----:B------:R-:W-:-:S04]  /*aa010*/  IMAD.WIDE R18, R139, 0x4, R6 ;  /* 0x000000048b127825 */ /* 0x000fc800078e0206 */
[----:B-1----:R-:W-:Y:S01]  /*aa020*/  IMAD.WIDE R8, R139, 0x4, R4 ;  /* 0x000000048b087825 */ /* 0x002fe200078e0204 */
        /* <DEDUP_REMOVED lines=9> */
[----:B------:R-:W-:Y:S02]  /*aa0c0*/  ISETP.LT.AND P2, PT, R11, UR6, !P1 ;  /* 0x000000060b007c0c */ /* 0x000fe4000cf41270 */
[----:B------:R-:W-:Y:S01]  /*aa0d0*/  ISETP.LT.AND P4, PT, R12, UR6, !P1 ;  /* 0x000000060c007c0c */ /* 0x000fe2000cf81270 */
[----:B------:R-:W-:Y:S01]  /*aa0e0*/  @P6 STG.E desc[UR4][R16.64], R150 ;  /* 0x0000009610006986 */ /* 0x000fe2000c101904 */
[----:B------:R-:W-:-:S03]  /*aa0f0*/  ISETP.GE.AND P3, PT, R0, UR7, PT ;  /* 0x0000000700007c0c */ /* 0x000fc6000bf66270 */
[----:B--2---:R1:W-:Y:S01]  /*aa100*/  @P5 STG.E desc[UR4][R8.64], R148 ;  /* 0x0000009408005986 */ /* 0x0043e2000c101904 */
[----:B------:R-:W-:Y:S02]  /*aa110*/  ISETP.LT.AND P6, PT, R11, UR6, !P3 ;  /* 0x000000060b007c0c */ /* 0x000fe4000dfc1270 */
[----:B------:R-:W-:Y:S01]  /*aa120*/  ISETP.LT.AND P5, PT, R12, UR6, !P3 ;  /* 0x000000060c007c0c */ /* 0x000fe2000dfa1270 */
[----:B----4-:R2:W-:Y:S01]  /*aa130*/  @P0 STG.E desc[UR4][R18.64], R140 ;  /* 0x0000008c12000986 */ /* 0x0105e2000c101904 */
[----:B------:R-:W-:Y:S02]  /*aa140*/  ISETP.LT.AND P0, PT, R13, UR6, !P1 ;  /* 0x000000060d007c0c */ /* 0x000fe4000cf01270 */
[----:B------:R-:W-:Y:S01]  /*aa150*/  ISETP.LT.AND P1, PT, R14, UR6, !P1 ;  /* 0x000000060e007c0c */ /* 0x000fe2000cf21270 */
[----:B-1----:R-:W-:-:S04]  /*aa160*/  IMAD.WIDE R8, R146, 0x4, R2 ;  /* 0x0000000492087825 */ /* 0x002fc800078e0202 */
[C---:B------:R-:W-:Y:S01]  /*aa170*/  IMAD.WIDE R16, R146.reuse, 0x4, R152 ;  /* 0x0000000492107825 */ /* 0x040fe200078e0298 */
[----:B--2---:R-:W2:Y:S04]  /*aa180*/  LDL.LU R140, [R1+0x754] ;  /* 0x00075400018c7983 */ /* 0x004ea80000300800 */
[----:B------:R1:W-:Y:S04]  /*aa190*/  @P2 STG.E desc[UR4][R8.64], R147 ;  /* 0x0000009308002986 */ /* 0x0003e8000c101904 */
[----:B------:R4:W-:Y:S04]  /*aa1a0*/  @P4 STG.E desc[UR4][R16.64], R145 ;  /* 0x0000009110004986 */ /* 0x0009e8000c101904 */
[----:B------:R-:W2:Y:S01]  /*aa1b0*/  LDL.LU R149, [R1+0x354] ;  /* 0x0003540001957983 */ /* 0x000ea20000300800 */
[----:B-1----:R-:W-:-:S03]  /*aa1c0*/  IMAD.WIDE R8, R146, 0x4, R4 ;  /* 0x0000000492087825 */ /* 0x002fc600078e0204 */
[----:B------:R-:W2:Y:S01]  /*aa1d0*/  LDL.LU R150, [R1+0x1748] ;  /* 0x0017480001967983 */ /* 0x000ea20000300800 */
[----:B----4-:R-:W-:-:S03]  /*aa1e0*/  IMAD.WIDE R16, R146, 0x4, R6 ;  /* 0x0000000492107825 */ /* 0x010fc600078e0206 */
[----:B------:R-:W4:Y:S01]  /*aa1f0*/  LDL.LU R148, [R1+0x2048] ;  /* 0x0020480001947983 */ /* 0x000f220000300800 */
[----:B------:R-:W-:-:S03]  /*aa200*/  IMAD.WIDE R18, R138, 0x4, R2 ;  /* 0x000000048a127825 */ /* 0x000fc600078e0202 */
[----:B------:R-:W4:Y:S01]  /*aa210*/  LDL.LU R145, [R1+0x1b48] ;  /* 0x001b480001917983 */ /* 0x000f220000300800 */
[----:B------:R-:W-:-:S03]  /*aa220*/  IMAD.WIDE R20, R138, 0x4, R152 ;  /* 0x000000048a147825 */ /* 0x000fc600078e0298 */
[----:B------:R-:W-:Y:S04]  /*aa230*/  @P0 STG.E desc[UR4][R8.64], R144 ;  /* 0x0000009008000986 */ /* 0x000fe8000c101904 */
[----:B------:R-:W4:Y:S04]  /*aa240*/  LDL.LU R147, [R1+0x2728] ;  /* 0x0027280001937983 */ /* 0x000f280000300800 */
[----:B------:R1:W-:Y:S04]  /*aa250*/  @P1 STG.E desc[UR4][R16.64], R143 ;  /* 0x0000008f10001986 */ /* 0x0003e8000c101904 */
[----:B-1----:R-:W4:Y:S04]  /*aa260*/  LDL.LU R143, [R1+0x1348] ;  /* 0x00134800018f7983 */ /* 0x002f280000300800 */
[----:B---3--:R-:W-:Y:S04]  /*aa270*/  @P6 STG.E desc[UR4][R18.64], R142 ;  /* 0x0000008e12006986 */ /* 0x008fe8000c101904 */
[----:B------:R1:W-:Y:S04]  /*aa280*/  @P5 STG.E desc[UR4][R20.64], R139 ;  /* 0x0000008b14005986 */ /* 0x0003e8000c101904 */
[----:B-1----:R-:W3:Y:S04]  /*aa290*/  LDL.LU R139, [R1+0xf58] ;  /* 0x000f5800018b7983 */ /* 0x002ee80000300800 */
[----:B------:R-:W3:Y:S04]  /*aa2a0*/  LDL.LU R146, [R1+0x2724] ;  /* 0x0027240001927983 */ /* 0x000ee80000300800 */
[----:B------:R-:W3:Y:S04]  /*aa2b0*/  LDL.LU R144, [R1+0xb58] ;  /* 0x000b580001907983 */ /* 0x000ee80000300800 */
[----:B------:R-:W3:Y:S01]  /*aa2c0*/  LDL.LU R142, [R1+0x758] ;  /* 0x00075800018e7983 */ /* 0x000ee20000300800 */
[----:B------:R-:W-:Y:S01]  /*aa2d0*/  ISETP.LT.AND P4, PT, R13, UR6, !P3 ;  /* 0x000000060d007c0c */ /* 0x000fe2000df81270 */
[----:B------:R-:W-:Y:S01]  /*aa2e0*/  VIADD R0, R10, 0x1ac ;  /* 0x000001ac0a007836 */ /* 0x000fe20000000000 */
[----:B------:R-:W-:Y:S01]  /*aa2f0*/  ISETP.LT.AND P3, PT, R14, UR6, !P3 ;  /* 0x000000060e007c0c */ /* 0x000fe2000df61270 */
[----:B------:R-:W-:-:S03]  /*aa300*/  IMAD.WIDE R8, R138, 0x4, R4 ;  /* 0x000000048a087825 */ /* 0x000fc600078e0204 */
[----:B------:R-:W-:-:S04]  /*aa310*/  ISETP.GE.AND P2, PT, R0, UR7, PT ;  /* 0x0000000700007c0c */ /* 0x000fc8000bf46270 */
[----:B------:R-:W-:Y:S02]  /*aa320*/  ISETP.LT.AND P6, PT, R11, UR6, !P2 ;  /* 0x000000060b007c0c */ /* 0x000fe4000d7c1270 */
[----:B------:R-:W-:Y:S01]  /*aa330*/  ISETP.LT.AND P1, PT, R12, UR6, !P2 ;  /* 0x000000060c007c0c */ /* 0x000fe2000d721270 */
[----:B------:R-:W-:Y:S01]  /*aa340*/  VIADD R0, R10, 0x1ad ;  /* 0x000001ad0a007836 */ /* 0x000fe20000000000 */
[----:B------:R-:W-:Y:S02]  /*aa350*/  ISETP.LT.AND P5, PT, R13, UR6, !P2 ;  /* 0x000000060d007c0c */ /* 0x000fe4000d7a1270 */
[----:B------:R-:W-:Y:S01]  /*aa360*/  ISETP.LT.AND P2, PT, R14, UR6, !P2 ;  /* 0x000000060e007c0c */ /* 0x000fe2000d741270 */
[----:B------:R-:W-:Y:S01]  /*aa370*/  IMAD.WIDE R16, R141, 0x4, R2 ;  /* 0x000000048d107825 */ /* 0x000fe200078e0202 */
[----:B------:R-:W-:-:S03]  /*aa380*/  ISETP.GE.AND P0, PT, R0, UR7, PT ;  /* 0x0000000700007c0c */ /* 0x000fc6000bf06270 */
[----:B------:R-:W-:-:S04]  /*aa390*/  IMAD.WIDE R20, R141, 0x4, R152 ;  /* 0x000000048d147825 */ /* 0x000fc800078e0298 */
[----:B------:R-:W-:Y:S01]  /*aa3a0*/  IMAD.WIDE R18, R141, 0x4, R4 ;  /* 0x000000048d127825 */ /* 0x000fe200078e0204 */
[----:B--2---:R1:W-:Y:S03]  /*aa3b0*/  @P4 STG.E desc[UR4][R8.64], R140 ;  /* 0x0000008c08004986 */ /* 0x0043e6000c101904 */
[----:B-1----:R-:W-:Y:S01]  /*aa3c0*/  IMAD.WIDE R8, R138, 0x4, R6 ;  /* 0x000000048a087825 */ /* 0x002fe200078e0206 */
[----:B------:R-:W2:Y:S04]  /*aa3d0*/  LDL.LU R140, [R1+0x358] ;  /* 0x00035800018c7983 */ /* 0x000ea80000300800 */
[----:B------:R-:W2:Y:S04]  /*aa3e0*/  LDL.LU R138, [R1+0x174c] ;  /* 0x00174c00018a7983 */ /* 0x000ea80000300800 */
[----:B------:R-:W-:Y:S01]  /*aa3f0*/  @P3 STG.E desc[UR4][R8.64], R149 ;  /* 0x0000009508003986 */ /* 0x000fe2000c101904 */
[----:B------:R-:W-:-:S03]  /*aa400*/  ISETP.LT.AND P3, PT, R11, UR6, !P0 ;  /* 0x000000060b007c0c */ /* 0x000fc6000c761270 */
[----:B------:R1:W-:Y:S04]  /*aa410*/  @P6 STG.E desc[UR4][R16.64], R150 ;  /* 0x0000009610006986 */ /* 0x0003e8000c101904 */
[----:B----4-:R4:W-:Y:S04]  /*aa420*/  @P1 STG.E desc[UR4][R20.64], R148 ;  /* 0x0000009414001986 */ /* 0x0109e8000c101904 */
[----:B------:R-:W-:Y:S01]  /*aa430*/  @P5 STG.E desc[UR4][R18.64], R145 ;  /* 0x0000009112005986 */ /* 0x000fe2000c101904 */
[----:B-1----:R-:W-:-:S03]  /*aa440*/  IMAD.WIDE R16, R141, 0x4, R6 ;  /* 0x000000048d107825 */ /* 0x002fc600078e0206 */
[----:B----4-:R-:W4:Y:S04]  /*aa450*/  LDL.LU R148, [R1+0x204c] ;  /* 0x00204c0001947983 */ /* 0x010f280000300800 */
[----:B------:R-:W4:Y:S04]  /*aa460*/  LDL.LU R141, [R1+0x272c] ;  /* 0x00272c00018d7983 */ /* 0x000f280000300800 */
[----:B------:R1:W-:Y:S01]  /*aa470*/  @P2 STG.E desc[UR4][R16.64], R143 ;  /* 0x0000008f10002986 */ /* 0x0003e2000c101904 */
[----:B------:R-:W-:Y:S02]  /*aa480*/  ISETP.LT.AND P5, PT, R12, UR6, !P0 ;  /* 0x000000060c007c0c */ /* 0x000fe4000c7a1270 */
[----:B------:R-:W-:Y:S01]  /*aa490*/  ISETP.LT.AND P1, PT, R13, UR6, !P0 ;  /* 0x000000060d007c0c */ /* 0x000fe2000c721270 */
[----:B-1----:R-:W4:Y:S01]  /*aa4a0*/  LDL.LU R143, [R1+0x1b4c] ;  /* 0x001b4c00018f7983 */ /* 0x002f220000300800 */
[----:B---3--:R-:W-:-:S05]  /*aa4b0*/  IMAD.WIDE R8, R146, 0x4, R2 ;  /* 0x0000000492087825 */ /* 0x008fca00078e0202 */
[----:B------:R1:W-:Y:S01]  /*aa4c0*/  @P3 STG.E desc[UR4][R8.64], R139 ;  /* 0x0000008b08003986 */ /* 0x0003e2000c101904 */
[----:B------:R-:W-:-:S04]  /*aa4d0*/  IMAD.WIDE R18, R146, 0x4, R152 ;  /* 0x0000000492127825 */ /* 0x000fc800078e0298 */
[C---:B------:R-:W-:Y:S01]  /*aa4e0*/  IMAD.WIDE R16, R146.reuse, 0x4, R4 ;  /* 0x0000000492107825 */ /* 0x040fe200078e0204 */
[----:B-1----:R-:W3:Y:S04]  /*aa4f0*/  LDL.LU R139, [R1+0x134c] ;  /* 0x00134c00018b7983 */ /* 0x002ee80000300800 */
[----:B------:R-:W3:Y:S04]  /*aa500*/  LDL.LU R145, [R1+0xf5c] ;  /* 0x000f5c0001917983 */ /* 0x000ee80000300800 */
[----:B------:R1:W-:Y:S01]  /*aa510*/  @P5 STG.E desc[UR4][R18.64], R144 ;  /* 0x0000009012005986 */ /* 0x0003e2000c101904 */
[----:B------:R-:W-:-:S03]  /*aa520*/  IMAD.WIDE R8, R146, 0x4, R6 ;  /* 0x0000000492087825 */ /* 0x000fc600078e0206 */
[----:B------:R1:W-:Y:S04]  /*aa530*/  @P1 STG.E desc[UR4][R16.64], R142 ;  /* 0x0000008e10001986 */ /* 0x0003e8000c101904 */
[----:B-1----:R-:W3:Y:S04]  /*aa540*/  LDL.LU R144, [R1+0xb5c] ;  /* 0x000b5c0001907983 */ /* 0x002ee80000300800 */
[----:B------:R-:W3:Y:S04]  /*aa550*/  LDL.LU R146, [R1+0x75c] ;  /* 0x00075c0001927983 */ /* 0x000ee80000300800 */
[----:B------:R-:W3:Y:S01]  /*aa560*/  LDL.LU R142, [R1+0x35c] ;  /* 0x00035c00018e7983 */ /* 0x000ee20000300800 */
[----:B------:R-:W-:Y:S01]  /*aa570*/  VIADD R15, R10, 0x1ae ;  /* 0x000001ae0a0f7836 */ /* 0x000fe20000000000 */
[----:B------:R-:W-:-:S04]  /*aa580*/  ISETP.LT.AND P0, PT, R14, UR6, !P0 ;  /* 0x000000060e007c0c */ /* 0x000fc8000c701270 */
[----:B------:R-:W-:-:S04]  /*aa590*/  ISETP.GE.AND P4, PT, R15, UR7, PT ;  /* 0x000000070f007c0c */ /* 0x000fc8000bf86270 */
[----:B------:R-:W-:Y:S01]  /*aa5a0*/  ISETP.LT.AND P6, PT, R11, UR6, !P4 ;  /* 0x000000060b007c0c */ /* 0x000fe2000e7c1270 */
[----:B------:R-:W-:Y:S01]  /*aa5b0*/  IMAD.WIDE R18, R147, 0x4, R2 ;  /* 0x0000000493127825 */ /* 0x000fe200078e0202 */
[----:B------:R-:W-:Y:S02]  /*aa5c0*/  ISETP.LT.AND P3, PT, R12, UR6, !P4 ;  /* 0x000000060c007c0c */ /* 0x000fe4000e761270 */
[----:B------:R-:W-:Y:S01]  /*aa5d0*/  ISETP.LT.AND P1, PT, R13, UR6, !P4 ;  /* 0x000000060d007c0c */ /* 0x000fe2000e721270 */
[----:B--2---:R1:W-:Y:S08]  /*aa5e0*/  @P0 STG.E desc[UR4][R8.64], R140 ;  /* 0x0000008c08000986 */ /* 0x0043f0000c101904 */
[----:B------:R2:W-:Y:S01]  /*aa5f0*/  @P6 STG.E desc[UR4][R18.64], R138 ;  /* 0x0000008a12006986 */ /* 0x0005e2000c101904 */
[----:B------:R-:W-:-:S03]  /*aa600*/  VIADD R0, R10, 0x1af ;  /* 0x000001af0a007836 */ /* 0x000fc60000000000 */
[----:B-1----:R-:W3:Y:S04]  /*aa610*/  LDL.LU R140, [R1+0x1b50] ;  /* 0x001b5000018c7983 */ /* 0x002ee80000300800 */
[----:B--2---:R-:W2:Y:S01]  /*aa620*/  LDL.LU R138, [R1+0x2730] ;  /* 0x00273000018a7983 */ /* 0x004ea20000300800 */
[----:B------:R-:W-:Y:S01]  /*aa630*/  IMAD.WIDE R8, R147, 0x4, R152 ;  /* 0x0000000493087825 */ /* 0x000fe200078e0298 */
[----:B------:R-:W-:-:S03]  /*aa640*/  ISETP.LT.AND P4, PT, R14, UR6, !P4 ;  /* 0x000000060e007c0c */ /* 0x000fc6000e781270 */
[----:B------:R-:W-:Y:S01]  /*aa650*/  IMAD.WIDE R16, R147, 0x4, R4 ;  /* 0x0000000493107825 */ /* 0x000fe200078e0204 */
[----:B------:R-:W-:Y:S01]  /*aa660*/  ISETP.GE.AND P2, PT, R0, UR7, PT ;  /* 0x0000000700007c0c */ /* 0x000fe2000bf46270 */
[----:B------:R-:W2:Y:S03]  /*aa670*/  LDL.LU R150, [R1+0x1750] ;  /* 0x0017500001967983 */ /* 0x000ea60000300800 */
[----:B------:R-:W-:Y:S01]  /*aa680*/  ISETP.LT.AND P5, PT, R11, UR6, !P2 ;  /* 0x000000060b007c0c */ /* 0x000fe2000d7a1270 */
[----:B----4-:R1:W-:Y:S01]  /*aa690*/  @P3 STG.E desc[UR4][R8.64], R148 ;  /* 0x0000009408003986 */ /* 0x0103e2000c101904 */
[----:B------:R-:W-:-:S03]  /*aa6a0*/  ISETP.LT.AND P6, PT, R12, UR6, !P2 ;  /* 0x000000060c007c0c */ /* 0x000fc6000d7c1270 */
[----:B-1----:R-:W4:Y:S01]  /*aa6b0*/  LDL.LU R148, [R1+0x2050] ;  /* 0x0020500001947983 */ /* 0x002f220000300800 */
[----:B------:R-:W-:-:S03]  /*aa6c0*/  IMAD.WIDE R8, R147, 0x4, R6 ;  /* 0x0000000493087825 */ /* 0x000fc600078e0206 */
[----:B------:R1:W-:Y:S01]  /*aa6d0*/  @P1 STG.E desc[UR4][R16.64], R143 ;  /* 0x0000008f10001986 */ /* 0x0003e2000c101904 */
[----:B------:R-:W-:Y:S02]  /*aa6e0*/  ISETP.LT.AND P1, PT, R13, UR6, !P2 ;  /* 0x000000060d007c0c */ /* 0x000fe4000d721270 */
[----:B------:R-:W-:Y:S01]  /*aa6f0*/  ISETP.LT.AND P2, PT, R14, UR6, !P2 ;  /* 0x000000060e007c0c */ /* 0x000fe2000d741270 */
[----:B-1----:R-:W4:Y:S01]  /*aa700*/  LDL.LU R143, [R1+0x1350] ;  /* 0x00135000018f7983 */ /* 0x002f220000300800 */
[----:B------:R-:W-:-:S04]  /*aa710*/  IMAD.WIDE R16, R141, 0x4, R2 ;  /* 0x000000048d107825 */ /* 0x000fc800078e0202 */
[C---:B------:R-:W-:Y:S01]  /*aa720*/  IMAD.WIDE R18, R141.reuse, 0x4, R152 ;  /* 0x000000048d127825 */ /* 0x040fe200078e0298 */
[----:B---3--:R1:W-:Y:S04]  /*aa730*/  @P4 STG.E desc[UR4][R8.64], R139 ;  /* 0x0000008b08004986 */ /* 0x0083e8000c101904 */
[----:B------:R3:W-:Y:S04]  /*aa740*/  @P5 STG.E desc[UR4][R16.64], R145 ;  /* 0x0000009110005986 */ /* 0x0007e8000c101904 */
[----:B-1----:R-:W4:Y:S01]  /*aa750*/  LDL.LU R139, [R1+0x2734] ;  /* 0x00273400018b7983 */ /* 0x002f220000300800 */
[----:B------:R-:W-:-:S03]  /*aa760*/  IMAD.WIDE R8, R141, 0x4, R4 ;  /* 0x000000048d087825 */ /* 0x000fc600078e0204 */
[----:B------:R-:W4:Y:S01]  /*aa770*/  LDL.LU R147, [R1+0xf60] ;  /* 0x000f600001937983 */ /* 0x000f220000300800 */
[----:B---3--:R-:W-:-:S03]  /*aa780*/  IMAD.WIDE R16, R141, 0x4, R6 ;  /* 0x000000048d107825 */ /* 0x008fc600078e0206 */
[----:B------:R-:W3:Y:S04]  /*aa790*/  LDL.LU R141, [R1+0xb60] ;  /* 0x000b6000018d7983 */ /* 0x000ee80000300800 */
[----:B------:R1:W-:Y:S04]  /*aa7a0*/  @P6 STG.E desc[UR4][R18.64], R144 ;  /* 0x0000009012006986 */ /* 0x0003e8000c101904 */
[----:B------:R1:W-:Y:S04]  /*aa7b0*/  @P1 STG.E desc[UR4][R8.64], R146 ;  /* 0x0000009208001986 */ /* 0x0003e8000c101904 */
[----:B------:R1:W-:Y:S04]  /*aa7c0*/  @P2 STG.E desc[UR4][R16.64], R142 ;  /* 0x0000008e10002986 */ /* 0x0003e8000c101904 */
[----:B-1----:R-:W3:Y:S04]  /*aa7d0*/  LDL.LU R144, [R1+0x2738] ;  /* 0x0027380001907983 */ /* 0x002ee80000300800 */
[----:B------:R-:W3:Y:S04]  /*aa7e0*/  LDL.LU R145, [R1+0x760] ;  /* 0x0007600001917983 */ /* 0x000ee80000300800 */
[----:B------:R-:W3:Y:S04]  /*aa7f0*/  LDL.LU R146, [R1+0x360] ;  /* 0x0003600001927983 */ /* 0x000ee80000300800 */
[----:B------:R-:W3:Y:S01]  /*aa800*/  LDL.LU R142, [R1+0x1b54] ;  /* 0x001b5400018e7983 */ /* 0x000ee20000300800 */
[----:B------:R-:W-:-:S05]  /*aa810*/  VIADD R15, R10, 0x1b0 ;  /* 0x000001b00a0f7836 */ /* 0x000fca0000000000 */
[----:B------:R-:W-:-:S04]  /*aa820*/  ISETP.GE.AND P0, PT, R15, UR7, PT ;  /* 0x000000070f007c0c */ /* 0x000fc8000bf06270 */
[----:B------:R-:W-:Y:S02]  /*aa830*/  ISETP.LT.AND P4, PT, R11, UR6, !P0 ;  /* 0x000000060b007c0c */ /* 0x000fe4000c781270 */
[----:B------:R-:W-:Y:S02]  /*aa840*/  ISETP.LT.AND P6, PT, R12, UR6, !P0 ;  /* 0x000000060c007c0c */ /* 0x000fe4000c7c1270 */
[----:B------:R-:W-:Y:S02]  /*aa850*/  ISETP.LT.AND P5, PT, R13, UR6, !P0 ;  /* 0x000000060d007c0c */ /* 0x000fe4000c7a1270 */
[----:B------:R-:W-:Y:S01]  /*aa860*/  ISETP.LT.AND P0, PT, R14, UR6, !P0 ;  /* 0x000000060e007c0c */ /* 0x000fe2000c701270 */
[----:B--2---:R-:W-:-:S04]  /*aa870*/  IMAD.WIDE R18, R138, 0x4, R2 ;  /* 0x000000048a127825 */ /* 0x004fc800078e0202 */
[C---:B------:R-:W-:Y:S02]  /*aa880*/  IMAD.WIDE R8, R138.reuse, 0x4, R152 ;  /* 0x000000048a087825 */ /* 0x040fe400078e0298 */
[----:B------:R1:W-:Y:S02]  /*aa890*/  @P4 STG.E desc[UR4][R18.64], R140 ;  /* 0x0000008c12004986 */ /* 0x0003e4000c101904 */
[----:B------:R-:W-:-:S04]  /*aa8a0*/  IMAD.WIDE R16, R138, 0x4, R4 ;  /* 0x000000048a107825 */ /* 0x000fc800078e0204 */
[----:B------:R-:W-:Y:S02]  /*aa8b0*/  VIADD R0, R10, 0x1b1 ;  /* 0x000001b10a007836 */ /* 0x000fe40000000000 */
[----:B-1----:R-:W-:Y:S02]  /*aa8c0*/  IMAD.WIDE R18, R138, 0x4, R6 ;  /* 0x000000048a127825 */ /* 0x002fe400078e0206 */
[----:B------:R-:W2:Y:S01]  /*aa8d0*/  LDL.LU R138, [R1+0x1754] ;  /* 0x00175400018a7983 */ /* 0x000ea20000300800 */
[----:B------:R-:W-:Y:S01]  /*aa8e0*/  ISETP.GE.AND P3, PT, R0, UR7, PT ;  /* 0x0000000700007c0c */ /* 0x000fe2000bf66270 */
[----:B------:R-:W-:Y:S02]  /*aa8f0*/  VIADD R0, R10, 0x1b2 ;  /* 0x000001b20a007836 */ /* 0x000fe40000000000 */
[----:B------:R-:W-:Y:S01]  /*aa900*/  @P6 STG.E desc[UR4][R8.64], R150 ;  /* 0x0000009608006986 */ /* 0x000fe2000c101904 */
[----:B------:R-:W-:-:S03]  /*aa910*/  ISETP.LT.AND P2, PT, R11, UR6, !P3 ;  /* 0x000000060b007c0c */ /* 0x000fc6000df41270 */
[----:B----4-:R-:W-:Y:S01]  /*aa920*/  @P5 STG.E desc[UR4][R16.64], R148 ;  /* 0x0000009410005986 */ /* 0x010fe2000c101904 */
[----:B------:R-:W-:-:S03]  /*aa930*/  ISETP.LT.AND P4, PT, R12, UR6, !P3 ;  /* 0x000000060c007c0c */ /* 0x000fc6000df81270 */
[----:B------:R-:W4:Y:S01]  /*aa940*/  LDL.LU R140, [R1+0x273c] ;  /* 0x00273c00018c7983 */ /* 0x000f220000300800 */
[----:B------:R-:W-:-:S03]  /*aa950*/  ISETP.GE.AND P1, PT, R0, UR7, PT ;  /* 0x0000000700007c0c */ /* 0x000fc6000bf26270 */
[----:B------:R1:W-:Y:S01]  /*aa960*/  @P0 STG.E desc[UR4][R18.64], R143 ;  /* 0x0000008f12000986 */ /* 0x0003e2000c101904 */
[----:B------:R-:W-:Y:S02]  /*aa970*/  ISETP.LT.AND P0, PT, R13, UR6, !P3 ;  /* 0x000000060d007c0c */ /* 0x000fe4000df01270 */
[----:B------:R-:W-:Y:S01]  /*aa980*/  ISETP.LT.AND P3, PT, R14, UR6, !P3 ;  /* 0x000000060e007c0c */ /* 0x000fe2000df61270 */
[----:B-1----:R-:W4:Y:S01]  /*aa990*/  LDL.LU R143, [R1+0x2054] ;  /* 0x00205400018f7983 */ /* 0x002f220000300800 */
[----:B------:R-:W-:-:S03]  /*aa9a0*/  ISETP.LT.AND P6, PT, R11, UR6, !P1 ;  /* 0x000000060b007c0c */ /* 0x000fc6000cfc1270 */
[----:B------:R-:W4:Y:S04]  /*aa9b0*/  LDL.LU R149, [R1+0x1354] ;  /* 0x0013540001957983 */ /* 0x000f280000300800 */
[----:B------:R-:W4:Y:S04]  /*aa9c0*/  LDL.LU R150, [R1+0xf64] ;  /* 0x000f640001967983 */ /* 0x000f280000300800 */
[----:B------:R-:W4:Y:S01]  /*aa9d0*/  LDL.LU R148, [R1+0xb64] ;  /* 0x000b640001947983 */ /* 0x000f220000300800 */
[----:B------:R-:W-:-:S04]  /*aa9e0*/  IMAD.WIDE R8, R139, 0x4, R2 ;  /* 0x000000048b087825 */ /* 0x000fc800078e0202 */
[C---:B------:R-:W-:Y:S01]  /*aa9f0*/  IMAD.WIDE R16, R139.reuse, 0x4, R152 ;  /* 0x000000048b107825 */ /* 0x040fe200078e0298 */
[----:B------:R1:W-:Y:S04]  /*aaa00*/  @P2 STG.E desc[UR4][R8.64], R147 ;  /* 0x0000009308002986 */ /* 0x0003e8000c101904 */
[----:B---3--:R3:W-:Y:S01]  /*aaa10*/  @P4 STG.E desc[UR4][R16.64], R141 ;  /* 0x0000008d10004986 */ /* 0x0087e2000c101904 */
[----:B-1----:R-:W-:-:S04]  /*aaa20*/  IMAD.WIDE R8, R139, 0x4, R4 ;  /* 0x000000048b087825 */ /* 0x002fc800078e0204 */
[----:B---3--:R-:W-:Y:S01]  /*aaa30*/  IMAD.WIDE R16, R139, 0x4, R6 ;  /* 0x000000048b107825 */ /* 0x008fe200078e0206 */
[----:B------:R-:W3:Y:S03]  /*aaa40*/  LDL.LU R141, [R1+0x764] ;  /* 0x00076400018d7983 */ /* 0x000ee60000300800 */
[----:B------:R-:W-:Y:S01]  /*aaa50*/  IMAD.WIDE R18, R144, 0x4, R2 ;  /* 0x0000000490127825 */ /* 0x000fe200078e0202 */
[----:B------:R-:W3:Y:S04]  /*aaa60*/  LDL.LU R139, [R1+0x2744] ;  /* 0x00274400018b7983 */ /* 0x000ee80000300800 */
[----:B------:R-:W-:Y:S04]  /*aaa70*/  @P0 STG.E desc[UR4][R8.64], R145 ;  /* 0x0000009108000986 */ /* 0x000fe8000c101904 */
[----:B------:R-:W-:Y:S04]  /*aaa80*/  @P3 STG.E desc[UR4][R16.64], R146 ;  /* 0x0000009210003986 */ /* 0x000fe8000c101904 */
[----:B------:R1:W-:Y:S04]  /*aaa90*/  @P6 STG.E desc[UR4][R18.64], R142 ;  /* 0x0000008e12006986 */ /* 0x0003e8000c101904 */
[----:B-1----:R-:W3:Y:S01]  /*aaaa0*/  LDL.LU R142, [R1+0x364] ;  /* 0x00036400018e7983 */ /* 0x002ee20000300800 */
[----:B------:R-:W-:Y:S01]  /*aaab0*/  ISETP.LT.AND P5, PT, R12, UR6, !P1 ;  /* 0x000000060c007c0c */ /* 0x000fe2000cfa1270 */
[----:B------:R-:W-:Y:S01]  /*aaac0*/  IMAD.WIDE R20, R144, 0x4, R152 ;  /* 0x0000000490147825 */ /* 0x000fe200078e0298 */
[----:B------:R-:W-:Y:S01]  /*aaad0*/  ISETP.LT.AND P4, PT, R13, UR6, !P1 ;  /* 0x000000060d007c0c */ /* 0x000fe2000cf81270 */
[----:B------:R-:W3:Y:S02]  /*aaae0*/  LDL.LU R147, [R1+0x1b58] ;  /* 0x001b580001937983 */ /* 0x000ee40000300800 */
[----:B------:R-:W-:-:S02]  /*aaaf0*/  VIADD R0, R10, 0x1b3 ;  /* 0x000001b30a007836 */ /* 0x000fc40000000000 */
[----:B------:R-:W-:-:S03]  /*aab00*/  IMAD.WIDE R8, R144, 0x4, R4 ;  /* 0x0000000490087825 */ /* 0x000fc600078e0204 */
[----:B------:R-:W-:-:S03]  /*aab10*/  ISETP.GE.AND P2, PT, R0, UR7, PT ;  /* 0x0000000700007c0c */ /* 0x000fc6000bf46270 */
[----:B--2---:R1:W-:Y:S01]  /*aab20*/  @P5 STG.E desc[UR4][R20.64], R138 ;  /* 0x0000008a14005986 */ /* 0x0043e2000c101904 */
[----:B------:R-:W-:-:S03]  /*aab30*/  ISETP.LT.AND P1, PT, R14, UR6, !P1 ;  /* 0x000000060e007c0c */ /* 0x000fc6000cf21270 */
[----:B-1----:R-:W2:Y:S01]  /*aab40*/  LDL.LU R138, [R1+0x2740] ;  /* 0x00274000018a7983 */ /* 0x002ea20000300800 */
[----:B------:R-:W-:Y:S02]  /*aab50*/  ISETP.LT.AND P6, PT, R11, UR6, !P2 ;  /* 0x000000060b007c0c */ /* 0x000fe4000d7c1270 */
[----:B------:R-:W-:Y:S02]  /*aab60*/  ISETP.LT.AND P3, PT, R12, UR6, !P2 ;  /* 0x000000060c007c0c */ /* 0x000fe4000d761270 */
[----:B------:R-:W-:Y:S02]  /*aab70*/  ISETP.LT.AND P5, PT, R13, UR6, !P2 ;  /* 0x000000060d007c0c */ /* 0x000fe4000d7a1270 */
[----:B------:R-:W-:Y:S01]  /*aab80*/  ISETP.LT.AND P2, PT, R14, UR6, !P2 ;  /* 0x000000060e007c0c */ /* 0x000fe2000d741270 */
[----:B----4-:R-:W-:Y:S01]  /*aab90*/  IMAD.WIDE R16, R140, 0x4, R2 ;  /* 0x000000048c107825 */ /* 0x010fe200078e0202 */
[----:B------:R1:W-:Y:S04]  /*aaba0*/  @P4 STG.E desc[UR4][R8.64], R143 ;  /* 0x0000008f08004986 */ /* 0x0003e8000c101904 */
[----:B-1----:R-:W4:Y:S01]  /*aabb0*/  LDL.LU R143, [R1+0x1758] ;  /* 0x00175800018f7983 */ /* 0x002f220000300800 */
[----:B------:R-:W-:-:S03]  /*aabc0*/  IMAD.WIDE R8, R144, 0x4, R6 ;  /* 0x0000000490087825 */ /* 0x000fc600078e0206 */
[----:B------:R-:W4:Y:S01]  /*aabd0*/  LDL.LU R145, [R1+0x2058] ;  /* 0x0020580001917983 */ /* 0x000f220000300800 */
[----:B------:R-:W-:-:S03]  /*aabe0*/  IMAD.WIDE R20, R140, 0x4, R152 ;  /* 0x000000048c147825 */ /* 0x000fc600078e0298 */
[----:B------:R-:W4:Y:S01]  /*aabf0*/  LDL.LU R146, [R1+0x1358] ;  /* 0x0013580001927983 */ /* 0x000f220000300800 */
[----:B------:R-:W-:-:S03]  /*aac00*/  IMAD.WIDE R18, R140, 0x4, R4 ;  /* 0x000000048c127825 */ /* 0x000fc600078e0204 */
[----:B------:R-:W4:Y:S04]  /*aac10*/  LDL.LU R144, [R1+0xf68] ;  /* 0x000f680001907983 */ /* 0x000f280000300800 */
[----:B------:R-:W-:Y:S04]  /*aac20*/  @P1 STG.E desc[UR4][R8.64], R149 ;  /* 0x0000009508001986 */ /* 0x000fe8000c101904 */
[----:B------:R1:W-:Y:S04]  /*aac30*/  @P6 STG.E desc[UR4][R16.64], R150 ;  /* 0x0000009610006986 */ /* 0x0003e8000c101904 */
[----:B------:R-:W-:Y:S01]  /*aac40*/  @P3 STG.E desc[UR4][R20.64], R148 ;  /* 0x0000009414003986 */ /* 0x000fe2000c101904 */
[----:B-1----:R-:W-:-:S03]  /*aac50*/  IMAD.WIDE R16, R140, 0x4, R6 ;  /* 0x000000048c107825 */ /* 0x002fc600078e0206 */
[----:B------:R-:W4:Y:S04]  /*aac60*/  LDL.LU R140, [R1+0xb68] ;  /* 0x000b6800018c7983 */ /* 0x000f280000300800 */
[----:B---3--:R1:W-:Y:S04]  /*aac70*/  @P5 STG.E desc[UR4][R18.64], R141 ;  /* 0x0000008d12005986 */ /* 0x0083e8000c101904 */
[----:B-1----:R-:W3:Y:S04]  /*aac80*/  LDL.LU R141, [R1+0x2748] ;  /* 0x00274800018d7983 */ /* 0x002ee80000300800 */
[----:B------:R1:W-:Y:S04]  /*aac90*/  @P2 STG.E desc[UR4][R16.64], R142 ;  /* 0x0000008e10002986 */ /* 0x0003e8000c101904 */
[----:B-1----:R-:W3:Y:S01]  /*aaca0*/  LDL.LU R142, [R1+0x768] ;  /* 0x00076800018e7983 */ /* 0x002ee20000300800 */
[----:B------:R-:W-:-:S05]  /*aacb0*/  VIADD R0, R10, 0x1b4 ;  /* 0x000001b40a007836 */ /* 0x000fca0000000000 */
[----:B------:R-:W-:-:S04]  /*aacc0*/  ISETP.GE.AND P0, PT, R0, UR7, PT ;  /* 0x0000000700007c0c */ /* 0x000fc8000bf06270 */
[----:B------:R-:W-:Y:S02]  /*aacd0*/  ISETP.LT.AND P1, PT, R11, UR6, !P0 ;  /* 0x000000060b007c0c */ /* 0x000fe4000c721270 */
[----:B------:R-:W-:Y:S01]  /*aace0*/  ISETP.LT.AND P5, PT, R12, UR6, !P0 ;  /* 0x000000060c007c0c */ /* 0x000fe2000c7a1270 */
[----:B------:R-:W-:Y:S01]  /*aacf0*/  VIADD R15, R10, 0x1b5 ;  /* 0x000001b50a0f7836 */ /* 0x000fe20000000000 */
[----:B------:R-:W-:-:S04]  /*aad00*/  ISETP.LT.AND P3, PT, R13, UR6, !P0 ;  /* 0x000000060d007c0c */ /* 0x000fc8000c761270 */
[----:B------:R-:W-:Y:S01]  /*aad10*/  ISETP.GE.AND P4, PT, R15, UR7, PT ;  /* 0x000000070f007c0c */ /* 0x000fe2000bf86270 */
[----:B--2---:R-:W-:Y:S01]  /*aad20*/  IMAD.WIDE R8, R138, 0x4, R2 ;  /* 0x000000048a087825 */ /* 0x004fe200078e0202 */
[----:B------:R-:W-:-:S03]  /*aad30*/  ISETP.LT.AND P0, PT, R14, UR6, !P0 ;  /* 0x000000060e007c0c */ /* 0x000fc6000c701270 */
[C---:B------:R-:W-:Y:S01]  /*aad40*/  IMAD.WIDE R18, R138.reuse, 0x4, R152 ;  /* 0x000000048a127825 */ /* 0x040fe200078e0298 */
[----:B------:R1:W-:Y:S01]  /*aad50*/  @P1 STG.E desc[UR4][R8.64], R147 ;  /* 0x0000009308001986 */ /* 0x0003e2000c101904 */
[----:B------:R-:W-:Y:S02]  /*aad60*/  ISETP.LT.AND P6, PT, R11, UR6, !P4 ;  /* 0x000000060b007c0c */ /* 0x000fe4000e7c1270 */
[----:B------:R-:W-:Y:S01]  /*aad70*/  IMAD.WIDE R16, R138, 0x4, R4 ;  /* 0x000000048a107825 */ /* 0x000fe200078e0204 */
[----:B------:R-:W-:-:S03]  /*aad80*/  ISETP.LT.AND P1, PT, R12, UR6, !P4 ;  /* 0x000000060c007c0c */ /* 0x000fc6000e721270 */
[----:B-1----:R-:W-:Y:S02]  /*aad90*/  IMAD.WIDE R8, R138, 0x4, R6 ;  /* 0x000000048a087825 */ /* 0x002fe400078e0206 */
[----:B------:R-:W2:Y:S04]  /*aada0*/  LDL.LU R138, [R1+0x274c] ;  /* 0x00274c00018a7983 */ /* 0x000ea80000300800 */
[----:B------:R-:W2:Y:S04]  /*aadb0*/  LDL.LU R150, [R1+0x368] ;  /* 0x0003680001967983 */ /* 0x000ea80000300800 */
[----:B------:R-:W2:Y:S04]  /*aadc0*/  LDL.LU R147, [R1+0x1b5c] ;  /* 0x001b5c0001937983 */ /* 0x000ea80000300800 */
[----:B----4-:R1:W-:Y:S04]  /*aadd0*/  @P5 STG.E desc[UR4][R18.64], R143 ;  /* 0x0000008f12005986 */ /* 0x0103e8000c101904 */
[----:B------:R4:W-:Y:S04]  /*aade0*/  @P3 STG.E desc[UR4][R16.64], R145 ;  /* 0x0000009110003986 */ /* 0x0009e8000c101904 */
[----:B-1----:R-:W2:Y:S01]  /*aadf0*/  LDL.LU R143, [R1+0x175c] ;  /* 0x00175c00018f7983 */ /* 0x002ea20000300800 */
[----:B------:R-:W-:Y:S01]  /*aae00*/  IMAD.WIDE R18, R139, 0x4, R2 ;  /* 0x000000048b127825 */ /* 0x000fe200078e0202 */
[----:B------:R-:W-:-:S02]  /*aae10*/  ISETP.LT.AND P3, PT, R13, UR6, !P4 ;  /* 0x000000060d007c0c */ /* 0x000fc4000e761270 */
[----:B------:R1:W-:Y:S04]  /*aae20*/  @P0 STG.E desc[UR4][R8.64], R146 ;  /* 0x0000009208000986 */ /* 0x0003e8000c101904 */
[----:B----4-:R-:W4:Y:S04]  /*aae30*/  LDL.LU R145, [R1+0x205c] ;  /* 0x00205c0001917983 */ /* 0x010f280000300800 */
[----:B------:R1:W-:Y:S04]  /*aae40*/  @P6 STG.E desc[UR4][R18.64], R144 ;  /* 0x0000009012006986 */ /* 0x0003e8000c101904 */
[----:B-1----:R-:W4:Y:S01]  /*aae50*/  LDL.LU R146, [R1+0x135c] ;  /* 0x00135c0001927983 */ /* 0x002f220000300800 */
[----:B------:R-:W-:-:S03]  /*aae60*/  IMAD.WIDE R8, R139, 0x4, R152 ;  /* 0x000000048b087825 */ /* 0x000fc600078e0298 */
[----:B------:R-:W4:Y:S01]  /*aae70*/  LDL.LU R144, [R1+0xf6c] ;  /* 0x000f6c0001907983 */ /* 0x000f220000300800 */
[----:B------:R-:W-:-:S03]  /*aae80*/  IMAD.WIDE R16, R139, 0x4, R4 ;  /* 0x000000048b107825 */ /* 0x000fc600078e0204 */
[----:B------:R1:W-:Y:S02]  /*aae90*/  @P1 STG.E desc[UR4][R8.64], R140 ;  /* 0x0000008c08001986 */ /* 0x0003e4000c101904 */
[----:B-1----:R-:W-:Y:S02]  /*aaea0*/  IMAD.WIDE R8, R139, 0x4, R6 ;  /* 0x000000048b087825 */ /* 0x002fe400078e0206 */
[----:B------:R-:W4:Y:S04]  /*aaeb0*/  LDL.LU R139, [R1+0x36c] ;  /* 0x00036c00018b7983 */ /* 0x000f280000300800 */
[----:B------:R-:W4:Y:S04]  /*aaec0*/  LDL.LU R140, [R1+0x2750] ;  /* 0x00275000018c7983 */ /* 0x000f280000300800 */
[----:B------:R-:W4:Y:S04]  /*aaed0*/  LDL.LU R148, [R1+0xb6c] ;  /* 0x000b6c0001947983 */ /* 0x000f280000300800 */
[----:B---3--:R1:W-:Y:S04]  /*aaee0*/  @P3 STG.E desc[UR4][R16.64], R142 ;  /* 0x0000008e10003986 */ /* 0x0083e8000c101904 */
[----:B-1----:R-:W3:Y:S01]  /*aaef0*/  LDL.LU R142, [R1+0x76c] ;  /* 0x00076c00018e7983 */ /* 0x002ee20000300800 */
[----:B------:R-:W-:Y:S01]  /*aaf00*/  VIADD R0, R10, 0x1b6 ;  /* 0x000001b60a007836 */ /* 0x000fe20000000000 */
[----:B------:R-:W-:-:S04]  /*aaf10*/  ISETP.LT.AND P4, PT, R14, UR6, !P4 ;  /* 0x000000060e007c0c */ /* 0x000fc8000e781270 */
[----:B------:R-:W-:-:S04]  /*aaf20*/  ISETP.GE.AND P2, PT, R0, UR7, PT ;  /* 0x0000000700007c0c */ /* 0x000fc8000bf46270 */
[----:B------:R-:W-:Y:S02]  /*aaf30*/  ISETP.LT.AND P5, PT, R11, UR6, !P2 ;  /* 0x000000060b007c0c */ /* 0x000fe4000d7a1270 */
[----:B------:R-:W-:Y:S01]  /*aaf40*/  ISETP.LT.AND P6, PT, R12, UR6, !P2 ;  /* 0x000000060c007c0c */ /* 0x000fe2000d7c1270 */
[----:B------:R-:W-:Y:S02]  /*aaf50*/  VIADD R15, R10, 0x1b7 ;  /* 0x000001b70a0f7836 */ /* 0x000fe40000000000 */
[----:B------:R-:W-:Y:S01]  /*aaf60*/  IMAD.WIDE R16, R141, 0x4, R2 ;  /* 0x000000048d107825 */ /* 0x000fe200078e0202 */
[----:B------:R-:W-:Y:S02]  /*aaf70*/  ISETP.LT.AND P3, PT, R13, UR6, !P2 ;  /* 0x000000060d007c0c */ /* 0x000fe4000d761270 */
[----:B------:R-:W-:Y:S01]  /*aaf80*/  ISETP.GE.AND P0, PT, R15, UR7, PT ;  /* 0x000000070f007c0c */ /* 0x000fe2000bf06270 */
[----:B------:R-:W-:Y:S01]  /*aaf90*/  IMAD.WIDE R18, R141, 0x4, R152 ;  /* 0x000000048d127825 */ /* 0x000fe200078e0298 */
[----:B------:R-:W-:Y:S01]  /*aafa0*/  ISETP.LT.AND P2, PT, R14, UR6, !P2 ;  /* 0x000000060e007c0c */ /* 0x000fe2000d741270 */
[----:B--2---:R-:W-:Y:S01]  /*aafb0*/  @P4 STG.E desc[UR4][R8.64], R150 ;  /* 0x0000009608004986 */ /* 0x004fe2000c101904 */
[----:B------:R-:W-:-:S03]  /*aafc0*/  ISETP.LT.AND P4, PT, R11, UR6, !P0 ;  /* 0x000000060b007c0c */ /* 0x000fc6000c781270 */
[----:B------:R1:W-:Y:S01]  /*aafd0*/  @P5 STG.E desc[UR4][R16.64], R147 ;  /* 0x0000009310005986 */ /* 0x0003e2000c101904 */
[----:B------:R-:W-:Y:S01]  /*aafe0*/  ISETP.LT.AND P5, PT, R13, UR6, !P0 ;  /* 0x000000060d007c0c */ /* 0x000fe2000c7a1270 */
[----:B-1----:R-:W-:Y:S02]  /*aaff0*/  IMAD.WIDE R16, R141, 0x4, R4 ;  /* 0x000000048d107825 */ /* 0x002fe400078e0204 */
[----:B------:R-:W2:Y:S04]  /*ab000*/  LDL.LU R147, [R1+0x1b60] ;  /* 0x001b600001937983 */ /* 0x000ea80000300800 */
[----:B------:R1:W-:Y:S01]  /*ab010*/  @P6 STG.E desc[UR4][R18.64], R143 ;  /* 0x0000008f12006986 */ /* 0x0003e2000c101904 */
[----:B------:R-:W-:Y:S01]  /*ab020*/  IMAD.WIDE R8, R138, 0x4, R2 ;  /* 0x000000048a087825 */ /* 0x000fe200078e0202 */
[----:B------:R-:W-:-:S03]  /*ab030*/  ISETP.LT.AND P6, PT, R12, UR6, !P0 ;  /* 0x000000060c007c0c */ /* 0x000fc6000c7c1270 */
[----:B-1----:R-:W-:Y:S02]  /*ab040*/  IMAD.WIDE R18, R141, 0x4, R6 ;  /* 0x000000048d127825 */ /* 0x002fe400078e0206 */
[----:B------:R-:W2:Y:S04]  /*ab050*/  LDL.LU R141, [R1+0x2060] ;  /* 0x00206000018d7983 */ /* 0x000ea80000300800 */
[----:B------:R-:W2:Y:S04]  /*ab060*/  LDL.LU R143, [R1+0x2754] ;  /* 0x00275400018f7983 */ /* 0x000ea80000300800 */
[----:B----4-:R1:W-:Y:S04]  /*ab070*/  @P3 STG.E desc[UR4][R16.64], R145 ;  /* 0x0000009110003986 */ /* 0x0103e8000c101904 */
[----:B------:R4:W-:Y:S04]  /*ab080*/  @P2 STG.E desc[UR4][R18.64], R146 ;  /* 0x0000009212002986 */ /* 0x0009e8000c101904 */
[----:B------:R4:W-:Y:S04]  /*ab090*/  @P4 STG.E desc[UR4][R8.64], R144 ;  /* 0x0000009008004986 */ /* 0x0009e8000c101904 */
[----:B-1----:R-:W2:Y:S01]  /*ab0a0*/  LDL.LU R145, [R1+0x1760] ;  /* 0x0017600001917983 */ /* 0x002ea20000300800 */
[----:B------:R-:W-:-:S03]  /*ab0b0*/  IMAD.WIDE R16, R138, 0x4, R152 ;  /* 0x000000048a107825 */ /* 0x000fc600078e0298 */
[----:B----4-:R-:W4:Y:S01]  /*ab0c0*/  LDL.LU R146, [R1+0x1360] ;  /* 0x0013600001927983 */ /* 0x010f220000300800 */
[----:B------:R-:W-:-:S03]  /*ab0d0*/  IMAD.WIDE R18, R138, 0x4, R6 ;  /* 0x000000048a127825 */ /* 0x000fc600078e0206 */
[----:B------:R-:W4:Y:S01]  /*ab0e0*/  LDL.LU R144, [R1+0xf70] ;  /* 0x000f700001907983 */ /* 0x000f220000300800 */
[----:B------:R-:W-:-:S03]  /*ab0f0*/  IMAD.WIDE R8, R138, 0x4, R4 ;  /* 0x000000048a087825 */ /* 0x000fc600078e0204 */
[----:B------:R-:W4:Y:S04]  /*ab100*/  LDL.LU R138, [R1+0x770] ;  /* 0x00077000018a7983 */ /* 0x000f280000300800 */
[----:B------:R-:W-:Y:S04]  /*ab110*/  @P6 STG.E desc[UR4][R16.64], R148 ;  /* 0x0000009410006986 */ /* 0x000fe8000c101904 */
[----:B---3--:R1:W-:Y:S04]  /*ab120*/  @P5 STG.E desc[UR4][R8.64], R142 ;  /* 0x0000008e08005986 */ /* 0x0083e8000c101904 */
[----:B-1----:R-:W3:Y:S01]  /*ab130*/  LDL.LU R142, [R1+0xb70] ;  /* 0x000b7000018e7983 */ /* 0x002ee20000300800 */
[----:B------:R-:W-:Y:S01]  /*ab140*/  VIADD R0, R10, 0x1b8 ;  /* 0x000001b80a007836 */ /* 0x000fe20000000000 */
[----:B------:R-:W-:-:S04]  /*ab150*/  ISETP.LT.AND P0, PT, R14, UR6, !P0 ;  /* 0x000000060e007c0c */ /* 0x000fc8000c701270 */
[----:B------:R-:W-:Y:S01]  /*ab160*/  ISETP.GE.AND P1, PT, R0, UR7, PT ;  /* 0x0000000700007c0c */ /* 0x000fe2000bf26270 */
[----:B------:R-:W-:-:S03]  /*ab170*/  VIADD R0, R10, 0x1b9 ;  /* 0x000001b90a007836 */ /* 0x000fc60000000000 */
[----:B------:R-:W-:Y:S02]  /*ab180*/  ISETP.LT.AND P2, PT, R11, UR6, !P1 ;  /* 0x000000060b007c0c */ /* 0x000fe4000cf41270 */
[----:B------:R-:W-:Y:S01]  /*ab190*/  ISETP.LT.AND P4, PT, R12, UR6, !P1 ;  /* 0x000000060c007c0c */ /* 0x000fe2000cf81270 */
[----:B------:R-:W-:Y:S01]  /*ab1a0*/  IMAD.WIDE R8, R140, 0x4, R2 ;  /* 0x000000048c087825 */ /* 0x000fe200078e0202 */
[----:B------:R-:W-:Y:S01]  /*ab1b0*/  ISETP.GE.AND P3, PT, R0, UR7, PT ;  /* 0x0000000700007c0c */ /* 0x000fe2000bf66270 */
[----:B------:R1:W-:Y:S01]  /*ab1c0*/  @P0 STG.E desc[UR4][R18.64], R139 ;  /* 0x0000008b12000986 */ /* 0x0003e2000c101904 */
[----:B------:R-:W-:Y:S01]  /*ab1d0*/  ISETP.LT.AND P0, PT, R13, UR6, !P1 ;  /* 0x000000060d007c0c */ /* 0x000fe2000cf01270 */
[----:B------:R-:W-:Y:S01]  /*ab1e0*/  IMAD.WIDE R16, R140, 0x4, R152 ;  /* 0x000000048c107825 */ /* 0x000fe200078e0298 */
[----:B------:R-:W-:Y:S02]  /*ab1f0*/  ISETP.LT.AND P1, PT, R14, UR6, !P1 ;  /* 0x000000060e007c0c */ /* 0x000fe4000cf21270 */
[----:B------:R-:W-:-:S02]  /*ab200*/  ISETP.LT.AND P6, PT, R11, UR6, !P3 ;  /* 0x000000060b007c0c */ /* 0x000fc4000dfc1270 */
[----:B------:R-:W-:Y:S01]  /*ab210*/  ISETP.LT.AND P5, PT, R12, UR6, !P3 ;  /* 0x000000060c007c0c */ /* 0x000fe2000dfa1270 */
[----:B-1----:R-:W3:Y:S04]  /*ab220*/  LDL.LU R139, [R1+0x2758] ;  /* 0x00275800018b7983 */ /* 0x002ee80000300800 */
[----:B------:R-:W3:Y:S04]  /*ab230*/  LDL.LU R149, [R1+0x370] ;  /* 0x0003700001957983 */ /* 0x000ee80000300800 */
[----:B------:R-:W3:Y:S04]  /*ab240*/  LDL.LU R150, [R1+0x1b64] ;  /* 0x001b640001967983 */ /* 0x000ee80000300800 */
[----:B--2---:R1:W-:Y:S04]  /*ab250*/  @P2 STG.E desc[UR4][R8.64], R147 ;  /* 0x0000009308002986 */ /* 0x0043e8000c101904 */
[----:B------:R-:W2:Y:S01]  /*ab260*/  LDL.LU R148, [R1+0x2064] ;  /* 0x0020640001947983 */ /* 0x000ea20000300800 */
[----:B-1----:R-:W-:-:S03]  /*ab270*/  IMAD.WIDE R8, R140, 0x4, R4 ;  /* 0x000000048c087825 */ /* 0x002fc600078e0204 */
[----:B------:R1:W-:Y:S01]  /*ab280*/  @P4 STG.E desc[UR4][R16.64], R141 ;  /* 0x0000008d10004986 */ /* 0x0003e2000c101904 */
[----:B------:R-:W-:Y:S01]  /*ab290*/  ISETP.LT.AND P4, PT, R13, UR6, !P3 ;  /* 0x000000060d007c0c */ /* 0x000fe2000df81270 */
[----:B------:R-:W-:-:S04]  /*ab2a0*/  IMAD.WIDE R18, R143, 0x4, R2 ;  /* 0x000000048f127825 */ /* 0x000fc800078e0202 */
[----:B-1----:R-:W-:Y:S02]  /*ab2b0*/  IMAD.WIDE R16, R140, 0x4, R6 ;  /* 0x000000048c107825 */ /* 0x002fe400078e0206 */
[----:B------:R-:W2:Y:S02]  /*ab2c0*/  LDL.LU R140, [R1+0x1764] ;  /* 0x00176400018c7983 */ /* 0x000ea40000300800 */
[C---:B------:R-:W-:Y:S02]  /*ab2d0*/  IMAD.WIDE R20, R143.reuse, 0x4, R152 ;  /* 0x000000048f147825 */ /* 0x040fe400078e0298 */
[----:B------:R-:W2:Y:S04]  /*ab2e0*/  LDL.LU R141, [R1+0x2760] ;  /* 0x00276000018d7983 */ /* 0x000ea80000300800 */
[----:B------:R1:W-:Y:S04]  /*ab2f0*/  @P0 STG.E desc[UR4][R8.64], R145 ;  /* 0x0000009108000986 */ /* 0x0003e8000c101904 */
[----:B----4-:R-:W-:Y:S04]  /*ab300*/  @P1 STG.E desc[UR4][R16.64], R146 ;  /* 0x0000009210001986 */ /* 0x010fe8000c101904 */
[----:B------:R-:W-:Y:S04]  /*ab310*/  @P6 STG.E desc[UR4][R18.64], R144 ;  /* 0x0000009012006986 */ /* 0x000fe8000c101904 */
[----:B------:R-:W4:Y:S04]  /*ab320*/  LDL.LU R147, [R1+0x1364] ;  /* 0x0013640001937983 */ /* 0x000f280000300800 */
[----:B------:R1:W-:Y:S04]  /*ab330*/  @P5 STG.E desc[UR4][R20.64], R138 ;  /* 0x0000008a14005986 */ /* 0x0003e8000c101904 */
[----:B-1----:R-:W4:Y:S01]  /*ab340*/  LDL.LU R145, [R1+0xf74] ;  /* 0x000f740001917983 */ /* 0x002f220000300800 */
[----:B------:R-:W-:-:S03]  /*ab350*/  IMAD.WIDE R8, R143, 0x4, R4 ;  /* 0x000000048f087825 */ /* 0x000fc600078e0204 */
[----:B------:R-:W4:Y:S04]  /*ab360*/  LDL.LU R138, [R1+0x275c] ;  /* 0x00275c00018a7983 */ /* 0x000f280000300800 */
[----:B---3--:R1:W-:Y:S04]  /*ab370*/  @P4 STG.E desc[UR4][R8.64], R142 ;  /* 0x0000008e08004986 */ /* 0x0083e8000c101904 */
[----:B-1----:R-:W3:Y:S04]  /*ab380*/  LDL.LU R142, [R1+0x774] ;  /* 0x00077400018e7983 */ /* 0x002ee80000300800 */
[----:B------:R-:W3:Y:S04]  /*ab390*/  LDL.LU R146, [R1+0xb74] ;  /* 0x000b740001927983 */ /* 0x000ee80000300800 */
[----:B------:R-:W3:Y:S01]  /*ab3a0*/  LDL.LU R144, [R1+0x374] ;  /* 0x0003740001907983 */ /* 0x000ee20000300800 */
[----:B------:R-:W-:Y:S01]  /*ab3b0*/  VIADD R0, R10, 0x1ba ;  /* 0x000001ba0a007836 */ /* 0x000fe20000000000 */
[----:B------:R-:W-:-:S04]  /*ab3c0*/  ISETP.LT.AND P3, PT, R14, UR6, !P3 ;  /* 0x000000060e007c0c */ /* 0x000fc8000df61270 */
[----:B------:R-:W-:-:S04]  /*ab3d0*/  ISETP.GE.AND P2, PT, R0, UR7, PT ;  /* 0x0000000700007c0c */ /* 0x000fc8000bf46270 */
[----:B------:R-:W-:Y:S02]  /*ab3e0*/  ISETP.LT.AND P6, PT, R11, UR6, !P2 ;  /* 0x000000060b007c0c */ /* 0x000fe4000d7c1270 */
[----:B------:R-:W-:Y:S02]  /*ab3f0*/  ISETP.LT.AND P1, PT, R12, UR6, !P2 ;  /* 0x000000060c007c0c */ /* 0x000fe4000d721270 */
[----:B------:R-:W-:Y:S01]  /*ab400*/  ISETP.LT.AND P5, PT, R13, UR6, !P2 ;  /* 0x000000060d007c0c */ /* 0x000fe2000d7a1270 */
[----:B------:R-:W-:-:S04]  /*ab410*/  IMAD.WIDE R8, R143, 0x4, R6 ;  /* 0x000000048f087825 */ /* 0x000fc800078e0206 */
[C---:B------:R-:W-:Y:S01]  /*ab420*/  IMAD.WIDE R16, R139.reuse, 0x4, R2 ;  /* 0x000000048b107825 */ /* 0x040fe200078e0202 */
[----:B------:R-:W-:Y:S03]  /*ab430*/  @P3 STG.E desc[UR4][R8.64], R149 ;  /* 0x0000009508003986 */ /* 0x000fe6000c101904 */
[----:B------:R-:W-:Y:S02]  /*ab440*/  VIADD R0, R10, 0x1bb ;  /* 0x000001bb0a007836 */ /* 0x000fe40000000000 */
[C---:B------:R-:W-:Y:S01]  /*ab450*/  IMAD.WIDE R20, R139.reuse, 0x4, R152 ;  /* 0x000000048b147825 */ /* 0x040fe200078e0298 */
[----:B------:R1:W-:Y:S03]  /*ab460*/  @P6 STG.E desc[UR4][R16.64], R150 ;  /* 0x0000009610006986 */ /* 0x0003e6000c101904 */
[----:B------:R-:W-:Y:S01]  /*ab470*/  IMAD.WIDE R18, R139, 0x4, R4 ;  /* 0x000000048b127825 */ /* 0x000fe200078e0204 */
[----:B------:R-:W-:Y:S01]  /*ab480*/  ISETP.GE.AND P0, PT, R0, UR7, PT ;  /* 0x0000000700007c0c */ /* 0x000fe2000bf06270 */
[----:B--2---:R-:W-:Y:S01]  /*ab490*/  @P1 STG.E desc[UR4][R20.64], R148 ;  /* 0x0000009414001986 */ /* 0x004fe2000c101904 */
[----:B------:R-:W-:-:S03]  /*ab4a0*/  ISETP.LT.AND P2, PT, R14, UR6, !P2 ;  /* 0x000000060e007c0c */ /* 0x000fc6000d741270 */
[----:B------:R-:W2:Y:S01]  /*ab4b0*/  LDL.LU R143, [R1+0x1b68] ;  /* 0x001b6800018f7983 */ /* 0x000ea20000300800 */
[----:B------:R-:W-:Y:S01]  /*ab4c0*/  ISETP.LT.AND P3, PT, R11, UR6, !P0 ;  /* 0x000000060b007c0c */ /* 0x000fe2000c761270 */
[----:B-1----:R-:W-:Y:S01]  /*ab4d0*/  IMAD.WIDE R16, R139, 0x4, R6 ;  /* 0x000000048b107825 */ /* 0x002fe200078e0206 */
[----:B------:R-:W-:Y:S01]  /*ab4e0*/  ISETP.LT.AND P1, PT, R13, UR6, !P0 ;  /* 0x000000060d007c0c */ /* 0x000fe2000c721270 */
[----:B------:R1:W-:Y:S01]  /*ab4f0*/  @P5 STG.E desc[UR4][R18.64], R140 ;  /* 0x0000008c12005986 */ /* 0x0003e2000c101904 */
[----:B------:R-:W-:-:S03]  /*ab500*/  ISETP.LT.AND P5, PT, R12, UR6, !P0 ;  /* 0x000000060c007c0c */ /* 0x000fc6000c7a1270 */
[----:B-1----:R-:W2:Y:S01]  /*ab510*/  LDL.LU R140, [R1+0x2068] ;  /* 0x00206800018c7983 */ /* 0x002ea20000300800 */
[----:B------:R-:W-:-:S03]  /*ab520*/  ISETP.LT.AND P0, PT, R14, UR6, !P0 ;  /* 0x000000060e007c0c */ /* 0x000fc6000c701270 */
[----:B------:R-:W2:Y:S04]  /*ab530*/  LDL.LU R139, [R1+0x2764] ;  /* 0x00276400018b7983 */ /* 0x000ea80000300800 */
[----:B----4-:R1:W-:Y:S04]  /*ab540*/  @P2 STG.E desc[UR4][R16.64], R147 ;  /* 0x0000009310002986 */ /* 0x0103e8000c101904 */
[----:B-1----:R-:W4:Y:S01]  /*ab550*/  LDL.LU R147, [R1+0x1768] ;  /* 0x0017680001937983 */ /* 0x002f220000300800 */
[----:B------:R-:W-:-:S04]  /*ab560*/  IMAD.WIDE R8, R138, 0x4, R2 ;  /* 0x000000048a087825 */ /* 0x000fc800078e0202 */
[C---:B------:R-:W-:Y:S01]  /*ab570*/  IMAD.WIDE R18, R138.reuse, 0x4, R152 ;  /* 0x000000048a127825 */ /* 0x040fe200078e0298 */
[----:B------:R1:W-:Y:S03]  /*ab580*/  @P3 STG.E desc[UR4][R8.64], R145 ;  /* 0x0000009108003986 */ /* 0x0003e6000c101904 */
[----:B------:R-:W-:-:S04]  /*ab590*/  IMAD.WIDE R16, R138, 0x4, R4 ;  /* 0x000000048a107825 */ /* 0x000fc800078e0204 */
[----:B-1----:R-:W-:Y:S02]  /*ab5a0*/  IMAD.WIDE R8, R138, 0x4, R6 ;  /* 0x000000048a087825 */ /* 0x002fe400078e0206 */
[----:B------:R-:W4:Y:S04]  /*ab5b0*/  LDL.LU R138, [R1+0x2768] ;  /* 0x00276800018a7983 */ /* 0x000f280000300800 */
[----:B------:R-:W4:Y:S04]  /*ab5c0*/  LDL.LU R150, [R1+0x1368] ;  /* 0x0013680001967983 */ /* 0x000f280000300800 */
[----:B------:R-:W4:Y:S04]  /*ab5d0*/  LDL.LU R145, [R1+0xf78] ;  /* 0x000f780001917983 */ /* 0x000f280000300800 */
[----:B---3--:R1:W-:Y:S04]  /*ab5e0*/  @P5 STG.E desc[UR4][R18.64], R142 ;  /* 0x0000008e12005986 */ /* 0x0083e8000c101904 */
[----:B------:R-:W-:Y:S04]  /*ab5f0*/  @P1 STG.E desc[UR4][R16.64], R146 ;  /* 0x0000009210001986 */ /* 0x000fe8000c101904 */
[----:B-1----:R-:W3:Y:S04]  /*ab600*/  LDL.LU R142, [R1+0x778] ;  /* 0x00077800018e7983 */ /* 0x002ee80000300800 */
[----:B------:R1:W-:Y:S04]  /*ab610*/  @P0 STG.E desc[UR4][R8.64], R144 ;  /* 0x0000009008000986 */ /* 0x0003e8000c101904 */
[----:B-1----:R-:W3:Y:S01]  /*ab620*/  LDL.LU R144, [R1+0xb78] ;  /* 0x000b780001907983 */ /* 0x002ee20000300800 */
[----:B------:R-:W-:-:S05]  /*ab630*/  VIADD R15, R10, 0x1bc ;  /* 0x000001bc0a0f7836 */ /* 0x000fca0000000000 */
[----:B------:R-:W-:-:S04]  /*ab640*/  ISETP.GE.AND P4, PT, R15, UR7, PT ;  /* 0x000000070f007c0c */ /* 0x000fc8000bf86270 */
[----:B------:R-:W-:Y:S02]  /*ab650*/  ISETP.LT.AND P6, PT, R11, UR6, !P4 ;  /* 0x000000060b007c0c */ /* 0x000fe4000e7c1270 */
[----:B------:R-:W-:Y:S01]  /*ab660*/  ISETP.LT.AND P3, PT, R12, UR6, !P4 ;  /* 0x000000060c007c0c */ /* 0x000fe2000e761270 */
[----:B------:R-:W-:-:S04]  /*ab670*/  IMAD.WIDE R18, R141, 0x4, R2 ;  /* 0x000000048d127825 */ /* 0x000fc800078e0202 */
[----:B------:R-:W-:Y:S01]  /*ab680*/  IMAD.WIDE R8, R141, 0x4, R152 ;  /* 0x000000048d087825 */ /* 0x000fe200078e0298 */
[----:B------:R-:W-:-:S03]  /*ab690*/  ISETP.LT.AND P1, PT, R13, UR6, !P4 ;  /* 0x000000060d007c0c */ /* 0x000fc6000e721270 */
[----:B------:R-:W-:Y:S02]  /*ab6a0*/  VIADD R0, R10, 0x1bd ;  /* 0x000001bd0a007836 */ /* 0x000fe40000000000 */
[----:B--2---:R1:W-:Y:S03]  /*ab6b0*/  @P6 STG.E desc[UR4][R18.64], R143 ;  /* 0x0000008f12006986 */ /* 0x0043e6000c101904 */
[----:B------:R-:W-:Y:S02]  /*ab6c0*/  ISETP.GE.AND P2, PT, R0, UR7, PT ;  /* 0x0000000700007c0c */ /* 0x000fe4000bf46270 */
[----:B------:R-:W-:Y:S01]  /*ab6d0*/  ISETP.LT.AND P4, PT, R14, UR6, !P4 ;  /* 0x000000060e007c0c */ /* 0x000fe2000e781270 */
[----:B-1----:R-:W2:Y:S01]  /*ab6e0*/  LDL.LU R143, [R1+0x378] ;  /* 0x00037800018f7983 */ /* 0x002ea20000300800 */
[----:B------:R-:W-:Y:S01]  /*ab6f0*/  ISETP.LT.AND P5, PT, R11, UR6, !P2 ;  /* 0x000000060b007c0c */ /* 0x000fe2000d7a1270 */
[C---:B------:R-:W-:Y:S01]  /*ab700*/  IMAD.WIDE R16, R141.reuse, 0x4, R4 ;  /* 0x000000048d107825 */ /* 0x040fe200078e0204 */
[----:B------:R-:W-:Y:S01]  /*ab710*/  ISETP.LT.AND P6, PT, R12, UR6, !P2 ;  /* 0x000000060c007c0c */ /* 0x000fe2000d7c1270 */
[----:B------:R1:W-:Y:S04]  /*ab720*/  @P3 STG.E desc[UR4][R8.64], R140 ;  /* 0x0000008c08003986 */ /* 0x0003e8000c101904 */
[----:B-1----:R-:W2:Y:S01]  /*ab730*/  LDL.LU R140, [R1+0x1b6c] ;  /* 0x001b6c00018c7983 */ /* 0x002ea20000300800 */
[----:B------:R-:W-:-:S03]  /*ab740*/  IMAD.WIDE R8, R141, 0x4, R6 ;  /* 0x000000048d087825 */ /* 0x000fc600078e0206 */
[----:B------:R-:W2:Y:S04]  /*ab750*/  LDL.LU R141, [R1+0x136c] ;  /* 0x00136c00018d7983 */ /* 0x000ea80000300800 */
[----:B------:R-:W2:Y:S01]  /*ab760*/  LDL.LU R146, [R1+0x276c] ;  /* 0x00276c0001927983 */ /* 0x000ea20000300800 */
[----:B------:R-:W-:-:S03]  /*ab770*/  IMAD.WIDE R18, R139, 0x4, R152 ;  /* 0x000000048b127825 */ /* 0x000fc600078e0298 */
[----:B----4-:R1:W-:Y:S01]  /*ab780*/  @P1 STG.E desc[UR4][R16.64], R147 ;  /* 0x0000009310001986 */ /* 0x0103e2000c101904 */
[----:B------:R-:W-:-:S03]  /*ab790*/  ISETP.LT.AND P1, PT, R13, UR6, !P2 ;  /* 0x000000060d007c0c */ /* 0x000fc6000d721270 */
[----:B------:R-:W4:Y:S04]  /*ab7a0*/  LDL.LU R148, [R1+0x206c] ;  /* 0x00206c0001947983 */ /* 0x000f280000300800 */
[----:B-1----:R-:W4:Y:S01]  /*ab7b0*/  LDL.LU R147, [R1+0x176c] ;  /* 0x00176c0001937983 */ /* 0x002f220000300800 */
[----:B------:R-:W-:-:S03]  /*ab7c0*/  IMAD.WIDE R16, R139, 0x4, R2 ;  /* 0x000000048b107825 */ /* 0x000fc600078e0202 */
[----:B------:R1:W-:Y:S04]  /*ab7d0*/  @P4 STG.E desc[UR4][R8.64], R150 ;  /* 0x0000009608004986 */ /* 0x0003e8000c101904 */
[----:B------:R-:W-:Y:S01]  /*ab7e0*/  @P5 STG.E desc[UR4][R16.64], R145 ;  /* 0x0000009110005986 */ /* 0x000fe2000c101904 */
[----:B-1----:R-:W-:-:S03]  /*ab7f0*/  IMAD.WIDE R8, R139, 0x4, R4 ;  /* 0x000000048b087825 */ /* 0x002fc600078e0204 */
[----:B---3--:R1:W-:Y:S04]  /*ab800*/  @P6 STG.E desc[UR4][R18.64], R142 ;  /* 0x0000008e12006986 */ /* 0x0083e8000c101904 */
[----:B-1----:R-:W3:Y:S01]  /*ab810*/  LDL.LU R142, [R1+0xf7c] ;  /* 0x000f7c00018e7983 */ /* 0x002ee20000300800 */
[----:B------:R-:W-:-:S03]  /*ab820*/  IMAD.WIDE R18, R139, 0x4, R6 ;  /* 0x000000048b127825 */ /* 0x000fc600078e0206 */
[----:B------:R-:W3:Y:S04]  /*ab830*/  LDL.LU R145, [R1+0x77c] ;  /* 0x00077c0001917983 */ /* 0x000ee80000300800 */
[----:B------:R-:W3:Y:S04]  /*ab840*/  LDL.LU R139, [R1+0x2770] ;  /* 0x00277000018b7983 */ /* 0x000ee80000300800 */
[----:B------:R1:W-:Y:S04]  /*ab850*/  @P1 STG.E desc[UR4][R8.64], R144 ;  /* 0x0000009008001986 */ /* 0x0003e8000c101904 */
[----:B-1----:R-:W3:Y:S01]  /*ab860*/  LDL.LU R144, [R1+0xb7c] ;  /* 0x000b7c0001907983 */ /* 0x002ee20000300800 */
[----:B------:R-:W-:Y:S01]  /*ab870*/  VIADD R15, R10, 0x1be ;  /* 0x000001be0a0f7836 */ /* 0x000fe20000000000 */
[----:B------:R-:W-:-:S04]  /*ab880*/  ISETP.LT.AND P2, PT, R14, UR6, !P2 ;  /* 0x000000060e007c0c */ /* 0x000fc8000d741270 */
[----:B------:R-:W-:-:S04]  /*ab890*/  ISETP.GE.AND P0, PT, R15, UR7, PT ;  /* 0x000000070f007c0c */ /* 0x000fc8000bf06270 */
[----:B------:R-:W-:Y:S01]  /*ab8a0*/  ISETP.LT.AND P4, PT, R11, UR6, !P0 ;  /* 0x000000060b007c0c */ /* 0x000fe2000c781270 */
[----:B------:R-:W-:Y:S01]  /*ab8b0*/  IMAD.WIDE R16, R138, 0x4, R2 ;  /* 0x000000048a107825 */ /* 0x000fe200078e0202 */
[----:B------:R-:W-:Y:S02]  /*ab8c0*/  ISETP.LT.AND P6, PT, R12, UR6, !P0 ;  /* 0x000000060c007c0c */ /* 0x000fe4000c7c1270 */
[----:B------:R-:W-:Y:S01]  /*ab8d0*/  ISETP.LT.AND P5, PT, R13, UR6, !P0 ;  /* 0x000000060d007c0c */ /* 0x000fe2000c7a1270 */
[----:B------:R-:W-:Y:S01]  /*ab8e0*/  VIADD R0, R10, 0x1bf ;  /* 0x000001bf0a007836 */ /* 0x000fe20000000000 */
[----:B--2---:R1:W-:Y:S01]  /*ab8f0*/  @P2 STG.E desc[UR4][R18.64], R143 ;  /* 0x0000008f12002986 */ /* 0x0043e2000c101904 */
[----:B------:R-:W-:Y:S01]  /*ab900*/  ISETP.LT.AND P0, PT, R14, UR6, !P0 ;  /* 0x000000060e007c0c */ /* 0x000fe2000c701270 */
[----:B------:R-:W-:Y:S02]  /*ab910*/  IMAD.WIDE R8, R138, 0x4, R152 ;  /* 0x000000048a087825 */ /* 0x000fe400078e0298 */
[----:B------:R-:W-:-:S04]  /*ab920*/  ISETP.GE.AND P3, PT, R0, UR7, PT ;  /* 0x0000000700007c0c */ /* 0x000fc8000bf66270 */
[----:B------:R-:W-:Y:S01]  /*ab930*/  ISETP.LT.AND P2, PT, R11, UR6, !P3 ;  /* 0x000000060b007c0c */ /* 0x000fe2000df41270 */
[C---:B-1----:R-:W-:Y:S01]  /*ab940*/  IMAD.WIDE R18, R138.reuse, 0x4, R6 ;  /* 0x000000048a127825 */ /* 0x042fe200078e0206 */
[----:B------:R1:W-:Y:S04]  /*ab950*/  @P4 STG.E desc[UR4][R16.64], R140 ;  /* 0x0000008c10004986 */ /* 0x0003e8000c101904 */
[----:B-1----:R-:W2:Y:S01]  /*ab960*/  LDL.LU R140, [R1+0x37c] ;  /* 0x00037c00018c7983 */ /* 0x002ea20000300800 */
[----:B------:R-:W-:-:S03]  /*ab970*/  IMAD.WIDE R16, R138, 0x4, R4 ;  /* 0x000000048a107825 */ /* 0x000fc600078e0204 */
[----:B------:R-:W2:Y:S04]  /*ab980*/  LDL.LU R143, [R1+0x1b70] ;  /* 0x001b7000018f7983 */ /* 0x000ea80000300800 */
[----:B------:R-:W2:Y:S01]  /*ab990*/  LDL.LU R138, [R1+0x1770] ;  /* 0x00177000018a7983 */ /* 0x000ea20000300800 */
[----:B------:R-:W-:-:S03]  /*ab9a0*/  ISETP.LT.AND P4, PT, R12, UR6, !P3 ;  /* 0x000000060c007c0c */ /* 0x000fc6000df81270 */
[----:B----4-:R1:W-:Y:S04]  /*ab9b0*/  @P6 STG.E desc[UR4][R8.64], R148 ;  /* 0x0000009408006986 */ /* 0x0103e8000c101904 */
[----:B------:R4:W-:Y:S04]  /*ab9c0*/  @P5 STG.E desc[UR4][R16.64], R147 ;  /* 0x0000009310005986 */ /* 0x0009e8000c101904 */
[----:B------:R4:W-:Y:S01]  /*ab9d0*/  @P0 STG.E desc[UR4][R18.64], R141 ;  /* 0x0000008d12000986 */ /* 0x0009e2000c101904 */
[----:B------:R-:W-:Y:S01]  /*ab9e0*/  ISETP.LT.AND P0, PT, R13, UR6, !P3 ;  /* 0x000000060d007c0c */ /* 0x000fe2000df01270 */
[----:B-1----:R-:W-:-:S04]  /*ab9f0*/  IMAD.WIDE R8, R146, 0x4, R2 ;  /* 0x0000000492087825 */ /* 0x002fc800078e0202 */
[C---:B----4-:R-:W-:Y:S01]  /*aba00*/  IMAD.WIDE R16, R146.reuse, 0x4, R152 ;  /* 0x0000000492107825 */ /* 0x050fe200078e0298 */
[----:B------:R-:W4:Y:S04]  /*aba10*/  LDL.LU R141, [R1+0x2070] ;  /* 0x00207000018d7983 */ /* 0x000f280000300800 */
[----:B---3--:R1:W-:Y:S04]  /*aba20*/  @P2 STG.E desc[UR4][R8.64], R142 ;  /* 0x0000008e08002986 */ /* 0x0083e8000c101904 */
[----:B------:R-:W-:Y:S04]  /*aba30*/  @P4 STG.E desc[UR4][R16.64], R145 ;  /* 0x0000009110004986 */ /* 0x000fe8000c101904 */
[----:B-1----:R-:W3:Y:S01]  /*aba40*/  LDL.LU R142, [R1+0x277c] ;  /* 0x00277c00018e7983 */ /* 0x002ee20000300800 */
[----:B------:R-:W-:-:S03]  /*aba50*/  IMAD.WIDE R8, R146, 0x4, R4 ;  /* 0x0000000492087825 */ /* 0x000fc600078e0204 */
[----:B------:R-:W3:Y:S04]  /*aba60*/  LDL.LU R149, [R1+0x1370] ;  /* 0x0013700001957983 */ /* 0x000ee80000300800 */
[----:B------:R-:W3:Y:S04]  /*aba70*/  LDL.LU R150, [R1+0xf80] ;  /* 0x000f800001967983 */ /* 0x000ee80000300800 */
[----:B------:R1:W-:Y:S04]  /*aba80*/  @P0 STG.E desc[UR4][R8.64], R144 ;  /* 0x0000009008000986 */ /* 0x0003e8000c101904 */
[----:B------:R-:W3:Y:S04]  /*aba90*/  LDL.LU R147, [R1+0x780] ;  /* 0x0007800001937983 */ /* 0x000ee80000300800 */
[----:B-1----:R-:W3:Y:S01]  /*abaa0*/  LDL.LU R144, [R1+0x380] ;  /* 0x0003800001907983 */ /* 0x002ee20000300800 */
[----:B------:R-:W-:Y:S01]  /*abab0*/  VIADD R0, R10, 0x1c0 ;  /* 0x000001c00a007836 */ /* 0x000fe20000000000 */
[----:B------:R-:W-:-:S04]  /*abac0*/  ISETP.LT.AND P3, PT, R14, UR6, !P3 ;  /* 0x000000060e007c0c */ /* 0x000fc8000df61270 */
[----:B------:R-:W-:-:S04]  /*abad0*/  ISETP.GE.AND P1, PT, R0, UR7, PT ;  /* 0x0000000700007c0c */ /* 0x000fc8000bf26270 */
[----:B------:R-:W-:Y:S02]  /*abae0*/  ISETP.LT.AND P6, PT, R11, UR6, !P1 ;  /* 0x000000060b007c0c */ /* 0x000fe4000cfc1270 */
[----:B------:R-:W-:Y:S01]  /*abaf0*/  ISETP.LT.AND P5, PT, R12, UR6, !P1 ;  /* 0x000000060c007c0c */ /* 0x000fe2000cfa1270 */
[----:B------:R-:W-:-:S04]  /*abb00*/  IMAD.WIDE R16, R146, 0x4, R6 ;  /* 0x0000000492107825 */ /* 0x000fc800078e0206 */
[----:B------:R-:W-:-:S04]  /*abb10*/  IMAD.WIDE R18, R139, 0x4, R2 ;  /* 0x000000048b127825 */ /* 0x000fc800078e0202 */
[----:B------:R-:W-:Y:S01]  /*abb20*/  IMAD.WIDE R20, R139, 0x4, R152 ;  /* 0x000000048b147825 */ /* 0x000fe200078e0298 */
[----:B------:R-:W-:-:S03]  /*abb30*/  ISETP.LT.AND P4, PT, R13, UR6, !P1 ;  /* 0x000000060d007c0c */ /* 0x000fc6000cf81270 */
[----:B------:R-:W-:Y:S01]  /*abb40*/  VIADD R0, R10, 0x1c1 ;  /* 0x000001c10a007836 */ /* 0x000fe20000000000 */
[----:B------:R-:W-:Y:S01]  /*abb50*/  ISETP.LT.AND P1, PT, R14, UR6, !P1 ;  /* 0x000000060e007c0c */ /* 0x000fe2000cf21270 */
[----:B------:R-:W-:-:S03]  /*abb60*/  IMAD.WIDE R8, R139, 0x4, R4 ;  /* 0x000000048b087825 */ /* 0x000fc600078e0204 */
[----:B------:R-:W-:Y:S01]  /*abb70*/  ISETP.GE.AND P2, PT, R0, UR7, PT ;  /* 0x0000000700007c0c */ /* 0x000fe2000bf46270 */
[----:B--2---:R1:W-:Y:S04]  /*abb80*/  @P3 STG.E desc[UR4][R16.64], R140 ;  /* 0x0000008c10003986 */ /* 0x0043e8000c101904 */
[----:B------:R2:W-:Y:S04]  /*abb90*/  @P6 STG.E desc[UR4][R18.64], R143 ;  /* 0x0000008f12006986 */ /* 0x0005e8000c101904 */
[----:B------:R2:W-:Y:S04]  /*abba0*/  @P5 STG.E desc[UR4][R20.64], R138 ;  /* 0x0000008a14005986 */ /* 0x0005e8000c101904 */
[----:B-1----:R-:W3:Y:S04]  /*abbb0*/  LDL.LU R140, [R1+0x278c] ;  /* 0x00278c00018c7983 */ /* 0x002ee80000300800 */
[----:B------:R-:W3:Y:S04]  /*abbc0*/  LDL.LU R145, [R1+0x2b0] ;  /* 0x0002b00001917983 */ /* 0x000ee80000300800 */
[----:B--2---:R-:W2:Y:S04]  /*abbd0*/  LDL.LU R143, [R1+0x1b74] ;  /* 0x001b7400018f7983 */ /* 0x004ea80000300800 */
[----:B------:R-:W2:Y:S01]  /*abbe0*/  LDL.LU R138, [R1+0x2780] ;  /* 0x00278000018a7983 */ /* 0x000ea20000300800 */
[----:B------:R-:W-:-:S02]  /*abbf0*/  ISETP.LT.AND P6, PT, R11, UR6, !P2 ;  /* 0x000000060b007c0c */ /* 0x000fc4000d7c1270 */
[----:B------:R-:W-:Y:S02]  /*abc00*/  ISETP.LT.AND P3, PT, R12, UR6, !P2 ;  /* 0x000000060c007c0c */ /* 0x000fe4000d761270 */
[----:B------:R-:W-:Y:S01]  /*abc10*/  ISETP.LT.AND P5, PT, R13, UR6, !P2 ;  /* 0x000000060d007c0c */ /* 0x000fe2000d7a1270 */
[----:B----4-:R1:W-:Y:S04]  /*abc20*/  @P4 STG.E desc[UR4][R8.64], R141 ;  /* 0x0000008d08004986 */ /* 0x0103e8000c101904 */
[----:B-1----:R-:W4:Y:S01]  /*abc30*/  LDL.LU R141, [R1+0x1774] ;  /* 0x00177400018d7983 */ /* 0x002f220000300800 */
[----:B------:R-:W-:-:S03]  /*abc40*/  IMAD.WIDE R8, R139, 0x4, R6 ;  /* 0x000000048b087825 */ /* 0x000fc600078e0206 */
[----:B------:R-:W4:Y:S04]  /*abc50*/  LDL.LU R148, [R1+0x2074] ;  /* 0x0020740001947983 */ /* 0x000f280000300800 */
[----:B------:R-:W4:Y:S04]  /*abc60*/  LDL.LU R146, [R1+0x1374] ;  /* 0x0013740001927983 */ /* 0x000f280000300800 */
[----:B------:R-:W4:Y:S01]  /*abc70*/  LDL.LU R139, [R1+0xf84] ;  /* 0x000f8400018b7983 */ /* 0x000f220000300800 */
[----:B---3--:R-:W-:-:S04]  /*abc80*/  IMAD.WIDE R16, R142, 0x4, R2 ;  /* 0x000000048e107825 */ /* 0x008fc800078e0202 */
[C---:B------:R-:W-:Y:S01]  /*abc90*/  IMAD.WIDE R20, R142.reuse, 0x4, R152 ;  /* 0x000000048e147825 */ /* 0x040fe200078e0298 */
[----:B------:R-:W-:Y:S03]  /*abca0*/  @P1 STG.E desc[UR4][R8.64], R149 ;  /* 0x0000009508001986 */ /* 0x000fe6000c101904 */
[----:B------:R-:W-:Y:S01]  /*abcb0*/  IMAD.WIDE R18, R142, 0x4, R4 ;  /* 0x000000048e127825 */ /* 0x000fe200078e0204 */
[----:B------:R-:W-:Y:S04]  /*abcc0*/  @P6 STG.E desc[UR4][R16.64], R150 ;  /* 0x0000009610006986 */ /* 0x000fe8000c101904 */
[----:B------:R-:W-:Y:S04]  /*abcd0*/  @P3 STG.E desc[UR4][R20.64], R147 ;  /* 0x0000009314003986 */ /* 0x000fe8000c101904 */
[----:B------:R1:W-:Y:S04]  /*abce0*/  @P5 STG.E desc[UR4][R18.64], R144 ;  /* 0x0000009012005986 */ /* 0x0003e8000c101904 */
[----:B-1----:R-:W3:Y:S01]  /*abcf0*/  LDL.LU R144, [R1+0x784] ;  /* 0x0007840001907983 */ /* 0x002ee20000300800 */
[----:B------:R-:W-:Y:S01]  /*abd00*/  VIADD R0, R10, 0x1c2 ;  /* 0x000001c20a007836 */ /* 0x000fe20000000000 */
[----:B------:R-:W-:-:S04]  /*abd10*/  ISETP.LT.AND P2, PT, R14, UR6, !P2 ;  /* 0x000000060e007c0c */ /* 0x000fc8000d741270 */
[----:B------:R-:W-:-:S04]  /*abd20*/  ISETP.GE.AND P0, PT, R0, UR7, PT ;  /* 0x0000000700007c0c */ /* 0x000fc8000bf06270 */
[----:B------:R-:W-:Y:S01]  /*abd30*/  ISETP.LT.AND P1, PT, R11, UR6, !P0 ;  /* 0x000000060b007c0c */ /* 0x000fe2000c721270 */
[----:B------:R-:W-:Y:S01]  /*abd40*/  VIADD R15, R10, 0x1c3 ;  /* 0x000001c30a0f7836 */ /* 0x000fe20000000000 */
[----:B------:R-:W-:Y:S01]  /*abd50*/  ISETP.LT.AND P5, PT, R12, UR6, !P0 ;  /* 0x000000060c007c0c */ /* 0x000fe2000c7a1270 */
[----:B------:R-:W-:Y:S01]  /*abd60*/  IMAD.WIDE R16, R142, 0x4, R6 ;  /* 0x000000048e107825 */ /* 0x000fe200078e0206 */
[----:B------:R-:W-:Y:S01]  /*abd70*/  ISETP.LT.AND P3, PT, R13, UR6, !P0 ;  /* 0x000000060d007c0c */ /* 0x000fe2000c761270 */
[----:B------:R-:W3:Y:S01]  /*abd80*/  LDL.LU R142, [R1+0x2794] ;  /* 0x00279400018e7983 */ /* 0x000ee20000300800 */
[----:B------:R-:W-:Y:S02]  /*abd90*/  ISETP.GE.AND P4, PT, R15, UR7, PT ;  /* 0x000000070f007c0c */ /* 0x000fe4000bf86270 */
[----:B------:R-:W-:Y:S01]  /*abda0*/  ISETP.LT.AND P0, PT, R14, UR6, !P0 ;  /* 0x000000060e007c0c */ /* 0x000fe2000c701270 */
[----:B------:R-:W3:Y:S01]  /*abdb0*/  LDL.LU R147, [R1+0x384] ;  /* 0x0003840001937983 */ /* 0x000ee20000300800 */
[----:B------:R-:W-:-:S03]  /*abdc0*/  ISETP.LT.AND P6, PT, R11, UR6, !P4 ;  /* 0x000000060b007c0c */ /* 0x000fc6000e7c1270 */
[----:B------:R1:W-:Y:S01]  /*abdd0*/  @P2 STG.E desc[UR4][R16.64], R145 ;  /* 0x0000009110002986 */ /* 0x0003e2000c101904 */
[----:B--2---:R-:W-:-:S05]  /*abde0*/  IMAD.WIDE R8, R138, 0x4, R2 ;  /* 0x000000048a087825 */ /* 0x004fca00078e0202 */
[----:B------:R2:W-:Y:S01]  /*abdf0*/  @P1 STG.E desc[UR4][R8.64], R143 ;  /* 0x0000008f08001986 */ /* 0x0005e2000c101904 */
[----:B------:R-:W-:Y:S01]  /*abe00*/  IMAD.WIDE R18, R138, 0x4, R152 ;  /* 0x000000048a127825 */ /* 0x000fe200078e0298 */
[----:B------:R-:W-:-:S03]  /*abe10*/  ISETP.LT.AND P1, PT, R12, UR6, !P4 ;  /* 0x000000060c007c0c */ /* 0x000fc6000e721270 */
[C---:B-1----:R-:W-:Y:S01]  /*abe20*/  IMAD.WIDE R16, R138.reuse, 0x4, R4 ;  /* 0x000000048a107825 */ /* 0x042fe200078e0204 */
[----:B--2---:R-:W2:Y:S03]  /*abe30*/  LDL.LU R143, [R1+0x2b4] ;  /* 0x0002b400018f7983 */ /* 0x004ea60000300800 */
[----:B------:R-:W-:Y:S02]  /*abe40*/  IMAD.WIDE R8, R138, 0x4, R6 ;  /* 0x000000048a087825 */ /* 0x000fe400078e0206 */
[----:B------:R-:W2:Y:S04]  /*abe50*/  LDL.LU R138, [R1+0x27a4] ;  /* 0x0027a400018a7983 */ /* 0x000ea80000300800 */
[----:B----4-:R1:W-:Y:S04]  /*abe60*/  @P5 STG.E desc[UR4][R18.64], R141 ;  /* 0x0000008d12005986 */ /* 0x0103e8000c101904 */
[----:B------:R-:W4:Y:S04]  /*abe70*/  LDL.LU R145, [R1+0x1b78] ;  /* 0x001b780001917983 */ /* 0x000f280000300800 */
[----:B------:R-:W-:Y:S04]  /*abe80*/  @P3 STG.E desc[UR4][R16.64], R148 ;  /* 0x0000009410003986 */ /* 0x000fe8000c101904 */
[----:B-1----:R-:W4:Y:S01]  /*abe90*/  LDL.LU R141, [R1+0x1778] ;  /* 0x00177800018d7983 */ /* 0x002f220000300800 */
[----:B------:R-:W-:-:S03]  /*abea0*/  IMAD.WIDE R18, R140, 0x4, R2 ;  /* 0x000000048c127825 */ /* 0x000fc600078e0202 */
[----:B------:R1:W-:Y:S04]  /*abeb0*/  @P0 STG.E desc[UR4][R8.64], R146 ;  /* 0x0000009208000986 */ /* 0x0003e8000c101904 */
[----:B------:R1:W-:Y:S04]  /*abec0*/  @P6 STG.E desc[UR4][R18.64], R139 ;  /* 0x0000008b12006986 */ /* 0x0003e8000c101904 */
[----:B-1----:R-:W4:Y:S01]  /*abed0*/  LDL.LU R146, [R1+0x2078] ;  /* 0x0020780001927983 */ /* 0x002f220000300800 */
[----:B------:R-:W-:-:S03]  /*abee0*/  IMAD.WIDE R8, R140, 0x4, R152 ;  /* 0x000000048c087825 */ /* 0x000fc600078e0298 */
[----:B------:R-:W4:Y:S04]  /*abef0*/  LDL.LU R139, [R1+0x1378] ;  /* 0x00137800018b7983 */ /* 0x000f280000300800 */
[----:B---3--:R1:W-:Y:S04]  /*abf00*/  @P1 STG.E desc[UR4][R8.64], R144 ;  /* 0x0000009008001986 */ /* 0x0083e8000c101904 */
[----:B-1----:R-:W3:Y:S01]  /*abf10*/  LDL.LU R144, [R1+0xf88] ;  /* 0x000f880001907983 */ /* 0x002ee20000300800 */
[----:B------:R-:W-:Y:S01]  /*abf20*/  VIADD R0, R10, 0x1c4 ;  /* 0x000001c40a007836 */ /* 0x000fe20000000000 */
[----:B------:R-:W-:-:S02]  /*abf30*/  ISETP.LT.AND P3, PT, R13, UR6, !P4 ;  /* 0x000000060d007c0c */ /* 0x000fc4000e761270 */
[----:B------:R-:W-:Y:S02]  /*abf40*/  ISETP.LT.AND P4, PT, R14, UR6, !P4 ;  /* 0x000000060e007c0c */ /* 0x000fe4000e781270 */
[----:B------:R-:W-:Y:S01]  /*abf50*/  ISETP.GE.AND P2, PT, R0, UR7, PT ;  /* 0x0000000700007c0c */ /* 0x000fe2000bf46270 */
[----:B------:R-:W-:-:S03]  /*abf60*/  IMAD.WIDE R16, R140, 0x4, R4 ;  /* 0x000000048c107825 */ /* 0x000fc600078e0204 */
[----:B------:R-:W-:Y:S01]  /*abf70*/  ISETP.LT.AND P5, PT, R11, UR6, !P2 ;  /* 0x000000060b007c0c */ /* 0x000fe2000d7a1270 */
[----:B------:R-:W-:Y:S01]  /*abf80*/  IMAD.WIDE R8, R140, 0x4, R6 ;  /* 0x000000048c087825 */ /* 0x000fe200078e0206 */
[----:B------:R-:W-:Y:S01]  /*abf90*/  ISETP.LT.AND P6, PT, R12, UR6, !P2 ;  /* 0x000000060c007c0c */ /* 0x000fe2000d7c1270 */
[----:B------:R-:W3:Y:S02]  /*abfa0*/  LDL.LU R140, [R1+0x27ac] ;  /* 0x0027ac00018c7983 */ /* 0x000ee40000300800 */
[----:B------:R-:W-:Y:S02]  /*abfb0*/  VIADD R15, R10, 0x1c5 ;  /* 0x000001c50a0f7836 */ /* 0x000fe40000000000 */
[----:B------:R1:W-:Y:S01]  /*abfc0*/  @P3 STG.E desc[UR4][R16.64], R147 ;  /* 0x0000009310003986 */ /* 0x0003e2000c101904 */
[----:B------:R-:W-:-:S03]  /*abfd0*/  ISETP.LT.AND P3, PT, R13, UR6, !P2 ;  /* 0x000000060d007c0c */ /* 0x000fc6000d761270 */
[----:B------:R-:W3:Y:S01]  /*abfe0*/  LDL.LU R150, [R1+0x788] ;  /* 0x0007880001967983 */ /* 0x000ee20000300800 */
[----:B------:R-:W-:-:S03]  /*abff0*/  ISETP.LT.AND P2, PT, R14, UR6, !P2 ;  /* 0x000000060e007c0c */ /* 0x000fc6000d741270 */
[----:B------:R-:W3:Y:S01]  /*ac000*/  LDL.LU R148, [R1+0x388] ;  /* 0x0003880001947983 */ /* 0x000ee20000300800 */
[----:B------:R-:W-:Y:S01]  /*ac010*/  ISETP.GE.AND P0, PT, R15, UR7, PT ;  /* 0x000000070f007c0c */ /* 0x000fe2000bf06270 */
[----:B------:R-:W-:-:S04]  /*ac020*/  IMAD.WIDE R18, R142, 0x4, R152 ;  /* 0x000000048e127825 */ /* 0x000fc800078e0298 */
[----:B-1----:R-:W-:Y:S01]  /*ac030*/  IMAD.WIDE R16, R142, 0x4, R2 ;  /* 0x000000048e107825 */ /* 0x002fe200078e0202 */
[----:B--2---:R1:W-:Y:S01]  /*ac040*/  @P4 STG.E desc[UR4][R8.64], R143 ;  /* 0x0000008f08004986 */ /* 0x0043e2000c101904 */
[----:B------:R-:W-:-:S03]  /*ac050*/  ISETP.LT.AND P4, PT, R11, UR6, !P0 ;  /* 0x000000060b007c0c */ /* 0x000fc6000c781270 */
[----:B-1----:R-:W2:Y:S04]  /*ac060*/  LDL.LU R143, [R1+0x2b8] ;  /* 0x0002b800018f7983 */ /* 0x002ea80000300800 */
[----:B----4-:R1:W-:Y:S04]  /*ac070*/  @P5 STG.E desc[UR4][R16.64], R145 ;  /* 0x0000009110005986 */ /* 0x0103e8000c101904 */
[----:B------:R4:W-:Y:S04]  /*ac080*/  @P6 STG.E desc[UR4][R18.64], R141 ;  /* 0x0000008d12006986 */ /* 0x0009e8000c101904 */
[----:B------:R-:W2:Y:S01]  /*ac090*/  LDL.LU R147, [R1+0x1b7c] ;  /* 0x001b7c0001937983 */ /* 0x000ea20000300800 */
[----:B-1----:R-:W-:-:S03]  /*ac0a0*/  IMAD.WIDE R16, R142, 0x4, R4 ;  /* 0x000000048e107825 */ /* 0x002fc600078e0204 */
[----:B------:R-:W2:Y:S01]  /*ac0b0*/  LDL.LU R145, [R1+0x177c] ;  /* 0x00177c0001917983 */ /* 0x000ea20000300800 */
[----:B----4-:R-:W-:-:S03]  /*ac0c0*/  IMAD.WIDE R18, R142, 0x4, R6 ;  /* 0x000000048e127825 */ /* 0x010fc600078e0206 */
[----:B------:R-:W4:Y:S01]  /*ac0d0*/  LDL.LU R141, [R1+0x78c] ;  /* 0x00078c00018d7983 */ /* 0x000f220000300800 */
[----:B------:R-:W-:-:S03]  /*ac0e0*/  IMAD.WIDE R8, R138, 0x4, R2 ;  /* 0x000000048a087825 */ /* 0x000fc600078e0202 */
[----:B------:R-:W-:Y:S04]  /*ac0f0*/  @P3 STG.E desc[UR4][R16.64], R146 ;  /* 0x0000009210003986 */ /* 0x000fe8000c101904 */
[----:B------:R-:W4:Y:S04]  /*ac100*/  LDL.LU R142, [R1+0x27b4] ;  /* 0x0027b400018e7983 */ /* 0x000f280000300800 */
[----:B------:R1:W-:Y:S04]  /*ac110*/  @P2 STG.E desc[UR4][R18.64], R139 ;  /* 0x0000008b12002986 */ /* 0x0003e8000c101904 */
[----:B-1----:R-:W4:Y:S04]  /*ac120*/  LDL.LU R139, [R1+0x207c] ;  /* 0x00207c00018b7983 */ /* 0x002f280000300800 */
[----:B------:R-:W4:Y:S04]  /*ac130*/  LDL.LU R146, [R1+0x137c] ;  /* 0x00137c0001927983 */ /* 0x000f280000300800 */
[----:B---3--:R1:W-:Y:S04]  /*ac140*/  @P4 STG.E desc[UR4][R8.64], R144 ;  /* 0x0000009008004986 */ /* 0x0083e8000c101904 */
[----:B-1----:R-:W3:Y:S01]  /*ac150*/  LDL.LU R144, [R1+0xf8c] ;  /* 0x000f8c0001907983 */ /* 0x002ee20000300800 */
[----:B------:R-:W-:Y:S01]  /*ac160*/  ISETP.LT.AND P6, PT, R12, UR6, !P0 ;  /* 0x000000060c007c0c */ /* 0x000fe2000c7c1270 */
[----:B------:R-:W-:Y:S01]  /*ac170*/  VIADD R0, R10, 0x1c6 ;  /* 0x000001c60a007836 */ /* 0x000fe20000000000 */
[----:B------:R-:W-:-:S02]  /*ac180*/  ISETP.LT.AND P5, PT, R13, UR6, !P0 ;  /* 0x000000060d007c0c */ /* 0x000fc4000c7a1270 */
[----:B------:R-:W-:Y:S02]  /*ac190*/  ISETP.LT.AND P0, PT, R14, UR6, !P0 ;  /* 0x000000060e007c0c */ /* 0x000fe4000c701270 */
[----:B------:R-:W-:Y:S01]  /*ac1a0*/  ISETP.GE.AND P1, PT, R0, UR7, PT ;  /* 0x0000000700007c0c */ /* 0x000fe2000bf26270 */
[----:B------:R-:W-:-:S03]  /*ac1b0*/  IMAD.WIDE R16, R138, 0x4, R152 ;  /* 0x000000048a107825 */ /* 0x000fc600078e0298 */
[----:B------:R-:W-:Y:S01]  /*ac1c0*/  ISETP.LT.AND P2, PT, R11, UR6, !P1 ;  /* 0x000000060b007c0c */ /* 0x000fe2000cf41270 */
[----:B------:R-:W-:Y:S01]  /*ac1d0*/  IMAD.WIDE R8, R138, 0x4, R4 ;  /* 0x000000048a087825 */ /* 0x000fe200078e0204 */
[----:B------:R-:W-:-:S03]  /*ac1e0*/  ISETP.LT.AND P4, PT, R12, UR6, !P1 ;  /* 0x000000060c007c0c */ /* 0x000fc6000cf81270 */
[----:B------:R-:W-:Y:S01]  /*ac1f0*/  IMAD.WIDE R18, R138, 0x4, R6 ;  /* 0x000000048a127825 */ /* 0x000fe200078e0206 */
[----:B------:R1:W-:Y:S03]  /*ac200*/  @P6 STG.E desc[UR4][R16.64], R150 ;  /* 0x0000009610006986 */ /* 0x0003e6000c101904 */
[----:B------:R-:W-:Y:S01]  /*ac210*/  VIADD R0, R10, 0x1c7 ;  /* 0x000001c70a007836 */ /* 0x000fe20000000000 */
[----:B------:R1:W-:Y:S04]  /*ac220*/  @P5 STG.E desc[UR4][R8.64], R148 ;  /* 0x0000009408005986 */ /* 0x0003e8000c101904 */
[----:B------:R-:W-:Y:S01]  /*ac230*/  ISETP.GE.AND P3, PT, R0, UR7, PT ;  /* 0x0000000700007c0c */ /* 0x000fe2000bf66270 */
[----:B------:R-:W3:Y:S01]  /*ac240*/  LDL.LU R138, [R1+0x27bc] ;  /* 0x0027bc00018a7983 */ /* 0x000ee20000300800 */
[----:B-1----:R-:W-:-:S02]  /*ac250*/  IMAD.WIDE R16, R140, 0x4, R152 ;  /* 0x000000048c107825 */ /* 0x002fc400078e0298 */
[----:B------:R-:W-:Y:S02]  /*ac260*/  ISETP.LT.AND P6, PT, R11, UR6, !P3 ;  /* 0x000000060b007c0c */ /* 0x000fe4000dfc1270 */
[----:B------:R-:W-:Y:S01]  /*ac270*/  IMAD.WIDE R8, R140, 0x4, R2 ;  /* 0x000000048c087825 */ /* 0x000fe200078e0202 */
[----:B------:R-:W-:Y:S01]  /*ac280*/  ISETP.LT.AND P5, PT, R12, UR6, !P3 ;  /* 0x000000060c007c0c */ /* 0x000fe2000dfa1270 */
[----:B--2---:R1:W-:Y:S01]  /*ac290*/  @P0 STG.E desc[UR4][R18.64], R143 ;  /* 0x0000008f12000986 */ /* 0x0043e2000c101904 */
[----:B------:R-:W-:Y:S02]  /*ac2a0*/  ISETP.LT.AND P0, PT, R13, UR6, !P1 ;  /* 0x000000060d007c0c */ /* 0x000fe4000cf01270 */
[----:B------:R-:W-:Y:S01]  /*ac2b0*/  ISETP.LT.AND P1, PT, R14, UR6, !P1 ;  /* 0x000000060e007c0c */ /* 0x000fe2000cf21270 */
[----:B-1----:R-:W2:Y:S04]  /*ac2c0*/  LDL.LU R143, [R1+0x38c] ;  /* 0x00038c00018f7983 */ /* 0x002ea80000300800 */
[----:B------:R1:W-:Y:S04]  /*ac2d0*/  @P2 STG.E desc[UR4][R8.64], R147 ;  /* 0x0000009308002986 */ /* 0x0003e8000c101904 */
[----:B------:R1:W-:Y:S02]  /*ac2e0*/  @P4 STG.E desc[UR4][R16.64], R145 ;  /* 0x0000009110004986 */ /* 0x0003e4000c101904 */
[----:B-1----:R-:W-:-:S04]  /*ac2f0*/  IMAD.WIDE R8, R140, 0x4, R4 ;  /* 0x000000048c087825 */ /* 0x002fc800078e0204 */
[----:B------:R-:W-:Y:S02]  /*ac300*/  IMAD.WIDE R16, R140, 0x4, R6 ;  /* 0x000000048c107825 */ /* 0x000fe400078e0206 */
[----:B------:R-:W2:Y:S02]  /*ac310*/  LDL.LU R140, [R1+0x2bc] ;  /* 0x0002bc00018c7983 */ /* 0x000ea40000300800 */
[C---:B----4-:R-:W-:Y:S02]  /*ac320*/  IMAD.WIDE R18, R142.reuse, 0x4, R2 ;  /* 0x000000048e127825 */ /* 0x050fe400078e0202 */
[----:B------:R-:W4:Y:S02]  /*ac330*/  LDL.LU R150, [R1+0x260] ;  /* 0x0002600001967983 */ /* 0x000f240000300800 */
[----:B------:R-:W-:Y:S02]  /*ac340*/  IMAD.WIDE R20, R142, 0x4, R152 ;  /* 0x000000048e147825 */ /* 0x000fe400078e0298 */
[----:B------:R-:W4:Y:S04]  /*ac350*/  LDL.LU R147, [R1+0x240] ;  /* 0x0002400001937983 */ /* 0x000f280000300800 */
[----:B------:R1:W-:Y:S04]  /*ac360*/  @P0 STG.E desc[UR4][R8.64], R139 ;  /* 0x0000008b08000986 */ /* 0x0003e8000c101904 */
[----:B------:R1:W-:Y:S04]  /*ac370*/  @P1 STG.E desc[UR4][R16.64], R146 ;  /* 0x0000009210001986 */ /* 0x0003e8000c101904 */
[----:B-1----:R-:W4:Y:S04]  /*ac380*/  LDL.LU R139, [R1+0x200] ;  /* 0x00020000018b7983 */ /* 0x002f280000300800 */
[----:B------:R-:W4:Y:S04]  /*ac390*/  LDL.LU R145, [R1+0x1e0] ;  /* 0x0001e00001917983 */ /* 0x000f280000300800 */
[----:B------:R-:W4:Y:S04]  /*ac3a0*/  LDL.LU R146, [R1+0x1b0] ;  /* 0x0001b00001927983 */ /* 0x000f280000300800 */
[----:B---3--:R-:W-:Y:S04]  /*ac3b0*/  @P6 STG.E desc[UR4][R18.64], R144 ;  /* 0x0000009012006986 */ /* 0x008fe8000c101904 */
[----:B------:R1:W-:Y:S04]  /*ac3c0*/  @P5 STG.E desc[UR4][R20.64], R141 ;  /* 0x0000008d14005986 */ /* 0x0003e8000c101904 */
[----:B-1----:R-:W3:Y:S01]  /*ac3d0*/  LDL.LU R141, [R1+0x27c4] ;  /* 0x0027c400018d7983 */ /* 0x002ee20000300800 */
[----:B------:R-:W-:Y:S01]  /*ac3e0*/  VIADD R0, R10, 0x1c8 ;  /* 0x000001c80a007836 */ /* 0x000fe20000000000 */
[----:B------:R-:W-:Y:S01]  /*ac3f0*/  ISETP.LT.AND P4, PT, R13, UR6, !P3 ;  /* 0x000000060d007c0c */ /* 0x000fe2000df81270 */
[----:B------:R-:W-:Y:S01]  /*ac400*/  IMAD.WIDE R8, R142, 0x4, R4 ;  /* 0x000000048e087825 */ /* 0x000fe200078e0204 */
[----:B------:R-:W3:Y:S02]  /*ac410*/  LDL.LU R144, [R1+0x27d0] ;  /* 0x0027d00001907983 */ /* 0x000ee40000300800 */
[----:B------:R-:W-:-:S02]  /*ac420*/  ISETP.GE.AND P2, PT, R0, UR7, PT ;  /* 0x0000000700007c0c */ /* 0x000fc4000bf46270 */
[----:B------:R-:W-:Y:S02]  /*ac430*/  ISETP.LT.AND P3, PT, R14, UR6, !P3 ;  /* 0x000000060e007c0c */ /* 0x000fe4000df61270 */
[----:B------:R-:W-:Y:S02]  /*ac440*/  ISETP.LT.AND P6, PT, R11, UR6, !P2 ;  /* 0x000000060b007c0c */ /* 0x000fe4000d7c1270 */
[----:B------:R-:W-:Y:S02]  /*ac450*/  ISETP.LT.AND P1, PT, R12, UR6, !P2 ;  /* 0x000000060c007c0c */ /* 0x000fe4000d721270 */
[----:B------:R-:W-:Y:S01]  /*ac460*/  ISETP.LT.AND P5, PT, R13, UR6, !P2 ;  /* 0x000000060d007c0c */ /* 0x000fe2000d7a1270 */
[----:B------:R-:W-:Y:S02]  /*ac470*/  VIADD R0, R10, 0x1c9 ;  /* 0x000001c90a007836 */ /* 0x000fe40000000000 */
[----:B------:R-:W-:-:S03]  /*ac480*/  IMAD.WIDE R16, R138, 0x4, R2 ;  /* 0x000000048a107825 */ /* 0x000fc600078e0202 */
[----:B------:R-:W-:Y:S01]  /*ac490*/  ISETP.GE.AND P0, PT, R0, UR7, PT ;  /* 0x0000000700007c0c */ /* 0x000fe2000bf06270 */
[----:B------:R-:W-:Y:S01]  /*ac4a0*/  IMAD.WIDE R20, R138, 0x4, R152 ;  /* 0x000000048a147825 */ /* 0x000fe200078e0298 */
[----:B------:R-:W-:-:S03]  /*ac4b0*/  ISETP.LT.AND P2, PT, R14, UR6, !P2 ;  /* 0x000000060e007c0c */ /* 0x000fc6000d741270 */
[----:B------:R-:W-:Y:S01]  /*ac4c0*/  IMAD.WIDE R18, R138, 0x4, R4 ;  /* 0x000000048a127825 */ /* 0x000fe200078e0204 */
[----:B--2---:R1:W-:Y:S03]  /*ac4d0*/  @P4 STG.E desc[UR4][R8.64], R143 ;  /* 0x0000008f08004986 */ /* 0x0043e6000c101904 */
[----:B-1----:R-:W-:Y:S02]  /*ac4e0*/  IMAD.WIDE R8, R142, 0x4, R6 ;  /* 0x000000048e087825 */ /* 0x002fe400078e0206 */
[----:B------:R-:W2:Y:S04]  /*ac4f0*/  LDL.LU R142, [R1+0x180] ;  /* 0x00018000018e7983 */ /* 0x000ea80000300800 */
[----:B------:R-:W2:Y:S04]  /*ac500*/  LDL.LU R148, [R1+0x150] ;  /* 0x0001500001947983 */ /* 0x000ea80000300800 */
[----:B------:R-:W2:Y:S04]  /*ac510*/  LDL.LU R143, [R1+0x120] ;  /* 0x00012000018f7983 */ /* 0x000ea80000300800 */
[----:B------:R1:W-:Y:S01]  /*ac520*/  @P3 STG.E desc[UR4][R8.64], R140 ;  /* 0x0000008c08003986 */ /* 0x0003e2000c101904 */
[----:B------:R-:W-:-:S03]  /*ac530*/  ISETP.LT.AND P3, PT, R11, UR6, !P0 ;  /* 0x000000060b007c0c */ /* 0x000fc6000c761270 */
[----:B----4-:R4:W-:Y:S04]  /*ac540*/  @P6 STG.E desc[UR4][R16.64], R150 ;  /* 0x0000009610006986 */ /* 0x0109e8000c101904 */
[----:B------:R-:W-:Y:S04]  /*ac550*/  @P1 STG.E desc[UR4][R20.64], R147 ;  /* 0x0000009314001986 */ /* 0x000fe8000c101904 */
[----:B-1----:R-:W2:Y:S04]  /*ac560*/  LDL.LU R140, [R1+0x264] ;  /* 0x00026400018c7983 */ /* 0x002ea80000300800 */
[----:B------:R1:W-:Y:S01]  /*ac570*/  @P5 STG.E desc[UR4][R18.64], R139 ;  /* 0x0000008b12005986 */ /* 0x0003e2000c101904 */
[----:B----4-:R-:W-:-:S03]  /*ac580*/  IMAD.WIDE R16, R138, 0x4, R6 ;  /* 0x000000048a107825 */ /* 0x010fc600078e0206 */
[----:B-1----:R-:W4:Y:S04]  /*ac590*/  LDL.LU R139, [R1+0x244] ;  /* 0x00024400018b7983 */ /* 0x002f280000300800 */
[----:B------:R1:W-:Y:S04]  /*ac5a0*/  @P2 STG.E desc[UR4][R16.64], R145 ;  /* 0x0000009110002986 */ /* 0x0003e8000c101904 */
[----:B------:R-:W4:Y:S04]  /*ac5b0*/  LDL.LU R138, [R1+0x27e4] ;  /* 0x0027e400018a7983 */ /* 0x000f280000300800 */
[----:B------:R-:W4:Y:S01]  /*ac5c0*/  LDL.LU R147, [R1+0x204] ;  /* 0x0002040001937983 */ /* 0x000f220000300800 */
[----:B---3--:R-:W-:-:S04]  /*ac5d0*/  IMAD.WIDE R8, R141, 0x4, R2 ;  /* 0x000000048d087825 */ /* 0x008fc800078e0202 */
[C---:B------:R-:W-:Y:S01]  /*ac5e0*/  IMAD.WIDE R18, R141.reuse, 0x4, R152 ;  /* 0x000000048d127825 */ /* 0x040fe200078e0298 */
[----:B------:R3:W-:Y:S03]  /*ac5f0*/  @P3 STG.E desc[UR4][R8.64], R146 ;  /* 0x0000009208003986 */ /* 0x0007e6000c101904 */
[----:B-1----:R-:W-:-:S04]  /*ac600*/  IMAD.WIDE R16, R141, 0x4, R4 ;  /* 0x000000048d107825 */ /* 0x002fc800078e0204 */
[----:B---3--:R-:W-:Y:S02]  /*ac610*/  IMAD.WIDE R8, R141, 0x4, R6 ;  /* 0x000000048d087825 */ /* 0x008fe400078e0206 */
[----:B------:R-:W3:Y:S02]  /*ac620*/  LDL.LU R141, [R1+0x1e4] ;  /* 0x0001e400018d7983 */ /* 0x000ee40000300800 */
[----:B------:R-:W-:Y:S01]  /*ac630*/  VIADD R15, R10, 0x1ca ;  /* 0x000001ca0a0f7836 */ /* 0x000fe20000000000 */
[----:B------:R-:W-:Y:S01]  /*ac640*/  ISETP.LT.AND P5, PT, R12, UR6, !P0 ;  /* 0x000000060c007c0c */ /* 0x000fe2000c7a1270 */
[----:B------:R-:W3:Y:S01]  /*ac650*/  LDL.LU R146, [R1+0x27e8] ;  /* 0x0027e80001927983 */ /* 0x000ee20000300800 */
[----:B------:R-:W-:Y:S02]  /*ac660*/  ISETP.LT.AND P1, PT, R13, UR6, !P0 ;  /* 0x000000060d007c0c */ /* 0x000fe4000c721270 */
[----:B------:R-:W-:Y:S01]  /*ac670*/  ISETP.LT.AND P0, PT, R14, UR6, !P0 ;  /* 0x000000060e007c0c */ /* 0x000fe2000c701270 */
[----:B------:R-:W3:Y:S01]  /*ac680*/  LDL.LU R145, [R1+0x1b4] ;  /* 0x0001b40001917983 */ /* 0x000ee20000300800 */
[----:B------:R-:W-:-:S04]  /*ac690*/  ISETP.GE.AND P4, PT, R15, UR7, PT ;  /* 0x000000070f007c0c */ /* 0x000fc8000bf86270 */
[----:B------:R-:W-:Y:S02]  /*ac6a0*/  ISETP.LT.AND P6, PT, R11, UR6, !P4 ;  /* 0x000000060b007c0c */ /* 0x000fe4000e7c1270 */
[----:B------:R-:W-:Y:S01]  /*ac6b0*/  ISETP.LT.AND P3, PT, R12, UR6, !P4 ;  /* 0x000000060c007c0c */ /* 0x000fe2000e761270 */
[----:B--2---:R1:W-:Y:S04]  /*ac6c0*/  @P5 STG.E desc[UR4][R18.64], R142 ;  /* 0x0000008e12005986 */ /* 0x0043e8000c101904 */
[----:B------:R-:W-:Y:S04]  /*ac6d0*/  @P1 STG.E desc[UR4][R16.64], R148 ;  /* 0x0000009410001986 */ /* 0x000fe8000c101904 */
[----:B------:R2:W-:Y:S01]  /*ac6e0*/  @P0 STG.E desc[UR4][R8.64], R143 ;  /* 0x0000008f08000986 */ /* 0x0005e2000c101904 */
[----:B-1----:R-:W-:-:S03]  /*ac6f0*/  IMAD.WIDE R18, R144, 0x4, R2 ;  /* 0x0000000490127825 */ /* 0x002fc600078e0202 */
[----:B------:R-:W3:Y:S01]  /*ac700*/  LDL.LU R142, [R1+0x184] ;  /* 0x00018400018e7983 */ /* 0x000ee20000300800 */
[----:B------:R-:W-:Y:S02]  /*ac710*/  ISETP.LT.AND P1, PT, R13, UR6, !P4 ;  /* 0x000000060d007c0c */ /* 0x000fe4000e721270 */
[----:B------:R-:W-:Y:S01]  /*ac720*/  ISETP.LT.AND P4, PT, R14, UR6, !P4 ;  /* 0x000000060e007c0c */ /* 0x000fe2000e781270 */
[C---:B--2---:R-:W-:Y:S01]  /*ac730*/  IMAD.WIDE R8, R144.reuse, 0x4, R152 ;  /* 0x0000000490087825 */ /* 0x044fe200078e0298 */
[----:B------:R-:W2:Y:S04]  /*ac740*/  LDL.LU R143, [R1+0x154] ;  /* 0x00015400018f7983 */ /* 0x000ea80000300800 */
[----:B------:R1:W-:Y:S01]  /*ac750*/  @P6 STG.E desc[UR4][R18.64], R140 ;  /* 0x0000008c12006986 */ /* 0x0003e2000c101904 */
[----:B------:R-:W-:-:S03]  /*ac760*/  IMAD.WIDE R16, R144, 0x4, R4 ;  /* 0x0000000490107825 */ /* 0x000fc600078e0204 */
[----:B-1----:R-:W2:Y:S04]  /*ac770*/  LDL.LU R140, [R1+0x124] ;  /* 0x00012400018c7983 */ /* 0x002ea80000300800 */
[----:B----4-:R1:W-:Y:S04]  /*ac780*/  @P3 STG.E desc[UR4][R8.64], R139 ;  /* 0x0000008b08003986 */ /* 0x0103e8000c101904 */
[----:B-1----:R-:W4:Y:S01]  /*ac790*/  LDL.LU R139, [R1+0x268] ;  /* 0x00026800018b7983 */ /* 0x002f220000300800 */
[----:B------:R-:W-:-:S03]  /*ac7a0*/  IMAD.WIDE R8, R144, 0x4, R6 ;  /* 0x0000000490087825 */ /* 0x000fc600078e0206 */
[----:B------:R-:W4:Y:S04]  /*ac7b0*/  LDL.LU R144, [R1+0x27ec] ;  /* 0x0027ec0001907983 */ /* 0x000f280000300800 */
[----:B------:R-:W-:Y:S04]  /*ac7c0*/  @P1 STG.E desc[UR4][R16.64], R147 ;  /* 0x0000009310001986 */ /* 0x000fe8000c101904 */
        /* <DEDUP_REMOVED lines=8> */
[----:B------:R-:W-:Y:S02]  /*ac850*/  ISETP.LT.AND P5, PT, R11, UR6, !P2 ;  /* 0x000000060b007c0c */ /* 0x000fe4000d7a1270 */
[----:B------:R-:W-:Y:S02]  /*ac860*/  ISETP.LT.AND P6, PT, R12, UR6, !P2 ;  /* 0x000000060c007c0c */ /* 0x000fe4000d7c1270 */
[----:B------:R-:W-:Y:S02]  /*ac870*/  ISETP.GE.AND P0, PT, R15, UR7, PT ;  /* 0x000000070f007c0c */ /* 0x000fe4000bf06270 */
[----:B------:R-:W-:Y:S02]  /*ac880*/  ISETP.LT.AND P1, PT, R13, UR6, !P2 ;  /* 0x000000060d007c0c */ /* 0x000fe4000d721270 */
[----:B------:R-:W-:Y:S01]  /*ac890*/  ISETP.LT.AND P2, PT, R14, UR6, !P2 ;  /* 0x000000060e007c0c */ /* 0x000fe2000d741270 */
[----:B------:R-:W-:Y:S01]  /*ac8a0*/  IMAD.WIDE R16, R138, 0x4, R2 ;  /* 0x000000048a107825 */ /* 0x000fe200078e0202 */
[----:B------:R-:W-:-:S03]  /*ac8b0*/  ISETP.LT.AND P4, PT, R11, UR6, !P0 ;  /* 0x000000060b007c0c */ /* 0x000fc6000c781270 */
[C---:B------:R-:W-:Y:S01]  /*ac8c0*/  IMAD.WIDE R18, R138.reuse, 0x4, R152 ;  /* 0x000000048a127825 */ /* 0x040fe200078e0298 */
[----:B------:R1:W-:Y:S03]  /*ac8d0*/  @P5 STG.E desc[UR4][R16.64], R145 ;  /* 0x0000009110005986 */ /* 0x0003e6000c101904 */
[----:B------:R-:W-:Y:S01]  /*ac8e0*/  IMAD.WIDE R8, R138, 0x4, R4 ;  /* 0x000000048a087825 */ /* 0x000fe200078e0204 */
[----:B------:R-:W-:-:S03]  /*ac8f0*/  ISETP.LT.AND P5, PT, R13, UR6, !P0 ;  /* 0x000000060d007c0c */ /* 0x000fc6000c7a1270 */
[----:B-1----:R-:W-:Y:S01]  /*ac900*/  IMAD.WIDE R16, R138, 0x4, R6 ;  /* 0x000000048a107825 */ /* 0x002fe200078e0206 */
[----:B------:R-:W3:Y:S04]  /*ac910*/  LDL.LU R145, [R1+0x188] ;  /* 0x0001880001917983 */ /* 0x000ee80000300800 */
[----:B------:R-:W3:Y:S04]  /*ac920*/  LDL.LU R138, [R1+0x24c] ;  /* 0x00024c00018a7983 */ /* 0x000ee80000300800 */
[----:B------:R1:W-:Y:S01]  /*ac930*/  @P6 STG.E desc[UR4][R18.64], R142 ;  /* 0x0000008e12006986 */ /* 0x0003e2000c101904 */
[----:B------:R-:W-:-:S02]  /*ac940*/  ISETP.LT.AND P6, PT, R12, UR6, !P0 ;  /* 0x000000060c007c0c */ /* 0x000fc4000c7c1270 */
[----:B------:R-:W-:Y:S01]  /*ac950*/  ISETP.LT.AND P0, PT, R14, UR6, !P0 ;  /* 0x000000060e007c0c */ /* 0x000fe2000c701270 */
[----:B--2---:R2:W-:Y:S01]  /*ac960*/  @P1 STG.E desc[UR4][R8.64], R143 ;  /* 0x0000008f08001986 */ /* 0x0045e2000c101904 */
[----:B-1----:R-:W-:-:S03]  /*ac970*/  IMAD.WIDE R18, R146, 0x4, R2 ;  /* 0x0000000492127825 */ /* 0x002fc600078e0202 */
[----:B------:R-:W3:Y:S04]  /*ac980*/  LDL.LU R142, [R1+0x27f4] ;  /* 0x0027f400018e7983 */ /* 0x000ee80000300800 */
[----:B--2---:R-:W2:Y:S04]  /*ac990*/  LDL.LU R143, [R1+0x158] ;  /* 0x00015800018f7983 */ /* 0x004ea80000300800 */
[----:B------:R1:W-:Y:S01]  /*ac9a0*/  @P2 STG.E desc[UR4][R16.64], R140 ;  /* 0x0000008c10002986 */ /* 0x0003e2000c101904 */
[----:B------:R-:W-:-:S03]  /*ac9b0*/  IMAD.WIDE R8, R146, 0x4, R152 ;  /* 0x0000000492087825 */ /* 0x000fc600078e0298 */
[----:B-1----:R-:W2:Y:S01]  /*ac9c0*/  LDL.LU R140, [R1+0x128] ;  /* 0x00012800018c7983 */ /* 0x002ea20000300800 */
[----:B------:R-:W-:-:S03]  /*ac9d0*/  IMAD.WIDE R16, R146, 0x4, R4 ;  /* 0x0000000492107825 */ /* 0x000fc600078e0204 */
[----:B----4-:R1:W-:Y:S04]  /*ac9e0*/  @P4 STG.E desc[UR4][R18.64], R139 ;  /* 0x0000008b12004986 */ /* 0x0103e8000c101904 */
[----:B-1----:R-:W4:Y:S01]  /*ac9f0*/  LDL.LU R139, [R1+0x26c] ;  /* 0x00026c00018b7983 */ /* 0x002f220000300800 */
[----:B------:R-:W-:-:S03]  /*aca00*/  IMAD.WIDE R18, R146, 0x4, R6 ;  /* 0x0000000492127825 */ /* 0x000fc600078e0206 */
[----:B------:R-:W-:Y:S04]  /*aca10*/  @P6 STG.E desc[UR4][R8.64], R150 ;  /* 0x0000009608006986 */ /* 0x000fe8000c101904 */
        /* <DEDUP_REMOVED lines=21> */
[----:B------:R-:W-:Y:S01]  /*acb70*/  ISETP.LT.AND P4, PT, R13, UR6, !P1 ;  /* 0x000000060d007c0c */ /* 0x000fe2000cf81270 */
[----:B-1----:R-:W-:-:S02]  /*acb80*/  IMAD.WIDE R8, R144, 0x4, R4 ;  /* 0x0000000490087825 */ /* 0x002fc400078e0204 */
[----:B------:R-:W3:Y:S02]  /*acb90*/  LDL.LU R147, [R1+0x15c] ;  /* 0x00015c0001937983 */ /* 0x000ee40000300800 */
[----:B------:R-:W-:-:S04]  /*acba0*/  IMAD.WIDE R16, R144, 0x4, R6 ;  /* 0x0000000490107825 */ /* 0x000fc800078e0206 */
[----:B------:R-:W-:-:S04]  /*acbb0*/  IMAD.WIDE R18, R142, 0x4, R2 ;  /* 0x000000048e127825 */ /* 0x000fc800078e0202 */
[C---:B------:R-:W-:Y:S01]  /*acbc0*/  IMAD.WIDE R20, R142.reuse, 0x4, R152 ;  /* 0x000000048e147825 */ /* 0x040fe200078e0298 */
[----:B--2---:R1:W-:Y:S04]  /*acbd0*/  @P0 STG.E desc[UR4][R8.64], R143 ;  /* 0x0000008f08000986 */ /* 0x0043e8000c101904 */
[----:B-1----:R-:W2:Y:S04]  /*acbe0*/  LDL.LU R143, [R1+0x12c] ;  /* 0x00012c00018f7983 */ /* 0x002ea80000300800 */
[----:B------:R1:W-:Y:S01]  /*acbf0*/  @P3 STG.E desc[UR4][R16.64], R140 ;  /* 0x0000008c10003986 */ /* 0x0003e2000c101904 */
[----:B------:R-:W-:-:S03]  /*acc00*/  IMAD.WIDE R8, R142, 0x4, R4 ;  /* 0x000000048e087825 */ /* 0x000fc600078e0204 */
[----:B-1----:R-:W2:Y:S04]  /*acc10*/  LDL.LU R140, [R1+0xf0] ;  /* 0x0000f000018c7983 */ /* 0x002ea80000300800 */
[----:B----4-:R1:W-:Y:S04]  /*acc20*/  @P6 STG.E desc[UR4][R18.64], R139 ;  /* 0x0000008b12006986 */ /* 0x0103e8000c101904 */
[----:B------:R4:W-:Y:S04]  /*acc30*/  @P5 STG.E desc[UR4][R20.64], R138 ;  /* 0x0000008a14005986 */ /* 0x0009e8000c101904 */
[----:B-1----:R-:W2:Y:S04]  /*acc40*/  LDL.LU R139, [R1+0x280c] ;  /* 0x00280c00018b7983 */ /* 0x002ea80000300800 */
[----:B----4-:R-:W4:Y:S04]  /*acc50*/  LDL.LU R138, [R1+0x2818] ;  /* 0x00281800018a7983 */ /* 0x010f280000300800 */
        /* <DEDUP_REMOVED lines=12> */
[----:B------:R-:W-:Y:S02]  /*acd20*/  VIADD R0, R10, 0x1d0 ;  /* 0x000001d00a007836 */ /* 0x000fe40000000000 */
[----:B------:R-:W-:Y:S01]  /*acd30*/  IMAD.WIDE R16, R146, 0x4, R2 ;  /* 0x0000000492107825 */ /* 0x000fe200078e0202 */
[----:B------:R-:W-:Y:S02]  /*acd40*/  ISETP.LT.AND P2, PT, R14, UR6, !P2 ;  /* 0x000000060e007c0c */ /* 0x000fe4000d741270 */
[----:B------:R-:W-:Y:S01]  /*acd50*/  ISETP.GE.AND P0, PT, R0, UR7, PT ;  /* 0x0000000700007c0c */ /* 0x000fe2000bf06270 */
[C---:B------:R-:W-:Y:S01]  /*acd60*/  IMAD.WIDE R20, R146.reuse, 0x4, R152 ;  /* 0x0000000492147825 */ /* 0x040fe200078e0298 */
[----:B------:R-:W-:Y:S03]  /*acd70*/  @P1 STG.E desc[UR4][R8.64], R149 ;  /* 0x0000009508001986 */ /* 0x000fe6000c101904 */
[----:B------:R-:W-:Y:S01]  /*acd80*/  IMAD.WIDE R18, R146, 0x4, R4 ;  /* 0x0000000492127825 */ /* 0x000fe200078e0204 */
[----:B------:R1:W-:Y:S01]  /*acd90*/  @P6 STG.E desc[UR4][R16.64], R150 ;  /* 0x0000009610006986 */ /* 0x0003e2000c101904 */
[----:B------:R-:W-:-:S02]  /*acda0*/  ISETP.LT.AND P1, PT, R11, UR6, !P0 ;  /* 0x000000060b007c0c */ /* 0x000fc4000c721270 */
[----:B------:R-:W-:Y:S01]  /*acdb0*/  VIADD R15, R10, 0x1d1 ;  /* 0x000001d10a0f7836 */ /* 0x000fe20000000000 */
[----:B------:R-:W-:Y:S04]  /*acdc0*/  @P3 STG.E desc[UR4][R20.64], R148 ;  /* 0x0000009414003986 */ /* 0x000fe8000c101904 */
[----:B------:R-:W-:Y:S01]  /*acdd0*/  @P5 STG.E desc[UR4][R18.64], R147 ;  /* 0x0000009312005986 */ /* 0x000fe2000c101904 */
[----:B------:R-:W-:Y:S02]  /*acde0*/  ISETP.LT.AND P5, PT, R12, UR6, !P0 ;  /* 0x000000060c007c0c */ /* 0x000fe4000c7a1270 */
[----:B------:R-:W-:Y:S01]  /*acdf0*/  ISETP.GE.AND P4, PT, R15, UR7, PT ;  /* 0x000000070f007c0c */ /* 0x000fe2000bf86270 */
[----:B-1----:R-:W-:Y:S01]  /*ace00*/  IMAD.WIDE R16, R146, 0x4, R6 ;  /* 0x0000000492107825 */ /* 0x002fe200078e0206 */
[----:B------:R-:W-:Y:S01]  /*ace10*/  ISETP.LT.AND P3, PT, R13, UR6, !P0 ;  /* 0x000000060d007c0c */ /* 0x000fe2000c761270 */
[----:B------:R-:W3:Y:S01]  /*ace20*/  LDL.LU R146, [R1+0x281c] ;  /* 0x00281c0001927983 */ /* 0x000ee20000300800 */
[----:B------:R-:W-:-:S02]  /*ace30*/  ISETP.LT.AND P0, PT, R14, UR6, !P0 ;  /* 0x000000060e007c0c */ /* 0x000fc4000c701270 */
[----:B------:R-:W-:Y:S01]  /*ace40*/  ISETP.LT.AND P6, PT, R11, UR6, !P4 ;  /* 0x000000060b007c0c */ /* 0x000fe2000e7c1270 */
[----:B--2---:R1:W-:Y:S04]  /*ace50*/  @P2 STG.E desc[UR4][R16.64], R143 ;  /* 0x0000008f10002986 */ /* 0x0043e8000c101904 */
[----:B-1----:R-:W2:Y:S01]  /*ace60*/  LDL.LU R143, [R1+0xf4] ;  /* 0x0000f400018f7983 */ /* 0x002ea20000300800 */
[----:B------:R-:W-:-:S04]  /*ace70*/  IMAD.WIDE R8, R139, 0x4, R2 ;  /* 0x000000048b087825 */ /* 0x000fc800078e0202 */
[C---:B------:R-:W-:Y:S01]  /*ace80*/  IMAD.WIDE R16, R139.reuse, 0x4, R152 ;  /* 0x000000048b107825 */ /* 0x040fe200078e0298 */
[----:B------:R1:W-:Y:S03]  /*ace90*/  @P1 STG.E desc[UR4][R8.64], R140 ;  /* 0x0000008c08001986 */ /* 0x0003e6000c101904 */
[C---:B------:R-:W-:Y:S01]  /*acea0*/  IMAD.WIDE R18, R139.reuse, 0x4, R4 ;  /* 0x000000048b127825 */ /* 0x040fe200078e0204 */
[----:B----4-:R4:W-:Y:S03]  /*aceb0*/  @P5 STG.E desc[UR4][R16.64], R145 ;  /* 0x0000009110005986 */ /* 0x0109e6000c101904 */
[----:B-1----:R-:W-:Y:S02]  /*acec0*/  IMAD.WIDE R8, R139, 0x4, R6 ;  /* 0x000000048b087825 */ /* 0x002fe400078e0206 */
[----:B------:R-:W2:Y:S02]  /*aced0*/  LDL.LU R139, [R1+0xc4] ;  /* 0x0000c400018b7983 */ /* 0x000ea40000300800 */
[----:B----4-:R-:W-:-:S02]  /*acee0*/  IMAD.WIDE R16, R138, 0x4, R2 ;  /* 0x000000048a107825 */ /* 0x010fc400078e0202 */
[----:B------:R-:W4:Y:S04]  /*acef0*/  LDL.LU R140, [R1+0x2824] ;  /* 0x00282400018c7983 */ /* 0x000f280000300800 */
[----:B------:R1:W-:Y:S04]  /*acf00*/  @P3 STG.E desc[UR4][R18.64], R144 ;  /* 0x0000009012003986 */ /* 0x0003e8000c101904 */
[----:B-1----:R-:W4:Y:S04]  /*acf10*/  LDL.LU R144, [R1+0x94] ;  /* 0x0000940001907983 */ /* 0x002f280000300800 */
[----:B---3--:R1:W-:Y:S04]  /*acf20*/  @P0 STG.E desc[UR4][R8.64], R141 ;  /* 0x0000008d08000986 */ /* 0x0083e8000c101904 */
[----:B------:R3:W-:Y:S04]  /*acf30*/  @P6 STG.E desc[UR4][R16.64], R142 ;  /* 0x0000008e10006986 */ /* 0x0007e8000c101904 */
[----:B-1----:R-:W4:Y:S04]  /*acf40*/  LDL.LU R141, [R1+0x74] ;  /* 0x00007400018d7983 */ /* 0x002f280000300800 */
[----:B---3--:R-:W3:Y:S01]  /*acf50*/  LDL.LU R142, [R1+0x24] ;  /* 0x00002400018e7983 */ /* 0x008ee20000300800 */
        /* <DEDUP_REMOVED lines=9> */
[----:B------:R-:W-:Y:S01]  /*acff0*/  ISETP.LT.AND P6, PT, R12, UR6, !P2 ;  /* 0x000000060c007c0c */ /* 0x000fe2000d7c1270 */
[----:B------:R1:W-:Y:S01]  /*ad000*/  @P1 STG.E desc[UR4][R8.64], R240 ;  /* 0x000000f008001986 */ /* 0x0003e2000c101904 */
[----:B------:R-:W-:-:S03]  /*ad010*/  ISETP.GE.AND P0, PT, R15, UR7, PT ;  /* 0x000000070f007c0c */ /* 0x000fc6000bf06270 */
[----:B------:R1:W-:Y:S01]  /*ad020*/  @P3 STG.E desc[UR4][R16.64], R236 ;  /* 0x000000ec10003986 */ /* 0x0003e2000c101904 */
[----:B------:R-:W-:Y:S02]  /*ad030*/  ISETP.LT.AND P3, PT, R13, UR6, !P2 ;  /* 0x000000060d007c0c */ /* 0x000fe4000d761270 */
[----:B------:R-:W-:Y:S01]  /*ad040*/  ISETP.LT.AND P2, PT, R14, UR6, !P2 ;  /* 0x000000060e007c0c */ /* 0x000fe2000d741270 */
[----:B-1----:R-:W-:Y:S02]  /*ad050*/  IMAD.WIDE R8, R138, 0x4, R6 ;  /* 0x000000048a087825 */ /* 0x002fe400078e0206 */
[----:B------:R-:W3:Y:S02]  /*ad060*/  LDL.LU R138, [R1+0x2830] ;  /* 0x00283000018a7983 */ /* 0x000ee40000300800 */
[C---:B------:R-:W-:Y:S02]  /*ad070*/  IMAD.WIDE R16, R146.reuse, 0x4, R2 ;  /* 0x0000000492107825 */ /* 0x040fe400078e0202 */
[----:B------:R1:W-:Y:S01]  /*ad080*/  @P4 STG.E desc[UR4][R8.64], R232 ;  /* 0x000000e808004986 */ /* 0x0003e2000c101904 */
[----:B------:R-:W-:Y:S01]  /*ad090*/  ISETP.LT.AND P4, PT, R11, UR6, !P0 ;  /* 0x000000060b007c0c */ /* 0x000fe2000c781270 */
[----:B------:R-:W-:-:S04]  /*ad0a0*/  IMAD.WIDE R18, R146, 0x4, R152 ;  /* 0x0000000492127825 */ /* 0x000fc800078e0298 */
[C---:B-1----:R-:W-:Y:S01]  /*ad0b0*/  IMAD.WIDE R8, R146.reuse, 0x4, R4 ;  /* 0x0000000492087825 */ /* 0x042fe200078e0204 */
[----:B--2---:R1:W-:Y:S04]  /*ad0c0*/  @P5 STG.E desc[UR4][R16.64], R143 ;  /* 0x0000008f10005986 */ /* 0x0043e8000c101904 */
[----:B-1----:R-:W2:Y:S01]  /*ad0d0*/  LDL.LU R143, [R1+0xf8] ;  /* 0x0000f800018f7983 */ /* 0x002ea20000300800 */
[----:B------:R-:W-:-:S03]  /*ad0e0*/  IMAD.WIDE R16, R146, 0x4, R6 ;  /* 0x0000000492107825 */ /* 0x000fc600078e0206 */
[----:B------:R1:W-:Y:S04]  /*ad0f0*/  @P6 STG.E desc[UR4][R18.64], R139 ;  /* 0x0000008b12006986 */ /* 0x0003e8000c101904 */
[----:B-1----:R-:W2:Y:S01]  /*ad100*/  LDL.LU R139, [R1+0xc8] ;  /* 0x0000c800018b7983 */ /* 0x002ea20000300800 */
[----:B----4-:R-:W-:-:S03]  /*ad110*/  IMAD.WIDE R18, R140, 0x4, R2 ;  /* 0x000000048c127825 */ /* 0x010fc600078e0202 */
[----:B------:R-:W4:Y:S04]  /*ad120*/  LDL.LU R145, [R1+0x283c] ;  /* 0x00283c0001917983 */ /* 0x000f280000300800 */
[----:B------:R-:W-:Y:S04]  /*ad130*/  @P3 STG.E desc[UR4][R8.64], R144 ;  /* 0x0000009008003986 */ /* 0x000fe8000c101904 */
[----:B------:R-:W4:Y:S04]  /*ad140*/  LDL.LU R147, [R1+0x98] ;  /* 0x0000980001937983 */ /* 0x000f280000300800 */
[----:B------:R1:W-:Y:S04]  /*ad150*/  @P2 STG.E desc[UR4][R16.64], R141 ;  /* 0x0000008d10002986 */ /* 0x0003e8000c101904 */
[----:B---3--:R3:W-:Y:S04]  /*ad160*/  @P4 STG.E desc[UR4][R18.64], R142 ;  /* 0x0000008e12004986 */ /* 0x0087e8000c101904 */
[----:B-1----:R-:W4:Y:S04]  /*ad170*/  LDL.LU R141, [R1+0x78] ;  /* 0x00007800018d7983 */ /* 0x002f280000300800 */
[----:B---3--:R-:W3:Y:S01]  /*ad180*/  LDL.LU R142, [R1+0x28] ;  /* 0x00002800018e7983 */ /* 0x008ee20000300800 */
[----:B------:R-:W-:Y:S01]  /*ad190*/  ISETP.LT.AND P6, PT, R12, UR6, !P0 ;  /* 0x000000060c007c0c */ /* 0x000fe2000c7c1270 */
[----:B------:R-:W-:Y:S01]  /*ad1a0*/  VIADD R0, R10, 0x1d4 ;  /* 0x000001d40a007836 */ /* 0x000fe20000000000 */
[----:B------:R-:W-:-:S02]  /*ad1b0*/  ISETP.LT.AND P5, PT, R13, UR6, !P0 ;  /* 0x000000060d007c0c */ /* 0x000fc4000c7a1270 */
[----:B------:R-:W-:Y:S02]  /*ad1c0*/  ISETP.LT.AND P0, PT, R14, UR6, !P0 ;  /* 0x000000060e007c0c */ /* 0x000fe4000c701270 */
[----:B------:R-:W-:Y:S01]  /*ad1d0*/  ISETP.GE.AND P1, PT, R0, UR7, PT ;  /* 0x0000000700007c0c */ /* 0x000fe2000bf26270 */
[----:B------:R-:W-:-:S03]  /*ad1e0*/  IMAD.WIDE R8, R140, 0x4, R152 ;  /* 0x000000048c087825 */ /* 0x000fc600078e0298 */
[----:B------:R-:W-:Y:S01]  /*ad1f0*/  ISETP.LT.AND P2, PT, R11, UR6, !P1 ;  /* 0x000000060b007c0c */ /* 0x000fe2000cf41270 */
[----:B------:R-:W-:Y:S02]  /*ad200*/  VIADD R0, R10, 0x1d5 ;  /* 0x000001d50a007836 */ /* 0x000fe40000000000 */
[----:B------:R-:W-:Y:S01]  /*ad210*/  IMAD.WIDE R16, R140, 0x4, R4 ;  /* 0x000000048c107825 */ /* 0x000fe200078e0204 */
[----:B------:R-:W-:-:S03]  /*ad220*/  ISETP.LT.AND P4, PT, R12, UR6, !P1 ;  /* 0x000000060c007c0c */ /* 0x000fc6000cf81270 */
[----:B------:R-:W-:Y:S01]  /*ad230*/  IMAD.WIDE R18, R140, 0x4, R6 ;  /* 0x000000048c127825 */ /* 0x000fe200078e0206 */
[----:B------:R1:W-:Y:S01]  /*ad240*/  @P6 STG.E desc[UR4][R8.64], R241 ;  /* 0x000000f108006986 */ /* 0x0003e2000c101904 */
[----:B------:R-:W-:-:S03]  /*ad250*/  ISETP.GE.AND P3, PT, R0, UR7, PT ;  /* 0x0000000700007c0c */ /* 0x000fc6000bf66270 */
[----:B------:R1:W-:Y:S01]  /*ad260*/  @P5 STG.E desc[UR4][R16.64], R237 ;  /* 0x000000ed10005986 */ /* 0x0003e2000c101904 */
[----:B------:R-:W-:-:S03]  /*ad270*/  ISETP.LT.AND P6, PT, R11, UR6, !P3 ;  /* 0x000000060b007c0c */ /* 0x000fc6000dfc1270 */
[----:B------:R-:W-:Y:S01]  /*ad280*/  @P0 STG.E desc[UR4][R18.64], R233 ;  /* 0x000000e912000986 */ /* 0x000fe2000c101904 */
[----:B------:R-:W-:Y:S02]  /*ad290*/  ISETP.LT.AND P0, PT, R13, UR6, !P1 ;  /* 0x000000060d007c0c */ /* 0x000fe4000cf01270 */
[----:B------:R-:W-:Y:S01]  /*ad2a0*/  ISETP.LT.AND P1, PT, R14, UR6, !P1 ;  /* 0x000000060e007c0c */ /* 0x000fe2000cf21270 */
[C---:B-1----:R-:W-:Y:S01]  /*ad2b0*/  IMAD.WIDE R8, R138.reuse, 0x4, R2 ;  /* 0x000000048a087825 */ /* 0x042fe200078e0202 */
[----:B------:R-:W3:Y:S03]  /*ad2c0*/  LDL.LU R140, [R1+0x2844] ;  /* 0x00284400018c7983 */ /* 0x000ee60000300800 */
[C---:B------:R-:W-:Y:S01]  /*ad2d0*/  IMAD.WIDE R16, R138.reuse, 0x4, R152 ;  /* 0x000000048a107825 */ /* 0x040fe200078e0298 */
[----:B------:R-:W3:Y:S04]  /*ad2e0*/  LDL.LU R146, [R1+0xfc] ;  /* 0x0000fc0001927983 */ /* 0x000ee80000300800 */
[----:B------:R-:W3:Y:S04]  /*ad2f0*/  LDL.LU R144, [R1+0xcc] ;  /* 0x0000cc0001907983 */ /* 0x000ee80000300800 */
[----:B--2---:R1:W-:Y:S02]  /*ad300*/  @P2 STG.E desc[UR4][R8.64], R143 ;  /* 0x0000008f08002986 */ /* 0x0043e4000c101904 */
[----:B-1----:R-:W-:-:S02]  /*ad310*/  IMAD.WIDE R8, R138, 0x4, R4 ;  /* 0x000000048a087825 */ /* 0x002fc400078e0204 */
[----:B------:R-:W2:Y:S04]  /*ad320*/  LDL.LU R143, [R1+0x9c] ;  /* 0x00009c00018f7983 */ /* 0x000ea80000300800 */
[----:B------:R1:W-:Y:S01]  /*ad330*/  @P4 STG.E desc[UR4][R16.64], R139 ;  /* 0x0000008b10004986 */ /* 0x0003e2000c101904 */
[----:B----4-:R-:W-:-:S04]  /*ad340*/  IMAD.WIDE R18, R145, 0x4, R2 ;  /* 0x0000000491127825 */ /* 0x010fc800078e0202 */
[----:B-1----:R-:W-:Y:S01]  /*ad350*/  IMAD.WIDE R16, R138, 0x4, R6 ;  /* 0x000000048a107825 */ /* 0x002fe200078e0206 */
[----:B------:R-:W4:Y:S04]  /*ad360*/  LDL.LU R139, [R1+0x2854] ;  /* 0x00285400018b7983 */ /* 0x000f280000300800 */
[----:B------:R-:W-:Y:S04]  /*ad370*/  @P0 STG.E desc[UR4][R8.64], R147 ;  /* 0x0000009308000986 */ /* 0x000fe8000c101904 */
[----:B------:R-:W4:Y:S04]  /*ad380*/  LDL.LU R138, [R1+0x2858] ;  /* 0x00285800018a7983 */ /* 0x000f280000300800 */
[----:B------:R1:W-:Y:S04]  /*ad390*/  @P1 STG.E desc[UR4][R16.64], R141 ;  /* 0x0000008d10001986 */ /* 0x0003e8000c101904 */
[----:B---3--:R3:W-:Y:S04]  /*ad3a0*/  @P6 STG.E desc[UR4][R18.64], R142 ;  /* 0x0000008e12006986 */ /* 0x0087e8000c101904 */
[----:B-1----:R-:W4:Y:S04]  /*ad3b0*/  LDL.LU R141, [R1+0x7c] ;  /* 0x00007c00018d7983 */ /* 0x002f280000300800 */
[----:B---3--:R-:W3:Y:S01]  /*ad3c0*/  LDL.LU R142, [R1+0x2c] ;  /* 0x00002c00018e7983 */ /* 0x008ee20000300800 */
[----:B------:R-:W-:-:S02]  /*ad3d0*/  ISETP.LT.AND P5, PT, R12, UR6, !P3 ;  /* 0x000000060c007c0c */ /* 0x000fc4000dfa1270 */
[----:B------:R-:W-:Y:S01]  /*ad3e0*/  ISETP.LT.AND P4, PT, R13, UR6, !P3 ;  /* 0x000000060d007c0c */ /* 0x000fe2000df81270 */
[----:B------:R-:W-:Y:S01]  /*ad3f0*/  VIADD R0, R10, 0x1d6 ;  /* 0x000001d60a007836 */ /* 0x000fe20000000000 */
[----:B------:R-:W-:Y:S01]  /*ad400*/  ISETP.LT.AND P3, PT, R14, UR6, !P3 ;  /* 0x000000060e007c0c */ /* 0x000fe2000df61270 */
[----:B------:R-:W-:-:S04]  /*ad410*/  IMAD.WIDE R20, R145, 0x4, R152 ;  /* 0x0000000491147825 */ /* 0x000fc800078e0298 */
[----:B------:R-:W-:Y:S01]  /*ad420*/  IMAD.WIDE R8, R145, 0x4, R4 ;  /* 0x0000000491087825 */ /* 0x000fe200078e0204 */
[----:B------:R-:W-:-:S03]  /*ad430*/  ISETP.GE.AND P2, PT, R0, UR7, PT ;  /* 0x0000000700007c0c */ /* 0x000fc6000bf46270 */
[----:B------:R-:W-:Y:S01]  /*ad440*/  VIADD R15, R10, 0x1d7 ;  /* 0x000001d70a0f7836 */ /* 0x000fe20000000000 */
[----:B------:R-:W-:Y:S01]  /*ad450*/  @P5 STG.E desc[UR4][R20.64], R242 ;  /* 0x000000f214005986 */ /* 0x000fe2000c101904 */
[----:B------:R-:W-:-:S03]  /*ad460*/  ISETP.LT.AND P6, PT, R11, UR6, !P2 ;  /* 0x000000060b007c0c */ /* 0x000fc6000d7c1270 */
[----:B------:R1:W-:Y:S01]  /*ad470*/  @P4 STG.E desc[UR4][R8.64], R238 ;  /* 0x000000ee08004986 */ /* 0x0003e2000c101904 */
[----:B------:R-:W-:Y:S02]  /*ad480*/  ISETP.LT.AND P1, PT, R12, UR6, !P2 ;  /* 0x000000060c007c0c */ /* 0x000fe4000d721270 */
[----:B------:R-:W-:Y:S02]  /*ad490*/  ISETP.GE.AND P0, PT, R15, UR7, PT ;  /* 0x000000070f007c0c */ /* 0x000fe4000bf06270 */
[----:B------:R-:W-:Y:S02]  /*ad4a0*/  ISETP.LT.AND P5, PT, R13, UR6, !P2 ;  /* 0x000000060d007c0c */ /* 0x000fe4000d7a1270 */
[----:B------:R-:W-:Y:S01]  /*ad4b0*/  ISETP.LT.AND P2, PT, R14, UR6, !P2 ;  /* 0x000000060e007c0c */ /* 0x000fe2000d741270 */
[----:B-1----:R-:W-:-:S05]  /*ad4c0*/  IMAD.WIDE R8, R145, 0x4, R6 ;  /* 0x0000000491087825 */ /* 0x002fca00078e0206 */
[----:B------:R1:W-:Y:S01]  /*ad4d0*/  @P3 STG.E desc[UR4][R8.64], R234 ;  /* 0x000000ea08003986 */ /* 0x0003e2000c101904 */
[----:B------:R-:W-:Y:S01]  /*ad4e0*/  ISETP.LT.AND P3, PT, R11, UR6, !P0 ;  /* 0x000000060b007c0c */ /* 0x000fe2000c761270 */
[----:B------:R-:W-:-:S04]  /*ad4f0*/  IMAD.WIDE R16, R140, 0x4, R2 ;  /* 0x000000048c107825 */ /* 0x000fc800078e0202 */
[----:B------:R-:W-:-:S04]  /*ad500*/  IMAD.WIDE R18, R140, 0x4, R4 ;  /* 0x000000048c127825 */ /* 0x000fc800078e0204 */
[----:B------:R-:W-:-:S04]  /*ad510*/  IMAD.WIDE R20, R140, 0x4, R152 ;  /* 0x000000048c147825 */ /* 0x000fc800078e0298 */
[----:B-1----:R-:W-:Y:S02]  /*ad520*/  IMAD.WIDE R8, R140, 0x4, R6 ;  /* 0x000000048c087825 */ /* 0x002fe400078e0206 */
[----:B------:R-:W3:Y:S02]  /*ad530*/  LDL.LU R140, [R1+0x285c] ;  /* 0x00285c00018c7983 */ /* 0x000ee40000300800 */
[----:B------:R-:W-:Y:S02]  /*ad540*/  VIADD R0, R10, 0x1d8 ;  /* 0x000001d80a007836 */ /* 0x000fe40000000000 */
[----:B------:R4:W-:Y:S04]  /*ad550*/  @P6 STG.E desc[UR4][R16.64], R146 ;  /* 0x0000009210006986 */ /* 0x0009e8000c101904 */
[----:B------:R-:W-:Y:S01]  /*ad560*/  @P1 STG.E desc[UR4][R20.64], R144 ;  /* 0x0000009014001986 */ /* 0x000fe2000c101904 */
[----:B------:R-:W-:-:S03]  /*ad570*/  ISETP.LT.AND P1, PT, R13, UR6, !P0 ;  /* 0x000000060d007c0c */ /* 0x000fc6000c721270 */
[----:B--2---:R1:W-:Y:S01]  /*ad580*/  @P5 STG.E desc[UR4][R18.64], R143 ;  /* 0x0000008f12005986 */ /* 0x0043e2000c101904 */
[----:B------:R-:W-:Y:S02]  /*ad590*/  ISETP.LT.AND P5, PT, R12, UR6, !P0 ;  /* 0x000000060c007c0c */ /* 0x000fe4000c7a1270 */
[----:B------:R-:W-:Y:S02]  /*ad5a0*/  ISETP.GE.AND P4, PT, R0, UR7, PT ;  /* 0x0000000700007c0c */ /* 0x000fe4000bf86270 */
[----:B------:R-:W-:Y:S02]  /*ad5b0*/  ISETP.LT.AND P0, PT, R14, UR6, !P0 ;  /* 0x000000060e007c0c */ /* 0x000fe4000c701270 */
[----:B------:R-:W-:Y:S01]  /*ad5c0*/  ISETP.LT.AND P6, PT, R11, UR6, !P4 ;  /* 0x000000060b007c0c */ /* 0x000fe2000e7c1270 */
[----:B----4-:R-:W-:-:S04]  /*ad5d0*/  IMAD.WIDE R16, R139, 0x4, R2 ;  /* 0x000000048b107825 */ /* 0x010fc800078e0202 */
[C---:B-1----:R-:W-:Y:S01]  /*ad5e0*/  IMAD.WIDE R18, R139.reuse, 0x4, R6 ;  /* 0x000000048b127825 */ /* 0x042fe200078e0206 */
[----:B------:R1:W-:Y:S04]  /*ad5f0*/  @P2 STG.E desc[UR4][R8.64], R141 ;  /* 0x0000008d08002986 */ /* 0x0003e8000c101904 */
[----:B---3--:R2:W-:Y:S01]  /*ad600*/  @P3 STG.E desc[UR4][R16.64], R142 ;  /* 0x0000008e10003986 */ /* 0x0085e2000c101904 */
[----:B------:R-:W-:Y:S01]  /*ad610*/  ISETP.LT.AND P3, PT, R12, UR6, !P4 ;  /* 0x000000060c007c0c */ /* 0x000fe2000e761270 */
[----:B-1----:R-:W-:-:S04]  /*ad620*/  IMAD.WIDE R8, R139, 0x4, R152 ;  /* 0x000000048b087825 */ /* 0x002fc800078e0298 */
[----:B--2---:R-:W-:Y:S02]  /*ad630*/  IMAD.WIDE R16, R139, 0x4, R4 ;  /* 0x000000048b107825 */ /* 0x004fe400078e0204 */
[----:B------:R-:W2:Y:S04]  /*ad640*/  LDL.LU R139, [R1+0x2864] ;  /* 0x00286400018b7983 */ /* 0x000ea80000300800 */
[----:B------:R1:W-:Y:S04]  /*ad650*/  @P5 STG.E desc[UR4][R8.64], R243 ;  /* 0x000000f308005986 */ /* 0x0003e8000c101904 */
[----:B------:R3:W-:Y:S04]  /*ad660*/  @P1 STG.E desc[UR4][R16.64], R239 ;  /* 0x000000ef10001986 */ /* 0x0007e8000c101904 */
[----:B------:R-:W-:Y:S01]  /*ad670*/  @P0 STG.E desc[UR4][R18.64], R235 ;  /* 0x000000eb12000986 */ /* 0x000fe2000c101904 */
[----:B-1----:R-:W-:-:S04]  /*ad680*/  IMAD.WIDE R8, R138, 0x4, R2 ;  /* 0x000000048a087825 */ /* 0x002fc800078e0202 */
[C---:B---3--:R-:W-:Y:S01]  /*ad690*/  IMAD.WIDE R16, R138.reuse, 0x4, R152 ;  /* 0x000000048a107825 */ /* 0x048fe200078e0298 */
[----:B------:R1:W-:Y:S04]  /*ad6a0*/  @P6 STG.E desc[UR4][R8.64], R228 ;  /* 0x000000e408006986 */ /* 0x0003e8000c101904 */
[----:B------:R3:W-:Y:S01]  /*ad6b0*/  @P3 STG.E desc[UR4][R16.64], R224 ;  /* 0x000000e010003986 */ /* 0x0007e2000c101904 */
[----:B-1----:R-:W-:-:S04]  /*ad6c0*/  IMAD.WIDE R8, R138, 0x4, R4 ;  /* 0x000000048a087825 */ /* 0x002fc800078e0204 */
[----:B---3--:R-:W-:Y:S02]  /*ad6d0*/  IMAD.WIDE R16, R138, 0x4, R6 ;  /* 0x000000048a107825 */ /* 0x008fe400078e0206 */
[----:B------:R-:W3:Y:S02]  /*ad6e0*/  LDL.LU R138, [R1+0x2868] ;  /* 0x00286800018a7983 */ /* 0x000ee40000300800 */
[----:B------:R-:W-:Y:S01]  /*ad6f0*/  VIADD R0, R10, 0x1d9 ;  /* 0x000001d90a007836 */ /* 0x000fe20000000000 */
[----:B------:R-:W-:Y:S01]  /*ad700*/  ISETP.LT.AND P1, PT, R13, UR6, !P4 ;  /* 0x000000060d007c0c */ /* 0x000fe2000e721270 */
[----:B------:R-:W4:Y:S01]  /*ad710*/  LDL.LU R142, [R1+0x2860] ;  /* 0x00286000018e7983 */ /* 0x000f220000300800 */
[----:B------:R-:W-:Y:S02]  /*ad720*/  ISETP.LT.AND P4, PT, R14, UR6, !P4 ;  /* 0x000000060e007c0c */ /* 0x000fe4000e781270 */
[----:B------:R-:W-:Y:S01]  /*ad730*/  ISETP.GE.AND P2, PT, R0, UR7, PT ;  /* 0x0000000700007c0c */ /* 0x000fe2000bf46270 */
[----:B------:R-:W-:-:S03]  /*ad740*/  VIADD R15, R10, 0x1da ;  /* 0x000001da0a0f7836 */ /* 0x000fc60000000000 */
[----:B------:R-:W-:Y:S02]  /*ad750*/  ISETP.LT.AND P5, PT, R11, UR6, !P2 ;  /* 0x000000060b007c0c */ /* 0x000fe4000d7a1270 */
[----:B------:R-:W-:Y:S02]  /*ad760*/  ISETP.LT.AND P6, PT, R12, UR6, !P2 ;  /* 0x000000060c007c0c */ /* 0x000fe4000d7c1270 */
[----:B------:R-:W-:Y:S01]  /*ad770*/  ISETP.GE.AND P0, PT, R15, UR7, PT ;  /* 0x000000070f007c0c */ /* 0x000fe2000bf06270 */
[----:B------:R1:W-:Y:S01]  /*ad780*/  @P1 STG.E desc[UR4][R8.64], R220 ;  /* 0x000000dc08001986 */ /* 0x0003e2000c101904 */
[----:B------:R-:W-:Y:S02]  /*ad790*/  ISETP.LT.AND P1, PT, R13, UR6, !P2 ;  /* 0x000000060d007c0c */ /* 0x000fe4000d721270 */
[----:B------:R-:W-:Y:S01]  /*ad7a0*/  ISETP.LT.AND P2, PT, R14, UR6, !P2 ;  /* 0x000000060e007c0c */ /* 0x000fe2000d741270 */
[----:B------:R1:W-:Y:S01]  /*ad7b0*/  @P4 STG.E desc[UR4][R16.64], R216 ;  /* 0x000000d810004986 */ /* 0x0003e2000c101904 */
[----:B------:R-:W-:Y:S01]  /*ad7c0*/  ISETP.LT.AND P4, PT, R11, UR6, !P0 ;  /* 0x000000060b007c0c */ /* 0x000fe2000c781270 */
[----:B------:R-:W-:-:S04]  /*ad7d0*/  IMAD.WIDE R18, R140, 0x4, R152 ;  /* 0x000000048c127825 */ /* 0x000fc800078e0298 */
[----:B-1----:R-:W-:-:S04]  /*ad7e0*/  IMAD.WIDE R8, R140, 0x4, R2 ;  /* 0x000000048c087825 */ /* 0x002fc800078e0202 */
[C---:B------:R-:W-:Y:S01]  /*ad7f0*/  IMAD.WIDE R16, R140.reuse, 0x4, R6 ;  /* 0x000000048c107825 */ /* 0x040fe200078e0206 */
[----:B------:R1:W-:Y:S04]  /*ad800*/  @P5 STG.E desc[UR4][R8.64], R212 ;  /* 0x000000d408005986 */ /* 0x0003e8000c101904 */
[----:B------:R2:W-:Y:S01]  /*ad810*/  @P6 STG.E desc[UR4][R18.64], R208 ;  /* 0x000000d012006986 */ /* 0x0005e2000c101904 */
[----:B-1----:R-:W-:-:S03]  /*ad820*/  IMAD.WIDE R8, R140, 0x4, R4 ;  /* 0x000000048c087825 */ /* 0x002fc600078e0204 */
[----:B------:R-:W4:Y:S01]  /*ad830*/  LDL.LU R140, [R1+0x2850] ;  /* 0x00285000018c7983 */ /* 0x000f220000300800 */
[----:B------:R-:W-:Y:S02]  /*ad840*/  ISETP.LT.AND P6, PT, R12, UR6, !P0 ;  /* 0x000000060c007c0c */ /* 0x000fe4000c7c1270 */
[----:B------:R-:W-:Y:S01]  /*ad850*/  ISETP.LT.AND P5, PT, R13, UR6, !P0 ;  /* 0x000000060d007c0c */ /* 0x000fe2000c7a1270 */
[----:B------:R1:W-:Y:S04]  /*ad860*/  @P1 STG.E desc[UR4][R8.64], R204 ;  /* 0x000000cc08001986 */ /* 0x0003e8000c101904 */
[----:B------:R1:W-:Y:S01]  /*ad870*/  @P2 STG.E desc[UR4][R16.64], R200 ;  /* 0x000000c810002986 */ /* 0x0003e2000c101904 */
[----:B--2---:R-:W-:-:S04]  /*ad880*/  IMAD.WIDE R18, R139, 0x4, R2 ;  /* 0x000000048b127825 */ /* 0x004fc800078e0202 */
[C---:B-1----:R-:W-:Y:S01]  /*ad890*/  IMAD.WIDE R8, R139.reuse, 0x4, R152 ;  /* 0x000000048b087825 */ /* 0x042fe200078e0298 */
[----:B------:R1:W-:Y:S03]  /*ad8a0*/  @P4 STG.E desc[UR4][R18.64], R229 ;  /* 0x000000e512004986 */ /* 0x0003e6000c101904 */
[----:B------:R-:W-:-:S04]  /*ad8b0*/  IMAD.WIDE R16, R139, 0x4, R4 ;  /* 0x000000048b107825 */ /* 0x000fc800078e0204 */
[----:B-1----:R-:W-:Y:S02]  /*ad8c0*/  IMAD.WIDE R18, R139, 0x4, R6 ;  /* 0x000000048b127825 */ /* 0x002fe400078e0206 */
[----:B------:R-:W2:Y:S04]  /*ad8d0*/  LDL.LU R139, [R1+0x284c] ;  /* 0x00284c00018b7983 */ /* 0x000ea80000300800 */
[----:B------:R1:W-:Y:S04]  /*ad8e0*/  @P6 STG.E desc[UR4][R8.64], R225 ;  /* 0x000000e108006986 */ /* 0x0003e8000c101904 */
[----:B------:R1:W-:Y:S01]  /*ad8f0*/  @P5 STG.E desc[UR4][R16.64], R221 ;  /* 0x000000dd10005986 */ /* 0x0003e2000c101904 */
[----:B---3--:R-:W-:-:S04]  /*ad900*/  IMAD.WIDE R20, R138, 0x4, R2 ;  /* 0x000000048a147825 */ /* 0x008fc800078e0202 */
[----:B------:R-:W-:-:S04]  /*ad910*/  IMAD.WIDE R22, R138, 0x4, R152 ;  /* 0x000000048a167825 */ /* 0x000fc800078e0298 */
[----:B-1----:R-:W-:-:S04]  /*ad920*/  IMAD.WIDE R8, R138, 0x4, R4 ;  /* 0x000000048a087825 */ /* 0x002fc800078e0204 */
[----:B------:R-:W-:Y:S02]  /*ad930*/  IMAD.WIDE R16, R138, 0x4, R6 ;  /* 0x000000048a107825 */ /* 0x000fe400078e0206 */
[----:B------:R-:W3:Y:S01]  /*ad940*/  LDL.LU R138, [R1+0x2848] ;  /* 0x00284800018a7983 */ /* 0x000ee20000300800 */
[----:B------:R-:W-:Y:S01]  /*ad950*/  ISETP.LT.AND P0, PT, R14, UR6, !P0 ;  /* 0x000000060e007c0c */ /* 0x000fe2000c701270 */
[----:B------:R-:W-:-:S05]  /*ad960*/  VIADD R0, R10, 0x1db ;  /* 0x000001db0a007836 */ /* 0x000fca0000000000 */
[----:B------:R-:W-:Y:S01]  /*ad970*/  ISETP.GE.AND P3, PT, R0, UR7, PT ;  /* 0x0000000700007c0c */ /* 0x000fe2000bf66270 */
[----:B------:R-:W-:-:S03]  /*ad980*/  VIADD R0, R10, 0x1dc ;  /* 0x000001dc0a007836 */ /* 0x000fc60000000000 */
[----:B------:R-:W-:Y:S02]  /*ad990*/  ISETP.LT.AND P2, PT, R11, UR6, !P3 ;  /* 0x000000060b007c0c */ /* 0x000fe4000df41270 */
[----:B------:R-:W-:Y:S01]  /*ad9a0*/  ISETP.LT.AND P4, PT, R12, UR6, !P3 ;  /* 0x000000060c007c0c */ /* 0x000fe2000df81270 */
[----:B------:R4:W-:Y:S01]  /*ad9b0*/  @P0 STG.E desc[UR4][R18.64], R217 ;  /* 0x000000d912000986 */ /* 0x0009e2000c101904 */
[----:B------:R-:W-:Y:S02]  /*ad9c0*/  ISETP.GE.AND P1, PT, R0, UR7, PT ;  /* 0x0000000700007c0c */ /* 0x000fe4000bf26270 */
[----:B------:R-:W-:Y:S02]  /*ad9d0*/  ISETP.LT.AND P0, PT, R13, UR6, !P3 ;  /* 0x000000060d007c0c */ /* 0x000fe4000df01270 */
[----:B------:R-:W-:Y:S02]  /*ad9e0*/  ISETP.LT.AND P3, PT, R14, UR6, !P3 ;  /* 0x000000060e007c0c */ /* 0x000fe4000df61270 */
[----:B------:R-:W-:-:S02]  /*ad9f0*/  ISETP.LT.AND P6, PT, R11, UR6, !P1 ;  /* 0x000000060b007c0c */ /* 0x000fc4000cfc1270 */
[----:B------:R-:W-:Y:S01]  /*ada00*/  ISETP.LT.AND P5, PT, R12, UR6, !P1 ;  /* 0x000000060c007c0c */ /* 0x000fe2000cfa1270 */
[----:B------:R-:W-:Y:S01]  /*ada10*/  VIADD R0, R10, 0x1dd ;  /* 0x000001dd0a007836 */ /* 0x000fe20000000000 */
[----:B------:R1:W-:Y:S01]  /*ada20*/  @P2 STG.E desc[UR4][R20.64], R213 ;  /* 0x000000d514002986 */ /* 0x0003e2000c101904 */
[----:B----4-:R-:W-:-:S03]  /*ada30*/  IMAD.WIDE R18, R142, 0x4, R2 ;  /* 0x000000048e127825 */ /* 0x010fc600078e0202 */
[----:B------:R-:W-:Y:S01]  /*ada40*/  @P4 STG.E desc[UR4][R22.64], R209 ;  /* 0x000000d116004986 */ /* 0x000fe2000c101904 */
[----:B------:R-:W-:Y:S01]  /*ada50*/  ISETP.LT.AND P4, PT, R13, UR6, !P1 ;  /* 0x000000060d007c0c */ /* 0x000fe2000cf81270 */
[----:B------:R-:W-:Y:S01]  /*ada60*/  IMAD.WIDE R24, R142, 0x4, R152 ;  /* 0x000000048e187825 */ /* 0x000fe200078e0298 */
[----:B------:R-:W-:Y:S01]  /*ada70*/  ISETP.GE.AND P2, PT, R0, UR7, PT ;  /* 0x0000000700007c0c */ /* 0x000fe2000bf46270 */
[----:B------:R4:W-:Y:S01]  /*ada80*/  @P0 STG.E desc[UR4][R8.64], R205 ;  /* 0x000000cd08000986 */ /* 0x0009e2000c101904 */
[----:B------:R-:W-:-:S03]  /*ada90*/  ISETP.LT.AND P1, PT, R14, UR6, !P1 ;  /* 0x000000060e007c0c */ /* 0x000fc6000cf21270 */
[----:B------:R4:W-:Y:S01]  /*adaa0*/  @P3 STG.E desc[UR4][R16.64], R201 ;  /* 0x000000c910003986 */ /* 0x0009e2000c101904 */
[----:B------:R-:W-:-:S03]  /*adab0*/  ISETP.LT.AND P3, PT, R12, UR6, !P2 ;  /* 0x000000060c007c0c */ /* 0x000fc6000d761270 */
[----:B------:R4:W-:Y:S01]  /*adac0*/  @P6 STG.E desc[UR4][R18.64], R230 ;  /* 0x000000e612006986 */ /* 0x0009e2000c101904 */
[----:B------:R-:W-:Y:S01]  /*adad0*/  ISETP.LT.AND P6, PT, R11, UR6, !P2 ;  /* 0x000000060b007c0c */ /* 0x000fe2000d7c1270 */
[----:B-1----:R-:W-:Y:S02]  /*adae0*/  IMAD.WIDE R20, R142, 0x4, R4 ;  /* 0x000000048e147825 */ /* 0x002fe400078e0204 */
[----:B------:R-:W-:Y:S01]  /*adaf0*/  @P5 STG.E desc[UR4][R24.64], R226 ;  /* 0x000000e218005986 */ /* 0x000fe2000c101904 */
[----:B------:R-:W-:Y:S01]  /*adb00*/  ISETP.LT.AND P5, PT, R13, UR6, !P2 ;  /* 0x000000060d007c0c */ /* 0x000fe2000d7a1270 */
[----:B------:R-:W-:Y:S02]  /*adb10*/  VIADD R15, R10, 0x1de ;  /* 0x000001de0a0f7836 */ /* 0x000fe40000000000 */
[----:B------:R1:W-:Y:S01]  /*adb20*/  @P4 STG.E desc[UR4][R20.64], R222 ;  /* 0x000000de14004986 */ /* 0x0003e2000c101904 */
[----:B----4-:R-:W-:-:S04]  /*adb30*/  IMAD.WIDE R8, R142, 0x4, R6 ;  /* 0x000000048e087825 */ /* 0x010fc800078e0206 */
[----:B------:R-:W-:Y:S01]  /*adb40*/  IMAD.WIDE R16, R140, 0x4, R2 ;  /* 0x000000048c107825 */ /* 0x000fe200078e0202 */
[----:B------:R-:W-:-:S03]  /*adb50*/  ISETP.GE.AND P0, PT, R15, UR7, PT ;  /* 0x000000070f007c0c */ /* 0x000fc6000bf06270 */
[----:B------:R-:W-:-:S04]  /*adb60*/  IMAD.WIDE R22, R140, 0x4, R4 ;  /* 0x000000048c167825 */ /* 0x000fc800078e0204 */
[----:B------:R-:W-:-:S04]  /*adb70*/  IMAD.WIDE R18, R140, 0x4, R152 ;  /* 0x000000048c127825 */ /* 0x000fc800078e0298 */
[----:B-1----:R-:W-:Y:S02]  /*adb80*/  IMAD.WIDE R20, R140, 0x4, R6 ;  /* 0x000000048c147825 */ /* 0x002fe400078e0206 */
[----:B------:R-:W4:Y:S01]  /*adb90*/  LDL.LU R140, [R1+0x2840] ;  /* 0x00284000018c7983 */ /* 0x000f220000300800 */
[----:B------:R-:W-:-:S03]  /*adba0*/  ISETP.LT.AND P2, PT, R14, UR6, !P2 ;  /* 0x000000060e007c0c */ /* 0x000fc6000d741270 */
[----:B------:R1:W-:Y:S01]  /*adbb0*/  @P1 STG.E desc[UR4][R8.64], R218 ;  /* 0x000000da08001986 */ /* 0x0003e2000c101904 */
[----:B------:R-:W-:-:S03]  /*adbc0*/  ISETP.LT.AND P1, PT, R11, UR6, !P0 ;  /* 0x000000060b007c0c */ /* 0x000fc6000c721270 */
[----:B------:R1:W-:Y:S04]  /*adbd0*/  @P6 STG.E desc[UR4][R16.64], R214 ;  /* 0x000000d610006986 */ /* 0x0003e8000c101904 */
[----:B------:R1:W-:Y:S01]  /*adbe0*/  @P3 STG.E desc[UR4][R18.64], R210 ;  /* 0x000000d212003986 */ /* 0x0003e2000c101904 */
[----:B------:R-:W-:-:S03]  /*adbf0*/  ISETP.LT.AND P3, PT, R13, UR6, !P0 ;  /* 0x000000060d007c0c */ /* 0x000fc6000c761270 */
[----:B------:R3:W-:Y:S01]  /*adc00*/  @P5 STG.E desc[UR4][R22.64], R206 ;  /* 0x000000ce16005986 */ /* 0x0007e2000c101904 */
[----:B------:R-:W-:-:S03]  /*adc10*/  ISETP.LT.AND P5, PT, R12, UR6, !P0 ;  /* 0x000000060c007c0c */ /* 0x000fc6000c7a1270 */
[----:B------:R3:W-:Y:S01]  /*adc20*/  @P2 STG.E desc[UR4][R20.64], R202 ;  /* 0x000000ca14002986 */ /* 0x0007e2000c101904 */
[----:B--2---:R-:W-:-:S04]  /*adc30*/  IMAD.WIDE R24, R139, 0x4, R2 ;  /* 0x000000048b187825 */ /* 0x004fc800078e0202 */
[----:B-1----:R-:W-:-:S04]  /*adc40*/  IMAD.WIDE R8, R139, 0x4, R152 ;  /* 0x000000048b087825 */ /* 0x002fc800078e0298 */
[----:B------:R-:W-:-:S04]  /*adc50*/  IMAD.WIDE R16, R139, 0x4, R4 ;  /* 0x000000048b107825 */ /* 0x000fc800078e0204 */
[----:B------:R-:W-:Y:S02]  /*adc60*/  IMAD.WIDE R18, R139, 0x4, R6 ;  /* 0x000000048b127825 */ /* 0x000fe400078e0206 */
[----:B------:R-:W2:Y:S04]  /*adc70*/  LDL.LU R139, [R1+0x2838] ;  /* 0x00283800018b7983 */ /* 0x000ea80000300800 */
[----:B------:R-:W-:Y:S04]  /*adc80*/  @P1 STG.E desc[UR4][R24.64], R231 ;  /* 0x000000e718001986 */ /* 0x000fe8000c101904 */
[----:B------:R1:W-:Y:S04]  /*adc90*/  @P5 STG.E desc[UR4][R8.64], R227 ;  /* 0x000000e308005986 */ /* 0x0003e8000c101904 */
[----:B------:R1:W-:Y:S01]  /*adca0*/  @P3 STG.E desc[UR4][R16.64], R223 ;  /* 0x000000df10003986 */ /* 0x0003e2000c101904 */
[----:B---3--:R-:W-:-:S04]  /*adcb0*/  IMAD.WIDE R22, R138, 0x4, R2 ;  /* 0x000000048a167825 */ /* 0x008fc800078e0202 */
[----:B------:R-:W-:-:S04]  /*adcc0*/  IMAD.WIDE R20, R138, 0x4, R152 ;  /* 0x000000048a147825 */ /* 0x000fc800078e0298 */
[----:B-1----:R-:W-:-:S04]  /*adcd0*/  IMAD.WIDE R8, R138, 0x4, R4 ;  /* 0x000000048a087825 */ /* 0x002fc800078e0204 */
[----:B------:R-:W-:Y:S02]  /*adce0*/  IMAD.WIDE R16, R138, 0x4, R6 ;  /* 0x000000048a107825 */ /* 0x000fe400078e0206 */
[----:B------:R-:W3:Y:S02]  /*adcf0*/  LDL.LU R138, [R1+0x2834] ;  /* 0x00283400018a7983 */ /* 0x000ee40000300800 */
[----:B------:R-:W-:Y:S01]  /*add00*/  VIADD R0, R10, 0x1df ;  /* 0x000001df0a007836 */ /* 0x000fe20000000000 */
[----:B------:R-:W-:Y:S01]  /*add10*/  ISETP.LT.AND P0, PT, R14, UR6, !P0 ;  /* 0x000000060e007c0c */ /* 0x000fe2000c701270 */
[----:B------:R-:W3:Y:S03]  /*add20*/  LDL.LU R142, [R1+0x282c] ;  /* 0x00282c00018e7983 */ /* 0x000ee60000300800 */
[----:B------:R-:W-:-:S04]  /*add30*/  ISETP.GE.AND P4, PT, R0, UR7, PT ;  /* 0x0000000700007c0c */ /* 0x000fc8000bf86270 */
[----:B------:R-:W-:Y:S01]  /*add40*/  ISETP.LT.AND P6, PT, R11, UR6, !P4 ;  /* 0x000000060b007c0c */ /* 0x000fe2000e7c1270 */
[----:B------:R-:W-:Y:S01]  /*add50*/  VIADD R0, R10, 0x1e0 ;  /* 0x000001e00a007836 */ /* 0x000fe20000000000 */
[----:B------:R-:W-:Y:S02]  /*add60*/  ISETP.LT.AND P1, PT, R12, UR6, !P4 ;  /* 0x000000060c007c0c */ /* 0x000fe4000e721270 */
[----:B------:R-:W-:Y:S02]  /*add70*/  ISETP.LT.AND P3, PT, R13, UR6, !P4 ;  /* 0x000000060d007c0c */ /* 0x000fe4000e761270 */
[----:B------:R-:W-:Y:S01]  /*add80*/  ISETP.GE.AND P2, PT, R0, UR7, PT ;  /* 0x0000000700007c0c */ /* 0x000fe2000bf46270 */
[----:B------:R4:W-:Y:S01]  /*add90*/  @P0 STG.E desc[UR4][R18.64], R219 ;  /* 0x000000db12000986 */ /* 0x0009e2000c101904 */
[----:B------:R-:W-:Y:S02]  /*adda0*/  ISETP.LT.AND P4, PT, R14, UR6, !P4 ;  /* 0x000000060e007c0c */ /* 0x000fe4000e781270 */
[----:B------:R-:W-:-:S03]  /*addb0*/  ISETP.LT.AND P5, PT, R11, UR6, !P2 ;  /* 0x000000060b007c0c */ /* 0x000fc6000d7a1270 */
[----:B------:R1:W-:Y:S01]  /*addc0*/  @P6 STG.E desc[UR4][R22.64], R215 ;  /* 0x000000d716006986 */ /* 0x0003e2000c101904 */
[----:B------:R-:W-:Y:S01]  /*addd0*/  ISETP.LT.AND P6, PT, R12, UR6, !P2 ;  /* 0x000000060c007c0c */ /* 0x000fe2000d7c1270 */
[----:B------:R-:W-:Y:S02]  /*adde0*/  VIADD R15, R10, 0x1e1 ;  /* 0x000001e10a0f7836 */ /* 0x000fe40000000000 */
[----:B------:R1:W-:Y:S04]  /*addf0*/  @P1 STG.E desc[UR4][R20.64], R211 ;  /* 0x000000d314001986 */ /* 0x0003e8000c101904 */
[----:B------:R1:W-:Y:S01]  /*ade00*/  @P3 STG.E desc[UR4][R8.64], R207 ;  /* 0x000000cf08003986 */ /* 0x0003e2000c101904 */
[----:B------:R-:W-:Y:S02]  /*ade10*/  ISETP.GE.AND P0, PT, R15, UR7, PT ;  /* 0x000000070f007c0c */ /* 0x000fe4000bf06270 */
[----:B------:R-:W-:Y:S01]  /*ade20*/  ISETP.LT.AND P3, PT, R13, UR6, !P2 ;  /* 0x000000060d007c0c */ /* 0x000fe2000d761270 */
[----:B------:R2:W-:Y:S01]  /*ade30*/  @P4 STG.E desc[UR4][R16.64], R203 ;  /* 0x000000cb10004986 */ /* 0x0005e2000c101904 */
[----:B------:R-:W-:-:S02]  /*ade40*/  ISETP.LT.AND P2, PT, R14, UR6, !P2 ;  /* 0x000000060e007c0c */ /* 0x000fc4000d741270 */
[----:B------:R-:W-:Y:S01]  /*ade50*/  ISETP.LT.AND P4, PT, R11, UR6, !P0 ;  /* 0x000000060b007c0c */ /* 0x000fe2000c781270 */
[----:B----4-:R-:W-:-:S04]  /*ade60*/  IMAD.WIDE R18, R140, 0x4, R2 ;  /* 0x000000048c127825 */ /* 0x010fc800078e0202 */
[----:B-1----:R-:W-:-:S04]  /*ade70*/  IMAD.WIDE R22, R140, 0x4, R152 ;  /* 0x000000048c167825 */ /* 0x002fc800078e0298 */
[----:B------:R-:W-:-:S04]  /*ade80*/  IMAD.WIDE R20, R140, 0x4, R4 ;  /* 0x000000048c147825 */ /* 0x000fc800078e0204 */
[----:B------:R-:W-:Y:S02]  /*ade90*/  IMAD.WIDE R8, R140, 0x4, R6 ;  /* 0x000000048c087825 */ /* 0x000fe400078e0206 */
[----:B------:R-:W4:Y:S04]  /*adea0*/  LDL.LU R140, [R1+0x2828] ;  /* 0x00282800018c7983 */ /* 0x000f280000300800 */
[----:B------:R1:W-:Y:S04]  /*adeb0*/  @P5 STG.E desc[UR4][R18.64], R196 ;  /* 0x000000c412005986 */ /* 0x0003e8000c101904 */
[----:B------:R1:W-:Y:S01]  /*adec0*/  @P6 STG.E desc[UR4][R22.64], R192 ;  /* 0x000000c016006986 */ /* 0x0003e2000c101904 */
[----:B------:R-:W-:-:S03]  /*aded0*/  ISETP.LT.AND P6, PT, R12, UR6, !P0 ;  /* 0x000000060c007c0c */ /* 0x000fc6000c7c1270 */
[----:B------:R-:W-:Y:S04]  /*adee0*/  @P3 STG.E desc[UR4][R20.64], R188 ;  /* 0x000000bc14003986 */ /* 0x000fe8000c101904 */
[----:B------:R3:W-:Y:S01]  /*adef0*/  @P2 STG.E desc[UR4][R8.64], R184 ;  /* 0x000000b808002986 */ /* 0x0007e2000c101904 */
[----:B--2---:R-:W-:-:S04]  /*adf00*/  IMAD.WIDE R16, R139, 0x4, R2 ;  /* 0x000000048b107825 */ /* 0x004fc800078e0202 */
[----:B-1----:R-:W-:-:S04]  /*adf10*/  IMAD.WIDE R18, R139, 0x4, R152 ;  /* 0x000000048b127825 */ /* 0x002fc800078e0298 */
[----:B------:R-:W-:-:S04]  /*adf20*/  IMAD.WIDE R22, R139, 0x4, R4 ;  /* 0x000000048b167825 */ /* 0x000fc800078e0204 */
[----:B------:R-:W-:Y:S02]  /*adf30*/  IMAD.WIDE R24, R139, 0x4, R6 ;  /* 0x000000048b187825 */ /* 0x000fe400078e0206 */
        /* <DEDUP_REMOVED lines=9> */
[----:B------:R-:W-:Y:S01]  /*adfd0*/  VIADD R0, R10, 0x1e2 ;  /* 0x000001e20a007836 */ /* 0x000fe20000000000 */
[----:B------:R-:W-:-:S04]  /*adfe0*/  ISETP.LT.AND P0, PT, R14, UR6, !P0 ;  /* 0x000000060e007c0c */ /* 0x000fc8000c701270 */
[----:B------:R-:W-:Y:S01]  /*adff0*/  ISETP.GE.AND P1, PT, R0, UR7, PT ;  /* 0x0000000700007c0c */ /* 0x000fe2000bf26270 */
[----:B------:R-:W-:-:S03]  /*ae000*/  VIADD R0, R10, 0x1e3 ;  /* 0x000001e30a007836 */ /* 0x000fc60000000000 */
[----:B------:R-:W-:Y:S02]  /*ae010*/  ISETP.LT.AND P2, PT, R11, UR6, !P1 ;  /* 0x000000060b007c0c */ /* 0x000fe4000cf41270 */
[----:B------:R-:W-:Y:S01]  /*ae020*/  ISETP.GE.AND P3, PT, R0, UR7, PT ;  /* 0x0000000700007c0c */ /* 0x000fe2000bf66270 */
[----:B------:R1:W-:Y:S01]  /*ae030*/  @P5 STG.E desc[UR4][R22.64], R132 ;  /* 0x0000008416005986 */ /* 0x0003e2000c101904 */
[----:B------:R-:W-:-:S03]  /*ae040*/  ISETP.LT.AND P4, PT, R12, UR6, !P1 ;  /* 0x000000060c007c0c */ /* 0x000fc6000cf81270 */
[----:B------:R1:W-:Y:S01]  /*ae050*/  @P0 STG.E desc[UR4][R24.64], R128 ;  /* 0x0000008018000986 */ /* 0x0003e2000c101904 */
[----:B------:R-:W-:Y:S02]  /*ae060*/  ISETP.LT.AND P0, PT, R13, UR6, !P1 ;  /* 0x000000060d007c0c */ /* 0x000fe4000cf01270 */
[----:B------:R-:W-:Y:S02]  /*ae070*/  ISETP.LT.AND P1, PT, R14, UR6, !P1 ;  /* 0x000000060e007c0c */ /* 0x000fe4000cf21270 */
[----:B------:R-:W-:Y:S02]  /*ae080*/  ISETP.LT.AND P6, PT, R11, UR6, !P3 ;  /* 0x000000060b007c0c */ /* 0x000fe4000dfc1270 */
[----:B------:R-:W-:Y:S01]  /*ae090*/  ISETP.LT.AND P5, PT, R12, UR6, !P3 ;  /* 0x000000060c007c0c */ /* 0x000fe2000dfa1270 */
[----:B------:R-:W-:Y:S01]  /*ae0a0*/  VIADD R0, R10, 0x1e4 ;  /* 0x000001e40a007836 */ /* 0x000fe20000000000 */
[----:B------:R4:W-:Y:S01]  /*ae0b0*/  @P2 STG.E desc[UR4][R8.64], R197 ;  /* 0x000000c508002986 */ /* 0x0009e2000c101904 */
[----:B-1----:R-:W-:-:S03]  /*ae0c0*/  IMAD.WIDE R22, R142, 0x4, R2 ;  /* 0x000000048e167825 */ /* 0x002fc600078e0202 */
[----:B------:R-:W-:Y:S01]  /*ae0d0*/  @P4 STG.E desc[UR4][R20.64], R193 ;  /* 0x000000c114004986 */ /* 0x000fe2000c101904 */
[----:B------:R-:W-:Y:S01]  /*ae0e0*/  ISETP.GE.AND P2, PT, R0, UR7, PT ;  /* 0x0000000700007c0c */ /* 0x000fe2000bf46270 */
[----:B------:R-:W-:Y:S01]  /*ae0f0*/  IMAD.WIDE R24, R142, 0x4, R152 ;  /* 0x000000048e187825 */ /* 0x000fe200078e0298 */
[----:B------:R-:W-:Y:S01]  /*ae100*/  ISETP.LT.AND P4, PT, R13, UR6, !P3 ;  /* 0x000000060d007c0c */ /* 0x000fe2000df81270 */
[----:B------:R1:W-:Y:S01]  /*ae110*/  @P0 STG.E desc[UR4][R16.64], R189 ;  /* 0x000000bd10000986 */ /* 0x0003e2000c101904 */
[----:B------:R-:W-:-:S03]  /*ae120*/  ISETP.LT.AND P3, PT, R14, UR6, !P3 ;  /* 0x000000060e007c0c */ /* 0x000fc6000df61270 */
[----:B------:R1:W-:Y:S01]  /*ae130*/  @P1 STG.E desc[UR4][R18.64], R185 ;  /* 0x000000b912001986 */ /* 0x0003e2000c101904 */
[----:B------:R-:W-:-:S03]  /*ae140*/  ISETP.LT.AND P1, PT, R12, UR6, !P2 ;  /* 0x000000060c007c0c */ /* 0x000fc6000d721270 */
[----:B------:R1:W-:Y:S01]  /*ae150*/  @P6 STG.E desc[UR4][R22.64], R181 ;  /* 0x000000b516006986 */ /* 0x0003e2000c101904 */
[----:B------:R-:W-:-:S03]  /*ae160*/  ISETP.LT.AND P6, PT, R11, UR6, !P2 ;  /* 0x000000060b007c0c */ /* 0x000fc6000d7c1270 */
[----:B------:R-:W-:Y:S01]  /*ae170*/  @P5 STG.E desc[UR4][R24.64], R177 ;  /* 0x000000b118005986 */ /* 0x000fe2000c101904 */
[----:B------:R-:W-:Y:S01]  /*ae180*/  ISETP.LT.AND P5, PT, R13, UR6, !P2 ;  /* 0x000000060d007c0c */ /* 0x000fe2000d7a1270 */
[----:B----4-:R-:W-:-:S04]  /*ae190*/  IMAD.WIDE R8, R142, 0x4, R4 ;  /* 0x000000048e087825 */ /* 0x010fc800078e0204 */
[----:B------:R-:W-:Y:S02]  /*ae1a0*/  VIADD R15, R10, 0x1e5 ;  /* 0x000001e50a0f7836 */ /* 0x000fe40000000000 */
[----:B-1----:R-:W-:Y:S01]  /*ae1b0*/  IMAD.WIDE R16, R142, 0x4, R6 ;  /* 0x000000048e107825 */ /* 0x002fe200078e0206 */
[----:B------:R1:W-:Y:S03]  /*ae1c0*/  @P4 STG.E desc[UR4][R8.64], R133 ;  /* 0x0000008508004986 */ /* 0x0003e6000c101904 */
[----:B------:R-:W-:Y:S01]  /*ae1d0*/  IMAD.WIDE R18, R140, 0x4, R2 ;  /* 0x000000048c127825 */ /* 0x000fe200078e0202 */
[----:B------:R-:W-:-:S03]  /*ae1e0*/  ISETP.GE.AND P0, PT, R15, UR7, PT ;  /* 0x000000070f007c0c */ /* 0x000fc6000bf06270 */
[C---:B------:R-:W-:Y:S01]  /*ae1f0*/  IMAD.WIDE R20, R140.reuse, 0x4, R152 ;  /* 0x000000048c147825 */ /* 0x040fe200078e0298 */
[----:B------:R4:W-:Y:S03]  /*ae200*/  @P3 STG.E desc[UR4][R16.64], R129 ;  /* 0x0000008110003986 */ /* 0x0009e6000c101904 */
[C---:B------:R-:W-:Y:S01]  /*ae210*/  IMAD.WIDE R22, R140.reuse, 0x4, R4 ;  /* 0x000000048c167825 */ /* 0x040fe200078e0204 */
[----:B------:R4:W-:Y:S03]  /*ae220*/  @P6 STG.E desc[UR4][R18.64], R198 ;  /* 0x000000c612006986 */ /* 0x0009e6000c101904 */
[----:B-1----:R-:W-:Y:S02]  /*ae230*/  IMAD.WIDE R8, R140, 0x4, R6 ;  /* 0x000000048c087825 */ /* 0x002fe400078e0206 */
[----:B------:R-:W3:Y:S01]  /*ae240*/  LDL.LU R140, [R1+0x2810] ;  /* 0x00281000018c7983 */ /* 0x000ee20000300800 */
[----:B------:R-:W-:-:S02]  /*ae250*/  ISETP.LT.AND P2, PT, R14, UR6, !P2 ;  /* 0x000000060e007c0c */ /* 0x000fc4000d741270 */
[----:B------:R-:W-:Y:S01]  /*ae260*/  ISETP.LT.AND P3, PT, R11, UR6, !P0 ;  /* 0x000000060b007c0c */ /* 0x000fe2000c761270 */
[----:B------:R1:W-:Y:S01]  /*ae270*/  @P1 STG.E desc[UR4][R20.64], R194 ;  /* 0x000000c214001986 */ /* 0x0003e2000c101904 */
[----:B------:R-:W-:-:S03]  /*ae280*/  ISETP.LT.AND P1, PT, R13, UR6, !P0 ;  /* 0x000000060d007c0c */ /* 0x000fc6000c721270 */
[----:B------:R3:W-:Y:S01]  /*ae290*/  @P5 STG.E desc[UR4][R22.64], R190 ;  /* 0x000000be16005986 */ /* 0x0007e2000c101904 */
[----:B------:R-:W-:-:S05]  /*ae2a0*/  ISETP.LT.AND P5, PT, R12, UR6, !P0 ;  /* 0x000000060c007c0c */ /* 0x000fca000c7a1270 */
[----:B------:R3:W-:Y:S01]  /*ae2b0*/  @P2 STG.E desc[UR4][R8.64], R186 ;  /* 0x000000ba08002986 */ /* 0x0007e2000c101904 */
[----:B--2---:R-:W-:-:S04]  /*ae2c0*/  IMAD.WIDE R24, R139, 0x4, R2 ;  /* 0x000000048b187825 */ /* 0x004fc800078e0202 */
[----:B----4-:R-:W-:-:S04]  /*ae2d0*/  IMAD.WIDE R16, R139, 0x4, R152 ;  /* 0x000000048b107825 */ /* 0x010fc800078e0298 */
[----:B------:R-:W-:-:S04]  /*ae2e0*/  IMAD.WIDE R18, R139, 0x4, R4 ;  /* 0x000000048b127825 */ /* 0x000fc800078e0204 */
[----:B-1----:R-:W-:Y:S02]  /*ae2f0*/  IMAD.WIDE R20, R139, 0x4, R6 ;  /* 0x000000048b147825 */ /* 0x002fe400078e0206 */
[----:B------:R-:W2:Y:S04]  /*ae300*/  LDL.LU R139, [R1+0x2808] ;  /* 0x00280800018b7983 */ /* 0x000ea80000300800 */
[----:B------:R-:W-:Y:S04]  /*ae310*/  @P3 STG.E desc[UR4][R24.64], R182 ;  /* 0x000000b618003986 */ /* 0x000fe8000c101904 */
[----:B------:R1:W-:Y:S04]  /*ae320*/  @P5 STG.E desc[UR4][R16.64], R178 ;  /* 0x000000b210005986 */ /* 0x0003e8000c101904 */
[----:B------:R4:W-:Y:S01]  /*ae330*/  @P1 STG.E desc[UR4][R18.64], R134 ;  /* 0x0000008612001986 */ /* 0x0009e2000c101904 */
[----:B---3--:R-:W-:-:S04]  /*ae340*/  IMAD.WIDE R22, R138, 0x4, R2 ;  /* 0x000000048a167825 */ /* 0x008fc800078e0202 */
[----:B------:R-:W-:-:S04]  /*ae350*/  IMAD.WIDE R8, R138, 0x4, R152 ;  /* 0x000000048a087825 */ /* 0x000fc800078e0298 */
[----:B-1----:R-:W-:-:S04]  /*ae360*/  IMAD.WIDE R16, R138, 0x4, R4 ;  /* 0x000000048a107825 */ /* 0x002fc800078e0204 */
[----:B----4-:R-:W-:Y:S02]  /*ae370*/  IMAD.WIDE R18, R138, 0x4, R6 ;  /* 0x000000048a127825 */ /* 0x010fe400078e0206 */
[----:B------:R-:W3:Y:S02]  /*ae380*/  LDL.LU R138, [R1+0x2804] ;  /* 0x00280400018a7983 */ /* 0x000ee40000300800 */
[----:B------:R-:W-:Y:S01]  /*ae390*/  VIADD R0, R10, 0x1e6 ;  /* 0x000001e60a007836 */ /* 0x000fe20000000000 */
[----:B------:R-:W-:Y:S01]  /*ae3a0*/  ISETP.LT.AND P0, PT, R14, UR6, !P0 ;  /* 0x000000060e007c0c */ /* 0x000fe2000c701270 */
[----:B------:R-:W-:Y:S01]  /*ae3b0*/  VIADD R15, R10, 0x1e8 ;  /* 0x000001e80a0f7836 */ /* 0x000fe20000000000 */
[----:B------:R-:W4:Y:S02]  /*ae3c0*/  LDL.LU R142, [R1+0x2800] ;  /* 0x00280000018e7983 */ /* 0x000f240000300800 */
        /* <DEDUP_REMOVED lines=10> */
[----:B------:R-:W-:Y:S02]  /*ae470*/  ISETP.LT.AND P6, PT, R12, UR6, !P2 ;  /* 0x000000060c007c0c */ /* 0x000fe4000d7c1270 */
[----:B------:R-:W-:Y:S01]  /*ae480*/  ISETP.GE.AND P0, PT, R15, UR7, PT ;  /* 0x000000070f007c0c */ /* 0x000fe2000bf06270 */
[----:B------:R1:W-:Y:S04]  /*ae490*/  @P3 STG.E desc[UR4][R8.64], R195 ;  /* 0x000000c308003986 */ /* 0x0003e8000c101904 */
[----:B------:R1:W-:Y:S01]  /*ae4a0*/  @P1 STG.E desc[UR4][R16.64], R191 ;  /* 0x000000bf10001986 */ /* 0x0003e2000c101904 */
[----:B------:R-:W-:Y:S02]  /*ae4b0*/  ISETP.LT.AND P1, PT, R13, UR6, !P2 ;  /* 0x000000060d007c0c */ /* 0x000fe4000d721270 */
[----:B------:R-:W-:Y:S01]  /*ae4c0*/  ISETP.LT.AND P2, PT, R14, UR6, !P2 ;  /* 0x000000060e007c0c */ /* 0x000fe2000d741270 */
[----:B------:R2:W-:Y:S01]  /*ae4d0*/  @P4 STG.E desc[UR4][R18.64], R187 ;  /* 0x000000bb12004986 */ /* 0x0005e2000c101904 */
[----:B------:R-:W-:Y:S01]  /*ae4e0*/  ISETP.LT.AND P4, PT, R11, UR6, !P0 ;  /* 0x000000060b007c0c */ /* 0x000fe2000c781270 */
[----:B-1----:R-:W-:-:S04]  /*ae4f0*/  IMAD.WIDE R20, R140, 0x4, R2 ;  /* 0x000000048c147825 */ /* 0x002fc800078e0202 */
[----:B------:R-:W-:Y:S01]  /*ae500*/  IMAD.WIDE R22, R140, 0x4, R152 ;  /* 0x000000048c167825 */ /* 0x000fe200078e0298 */
[----:B------:R1:W-:Y:S04]  /*ae510*/  @P5 STG.E desc[UR4][R20.64], R183 ;  /* 0x000000b714005986 */ /* 0x0003e8000c101904 */
[----:B------:R1:W-:Y:S01]  /*ae520*/  @P6 STG.E desc[UR4][R22.64], R179 ;  /* 0x000000b316006986 */ /* 0x0003e2000c101904 */
[----:B------:R-:W-:Y:S01]  /*ae530*/  ISETP.LT.AND P6, PT, R12, UR6, !P0 ;  /* 0x000000060c007c0c */ /* 0x000fe2000c7c1270 */
[----:B------:R-:W-:-:S04]  /*ae540*/  IMAD.WIDE R8, R140, 0x4, R4 ;  /* 0x000000048c087825 */ /* 0x000fc800078e0204 */
[----:B------:R-:W-:Y:S01]  /*ae550*/  IMAD.WIDE R16, R140, 0x4, R6 ;  /* 0x000000048c107825 */ /* 0x000fe200078e0206 */
[----:B------:R3:W-:Y:S04]  /*ae560*/  @P1 STG.E desc[UR4][R8.64], R135 ;  /* 0x0000008708001986 */ /* 0x0007e8000c101904 */
        /* <DEDUP_REMOVED lines=15> */
[----:B------:R-:W3:Y:S01]  /*ae660*/  LDL.LU R140, [R1+0x27e0] ;  /* 0x0027e000018c7983 */ /* 0x000ee20000300800 */
[----:B------:R-:W-:Y:S02]  /*ae670*/  ISETP.LT.AND P0, PT, R14, UR6, !P0 ;  /* 0x000000060e007c0c */ /* 0x000fe4000c701270 */
[----:B------:R-:W-:Y:S01]  /*ae680*/  ISETP.GE.AND P3, PT, R0, UR7, PT ;  /* 0x0000000700007c0c */ /* 0x000fe2000bf66270 */
[----:B------:R-:W-:-:S03]  /*ae690*/  VIADD R0, R10, 0x1ea ;  /* 0x000001ea0a007836 */ /* 0x000fc60000000000 */
[----:B------:R-:W-:Y:S02]  /*ae6a0*/  ISETP.LT.AND P2, PT, R11, UR6, !P3 ;  /* 0x000000060b007c0c */ /* 0x000fe4000df41270 */
[----:B------:R-:W-:Y:S02]  /*ae6b0*/  ISETP.LT.AND P4, PT, R12, UR6, !P3 ;  /* 0x000000060c007c0c */ /* 0x000fe4000df81270 */
[----:B------:R-:W-:Y:S01]  /*ae6c0*/  ISETP.GE.AND P1, PT, R0, UR7, PT ;  /* 0x0000000700007c0c */ /* 0x000fe2000bf26270 */
[----:B------:R4:W-:Y:S04]  /*ae6d0*/  @P5 STG.E desc[UR4][R22.64], R116 ;  /* 0x0000007416005986 */ /* 0x0009e8000c101904 */
[----:B------:R1:W-:Y:S01]  /*ae6e0*/  @P0 STG.E desc[UR4][R24.64], R112 ;  /* 0x0000007018000986 */ /* 0x0003e2000c101904 */
[----:B------:R-:W-:-:S02]  /*ae6f0*/  ISETP.LT.AND P0, PT, R13, UR6, !P3 ;  /* 0x000000060d007c0c */ /* 0x000fc4000df01270 */
[----:B------:R-:W-:Y:S01]  /*ae700*/  ISETP.LT.AND P3, PT, R14, UR6, !P3 ;  /* 0x000000060e007c0c */ /* 0x000fe2000df61270 */
[----:B------:R1:W-:Y:S01]  /*ae710*/  @P2 STG.E desc[UR4][R8.64], R108 ;  /* 0x0000006c08002986 */ /* 0x0003e2000c101904 */
[----:B------:R-:W-:Y:S02]  /*ae720*/  ISETP.LT.AND P6, PT, R11, UR6, !P1 ;  /* 0x000000060b007c0c */ /* 0x000fe4000cfc1270 */
[----:B------:R-:W-:Y:S01]  /*ae730*/  ISETP.LT.AND P5, PT, R12, UR6, !P1 ;  /* 0x000000060c007c0c */ /* 0x000fe2000cfa1270 */
[----:B------:R1:W-:Y:S01]  /*ae740*/  @P4 STG.E desc[UR4][R16.64], R104 ;  /* 0x0000006810004986 */ /* 0x0003e2000c101904 */
[----:B------:R-:W-:Y:S01]  /*ae750*/  ISETP.LT.AND P4, PT, R13, UR6, !P1 ;  /* 0x000000060d007c0c */ /* 0x000fe2000cf81270 */
[----:B------:R-:W-:Y:S02]  /*ae760*/  VIADD R0, R10, 0x1eb ;  /* 0x000001eb0a007836 */ /* 0x000fe40000000000 */
[----:B----4-:R-:W-:Y:S02]  /*ae770*/  IMAD.WIDE R22, R142, 0x4, R2 ;  /* 0x000000048e167825 */ /* 0x010fe400078e0202 */
[----:B------:R2:W-:Y:S01]  /*ae780*/  @P0 STG.E desc[UR4][R18.64], R100 ;  /* 0x0000006412000986 */ /* 0x0005e2000c101904 */
[----:B------:R-:W-:Y:S01]  /*ae790*/  ISETP.GE.AND P2, PT, R0, UR7, PT ;  /* 0x0000000700007c0c */ /* 0x000fe2000bf46270 */
[----:B-1----:R-:W-:Y:S01]  /*ae7a0*/  IMAD.WIDE R24, R142, 0x4, R152 ;  /* 0x000000048e187825 */ /* 0x002fe200078e0298 */
[----:B------:R-:W-:Y:S01]  /*ae7b0*/  ISETP.LT.AND P1, PT, R14, UR6, !P1 ;  /* 0x000000060e007c0c */ /* 0x000fe2000cf21270 */
[----:B------:R-:W-:Y:S02]  /*ae7c0*/  @P3 STG.E desc[UR4][R20.64], R96 ;  /* 0x0000006014003986 */ /* 0x000fe4000c101904 */
[----:B------:R-:W-:-:S02]  /*ae7d0*/  IMAD.WIDE R8, R142, 0x4, R4 ;  /* 0x000000048e087825 */ /* 0x000fc400078e0204 */
[----:B------:R1:W-:Y:S01]  /*ae7e0*/  @P6 STG.E desc[UR4][R22.64], R125 ;  /* 0x0000007d16006986 */ /* 0x0003e2000c101904 */
[----:B------:R-:W-:Y:S02]  /*ae7f0*/  ISETP.LT.AND P6, PT, R11, UR6, !P2 ;  /* 0x000000060b007c0c */ /* 0x000fe4000d7c1270 */
[----:B------:R-:W-:Y:S01]  /*ae800*/  ISETP.LT.AND P3, PT, R12, UR6, !P2 ;  /* 0x000000060c007c0c */ /* 0x000fe2000d761270 */
[----:B------:R-:W-:Y:S04]  /*ae810*/  @P5 STG.E desc[UR4][R24.64], R121 ;  /* 0x0000007918005986 */ /* 0x000fe8000c101904 */
[----:B------:R4:W-:Y:S01]  /*ae820*/  @P4 STG.E desc[UR4][R8.64], R117 ;  /* 0x0000007508004986 */ /* 0x0009e2000c101904 */
[----:B------:R-:W-:-:S05]  /*ae830*/  IMAD.WIDE R16, R142, 0x4, R6 ;  /* 0x000000048e107825 */ /* 0x000fca00078e0206 */
[----:B------:R3:W-:Y:S01]  /*ae840*/  @P1 STG.E desc[UR4][R16.64], R113 ;  /* 0x0000007110001986 */ /* 0x0007e2000c101904 */
[----:B--2---:R-:W-:-:S04]  /*ae850*/  IMAD.WIDE R18, R139, 0x4, R2 ;  /* 0x000000048b127825 */ /* 0x004fc800078e0202 */
[----:B-1----:R-:W-:-:S04]  /*ae860*/  IMAD.WIDE R22, R139, 0x4, R4 ;  /* 0x000000048b167825 */ /* 0x002fc800078e0204 */
[----:B------:R-:W-:-:S04]  /*ae870*/  IMAD.WIDE R20, R139, 0x4, R152 ;  /* 0x000000048b147825 */ /* 0x000fc800078e0298 */
[----:B----4-:R-:W-:Y:S02]  /*ae880*/  IMAD.WIDE R8, R139, 0x4, R6 ;  /* 0x000000048b087825 */ /* 0x010fe400078e0206 */
[----:B------:R-:W2:Y:S04]  /*ae890*/  LDL.LU R139, [R1+0x27dc] ;  /* 0x0027dc00018b7983 */ /* 0x000ea80000300800 */
[----:B------:R1:W-:Y:S04]  /*ae8a0*/  @P6 STG.E desc[UR4][R18.64], R109 ;  /* 0x0000006d12006986 */ /* 0x0003e8000c101904 */
[----:B------:R4:W-:Y:S01]  /*ae8b0*/  @P3 STG.E desc[UR4][R20.64], R105 ;  /* 0x0000006914003986 */ /* 0x0009e2000c101904 */
[----:B---3--:R-:W-:-:S04]  /*ae8c0*/  IMAD.WIDE R24, R138, 0x4, R2 ;  /* 0x000000048a187825 */ /* 0x008fc800078e0202 */
[----:B------:R-:W-:-:S04]  /*ae8d0*/  IMAD.WIDE R16, R138, 0x4, R152 ;  /* 0x000000048a107825 */ /* 0x000fc800078e0298 */
[----:B-1----:R-:W-:-:S04]  /*ae8e0*/  IMAD.WIDE R18, R138, 0x4, R4 ;  /* 0x000000048a127825 */ /* 0x002fc800078e0204 */
[----:B----4-:R-:W-:Y:S02]  /*ae8f0*/  IMAD.WIDE R20, R138, 0x4, R6 ;  /* 0x000000048a147825 */ /* 0x010fe400078e0206 */
[----:B------:R-:W3:Y:S01]  /*ae900*/  LDL.LU R138, [R1+0x27d8] ;  /* 0x0027d800018a7983 */ /* 0x000ee20000300800 */
[----:B------:R-:W-:Y:S01]  /*ae910*/  ISETP.LT.AND P5, PT, R13, UR6, !P2 ;  /* 0x000000060d007c0c */ /* 0x000fe2000d7a1270 */
[----:B------:R-:W-:Y:S01]  /*ae920*/  VIADD R15, R10, 0x1ec ;  /* 0x000001ec0a0f7836 */ /* 0x000fe20000000000 */
[----:B------:R-:W-:-:S04]  /*ae930*/  ISETP.LT.AND P2, PT, R14, UR6, !P2 ;  /* 0x000000060e007c0c */ /* 0x000fc8000d741270 */
[----:B------:R-:W-:-:S04]  /*ae940*/  ISETP.GE.AND P0, PT, R15, UR7, PT ;  /* 0x000000070f007c0c */ /* 0x000fc8000bf06270 */
[----:B------:R-:W-:-:S03]  /*ae950*/  ISETP.LT.AND P1, PT, R11, UR6, !P0 ;  /* 0x000000060b007c0c */ /* 0x000fc6000c721270 */
[----:B------:R1:W-:Y:S01]  /*ae960*/  @P5 STG.E desc[UR4][R22.64], R101 ;  /* 0x0000006516005986 */ /* 0x0003e2000c101904 */
[----:B------:R-:W-:Y:S02]  /*ae970*/  ISETP.LT.AND P5, PT, R12, UR6, !P0 ;  /* 0x000000060c007c0c */ /* 0x000fe4000c7a1270 */
[----:B------:R-:W-:Y:S01]  /*ae980*/  ISETP.LT.AND P3, PT, R13, UR6, !P0 ;  /* 0x000000060d007c0c */ /* 0x000fe2000c761270 */
[----:B------:R-:W-:Y:S01]  /*ae990*/  VIADD R0, R10, 0x1ed ;  /* 0x000001ed0a007836 */ /* 0x000fe20000000000 */
[----:B------:R4:W-:Y:S01]  /*ae9a0*/  @P2 STG.E desc[UR4][R8.64], R97 ;  /* 0x0000006108002986 */ /* 0x0009e2000c101904 */
[----:B------:R-:W-:-:S03]  /*ae9b0*/  ISETP.LT.AND P0, PT, R14, UR6, !P0 ;  /* 0x000000060e007c0c */ /* 0x000fc6000c701270 */
[----:B------:R-:W-:Y:S01]  /*ae9c0*/  ISETP.GE.AND P4, PT, R0, UR7, PT ;  /* 0x0000000700007c0c */ /* 0x000fe2000bf86270 */
[----:B------:R-:W-:Y:S03]  /*ae9d0*/  @P1 STG.E desc[UR4][R24.64], R126 ;  /* 0x0000007e18001986 */ /* 0x000fe6000c101904 */
[----:B------:R-:W-:Y:S01]  /*ae9e0*/  ISETP.LT.AND P6, PT, R11, UR6, !P4 ;  /* 0x000000060b007c0c */ /* 0x000fe2000e7c1270 */
[----:B------:R4:W-:Y:S01]  /*ae9f0*/  @P5 STG.E desc[UR4][R16.64], R122 ;  /* 0x0000007a10005986 */ /* 0x0009e2000c101904 */
[----:B------:R-:W-:-:S03]  /*aea00*/  ISETP.LT.AND P1, PT, R12, UR6, !P4 ;  /* 0x000000060c007c0c */ /* 0x000fc6000e721270 */
[----:B------:R4:W-:Y:S01]  /*aea10*/  @P3 STG.E desc[UR4][R18.64], R118 ;  /* 0x0000007612003986 */ /* 0x0009e2000c101904 */
[----:B------:R-:W-:Y:S01]  /*aea20*/  ISETP.LT.AND P3, PT, R13, UR6, !P4 ;  /* 0x000000060d007c0c */ /* 0x000fe2000e761270 */
[----:B------:R-:W-:Y:S02]  /*aea30*/  VIADD R0, R10, 0x1ee ;  /* 0x000001ee0a007836 */ /* 0x000fe40000000000 */
[----:B-1----:R-:W-:-:S04]  /*aea40*/  IMAD.WIDE R22, R140, 0x4, R2 ;  /* 0x000000048c167825 */ /* 0x002fc800078e0202 */
[----:B----4-:R-:W-:-:S04]  /*aea50*/  IMAD.WIDE R8, R140, 0x4, R152 ;  /* 0x000000048c087825 */ /* 0x010fc800078e0298 */
[----:B------:R-:W-:-:S04]  /*aea60*/  IMAD.WIDE R16, R140, 0x4, R4 ;  /* 0x000000048c107825 */ /* 0x000fc800078e0204 */
[----:B------:R-:W-:Y:S02]  /*aea70*/  IMAD.WIDE R18, R140, 0x4, R6 ;  /* 0x000000048c127825 */ /* 0x000fe400078e0206 */
[----:B------:R-:W4:Y:S01]  /*aea80*/  LDL.LU R140, [R1+0x27d4] ;  /* 0x0027d400018c7983 */ /* 0x000f220000300800 */
[----:B------:R-:W-:Y:S02]  /*aea90*/  ISETP.GE.AND P2, PT, R0, UR7, PT ;  /* 0x0000000700007c0c */ /* 0x000fe4000bf46270 */
[----:B------:R-:W-:Y:S01]  /*aeaa0*/  ISETP.LT.AND P4, PT, R14, UR6, !P4 ;  /* 0x000000060e007c0c */ /* 0x000fe2000e781270 */
[----:B------:R2:W-:Y:S01]  /*aeab0*/  @P0 STG.E desc[UR4][R20.64], R114 ;  /* 0x0000007214000986 */ /* 0x0005e2000c101904 */
[----:B------:R-:W-:-:S03]  /*aeac0*/  ISETP.LT.AND P5, PT, R11, UR6, !P2 ;  /* 0x000000060b007c0c */ /* 0x000fc6000d7a1270 */
[----:B------:R1:W-:Y:S01]  /*aead0*/  @P6 STG.E desc[UR4][R22.64], R110 ;  /* 0x0000006e16006986 */ /* 0x0003e2000c101904 */
[----:B------:R-:W-:-:S03]  /*aeae0*/  ISETP.LT.AND P6, PT, R12, UR6, !P2 ;  /* 0x000000060c007c0c */ /* 0x000fc6000d7c1270 */
[----:B------:R1:W-:Y:S04]  /*aeaf0*/  @P1 STG.E desc[UR4][R8.64], R106 ;  /* 0x0000006a08001986 */ /* 0x0003e8000c101904 */
        /* <DEDUP_REMOVED lines=15> */
[----:B------:R-:W-:-:S04]  /*aebf0*/  ISETP.LT.AND P3, PT, R13, UR6, !P2 ;  /* 0x000000060d007c0c */ /* 0x000fc8000d761270 */
[----:B------:R-:W-:Y:S02]  /*aec00*/  ISETP.GE.AND P0, PT, R15, UR7, PT ;  /* 0x000000070f007c0c */ /* 0x000fe4000bf06270 */
[----:B------:R-:W-:Y:S02]  /*aec10*/  ISETP.LT.AND P2, PT, R14, UR6, !P2 ;  /* 0x000000060e007c0c */ /* 0x000fe4000d741270 */
[----:B------:R-:W-:Y:S02]  /*aec20*/  ISETP.LT.AND P4, PT, R11, UR6, !P0 ;  /* 0x000000060b007c0c */ /* 0x000fe4000c781270 */
[----:B------:R-:W-:Y:S01]  /*aec30*/  ISETP.LT.AND P5, PT, R12, UR6, !P0 ;  /* 0x000000060c007c0c */ /* 0x000fe2000c7a1270 */
[----:B------:R-:W-:Y:S01]  /*aec40*/  VIADD R0, R10, 0x1f0 ;  /* 0x000001f00a007836 */ /* 0x000fe20000000000 */
[----:B------:R-:W-:Y:S01]  /*aec50*/  ISETP.LT.AND P6, PT, R13, UR6, !P0 ;  /* 0x000000060d007c0c */ /* 0x000fe2000c7c1270 */
[----:B------:R4:W-:Y:S03]  /*aec60*/  @P3 STG.E desc[UR4][R8.64], R119 ;  /* 0x0000007708003986 */ /* 0x0009e6000c101904 */
[----:B------:R-:W-:-:S02]  /*aec70*/  ISETP.GE.AND P1, PT, R0, UR7, PT ;  /* 0x0000000700007c0c */ /* 0x000fc4000bf26270 */
[----:B------:R-:W-:Y:S01]  /*aec80*/  ISETP.LT.AND P0, PT, R14, UR6, !P0 ;  /* 0x000000060e007c0c */ /* 0x000fe2000c701270 */
[----:B------:R-:W-:Y:S01]  /*aec90*/  @P2 STG.E desc[UR4][R16.64], R115 ;  /* 0x0000007310002986 */ /* 0x000fe2000c101904 */
[----:B------:R-:W-:-:S03]  /*aeca0*/  ISETP.LT.AND P2, PT, R11, UR6, !P1 ;  /* 0x000000060b007c0c */ /* 0x000fc6000cf41270 */
[----:B------:R1:W-:Y:S01]  /*aecb0*/  @P4 STG.E desc[UR4][R24.64], R111 ;  /* 0x0000006f18004986 */ /* 0x0003e2000c101904 */
[----:B------:R-:W-:-:S03]  /*aecc0*/  ISETP.LT.AND P4, PT, R13, UR6, !P1 ;  /* 0x000000060d007c0c */ /* 0x000fc6000cf81270 */
[----:B------:R1:W-:Y:S01]  /*aecd0*/  @P5 STG.E desc[UR4][R18.64], R107 ;  /* 0x0000006b12005986 */ /* 0x0003e2000c101904 */
[----:B------:R-:W-:Y:S01]  /*aece0*/  ISETP.LT.AND P5, PT, R12, UR6, !P1 ;  /* 0x000000060c007c0c */ /* 0x000fe2000cfa1270 */
[----:B------:R-:W-:Y:S02]  /*aecf0*/  VIADD R0, R10, 0x1f1 ;  /* 0x000001f10a007836 */ /* 0x000fe40000000000 */
[----:B----4-:R-:W-:-:S03]  /*aed00*/  IMAD.WIDE R8, R140, 0x4, R2 ;  /* 0x000000048c087825 */ /* 0x010fc600078e0202 */
[----:B------:R-:W-:Y:S01]  /*aed10*/  ISETP.GE.AND P3, PT, R0, UR7, PT ;  /* 0x0000000700007c0c */ /* 0x000fe2000bf66270 */
[----:B-1----:R-:W-:-:S04]  /*aed20*/  IMAD.WIDE R24, R140, 0x4, R4 ;  /* 0x000000048c187825 */ /* 0x002fc800078e0204 */
[----:B------:R-:W-:-:S04]  /*aed30*/  IMAD.WIDE R16, R140, 0x4, R152 ;  /* 0x000000048c107825 */ /* 0x000fc800078e0298 */
[----:B------:R-:W-:Y:S02]  /*aed40*/  IMAD.WIDE R18, R140, 0x4, R6 ;  /* 0x000000048c127825 */ /* 0x000fe400078e0206 */
[----:B------:R-:W4:Y:S01]  /*aed50*/  LDL.LU R140, [R1+0x27c0] ;  /* 0x0027c000018c7983 */ /* 0x000f220000300800 */
[----:B------:R-:W-:-:S03]  /*aed60*/  ISETP.LT.AND P1, PT, R14, UR6, !P1 ;  /* 0x000000060e007c0c */ /* 0x000fc6000cf21270 */
[----:B------:R2:W-:Y:S01]  /*aed70*/  @P6 STG.E desc[UR4][R20.64], R103 ;  /* 0x0000006714006986 */ /* 0x0005e2000c101904 */
[----:B------:R-:W-:-:S03]  /*aed80*/  ISETP.LT.AND P6, PT, R12, UR6, !P3 ;  /* 0x000000060c007c0c */ /* 0x000fc6000dfc1270 */
[----:B------:R1:W-:Y:S01]  /*aed90*/  @P0 STG.E desc[UR4][R22.64], R99 ;  /* 0x0000006316000986 */ /* 0x0003e2000c101904 */
[----:B------:R-:W-:-:S03]  /*aeda0*/  ISETP.LT.AND P0, PT, R11, UR6, !P3 ;  /* 0x000000060b007c0c */ /* 0x000fc6000df01270 */
[----:B------:R1:W-:Y:S04]  /*aedb0*/  @P2 STG.E desc[UR4][R8.64], R92 ;  /* 0x0000005c08002986 */ /* 0x0003e8000c101904 */
[----:B------:R1:W-:Y:S04]  /*aedc0*/  @P5 STG.E desc[UR4][R16.64], R88 ;  /* 0x0000005810005986 */ /* 0x0003e8000c101904 */
        /* <DEDUP_REMOVED lines=8> */
[----:B------:R1:W-:Y:S04]  /*aee50*/  @P0 STG.E desc[UR4][R20.64], R68 ;  /* 0x0000004414000986 */ /* 0x0003e8000c101904 */
[----:B------:R-:W-:Y:S04]  /*aee60*/  @P6 STG.E desc[UR4][R22.64], R60 ;  /* 0x0000003c16006986 */ /* 0x000fe8000c101904 */
        /* <DEDUP_REMOVED lines=17> */
[----:B------:R-:W-:Y:S01]  /*aef80*/  @P5 STG.E desc[UR4][R24.64], R93 ;  /* 0x0000005d18005986 */ /* 0x000fe2000c101904 */
[----:B------:R-:W-:Y:S01]  /*aef90*/  ISETP.LT.AND P5, PT, R12, UR6, !P0 ;  /* 0x000000060c007c0c */ /* 0x000fe2000c7a1270 */
[----:B------:R-:W-:Y:S02]  /*aefa0*/  VIADD R0, R10, 0x1f4 ;  /* 0x000001f40a007836 */ /* 0x000fe40000000000 */
[----:B------:R1:W-:Y:S04]  /*aefb0*/  @P6 STG.E desc[UR4][R18.64], R89 ;  /* 0x0000005912006986 */ /* 0x0003e8000c101904 */
[----:B------:R1:W-:Y:S01]  /*aefc0*/  @P1 STG.E desc[UR4][R20.64], R85 ;  /* 0x0000005514001986 */ /* 0x0003e2000c101904 */
[----:B----4-:R-:W-:-:S04]  /*aefd0*/  IMAD.WIDE R16, R140, 0x4, R2 ;  /* 0x000000048c107825 */ /* 0x010fc800078e0202 */
[----:B------:R-:W-:-:S04]  /*aefe0*/  IMAD.WIDE R22, R140, 0x4, R152 ;  /* 0x000000048c167825 */ /* 0x000fc800078e0298 */
[----:B-1----:R-:W-:-:S04]  /*aeff0*/  IMAD.WIDE R18, R140, 0x4, R4 ;  /* 0x000000048c127825 */ /* 0x002fc800078e0204 */
        /* <DEDUP_REMOVED lines=8> */
[----:B------:R1:W-:Y:S01]  /*af080*/  @P5 STG.E desc[UR4][R22.64], R61 ;  /* 0x0000003d16005986 */ /* 0x0003e2000c101904 */
[----:B------:R-:W-:-:S03]  /*af090*/  ISETP.LT.AND P5, PT, R11, UR6, !P2 ;  /* 0x000000060b007c0c */ /* 0x000fc6000d7a1270 */
[----:B------:R3:W-:Y:S04]  /*af0a0*/  @P6 STG.E desc[UR4][R18.64], R41 ;  /* 0x0000002912006986 */ /* 0x0007e8000c101904 */
[----:B------:R-:W-:Y:S01]  /*af0b0*/  @P0 STG.E desc[UR4][R20.64], R45 ;  /* 0x0000002d14000986 */ /* 0x000fe2000c101904 */
        /* <DEDUP_REMOVED lines=8> */
[----:B-1----:R-:W-:-:S04]  /*af140*/  IMAD.WIDE R8, R138, 0x4, R152 ;  /* 0x000000048a087825 */ /* 0x002fc800078e0298 */
[----:B------:R-:W-:-:S04]  /*af150*/  IMAD.WIDE R16, R138, 0x4, R4 ;  /* 0x000000048a107825 */ /* 0x000fc800078e0204 */
[----:B------:R-:W-:Y:S02]  /*af160*/  IMAD.WIDE R20, R138, 0x4, R6 ;  /* 0x000000048a147825 */ /* 0x000fe400078e0206 */
[----:B------:R-:W3:Y:S01]  /*af170*/  LDL.LU R138, [R1+0x279c] ;  /* 0x00279c00018a7983 */ /* 0x000ee20000300800 */
[----:B------:R-:W-:Y:S01]  /*af180*/  ISETP.LT.AND P4, PT, R13, UR6, !P2 ;  /* 0x000000060d007c0c */ /* 0x000fe2000d781270 */
[----:B------:R-:W-:Y:S01]  /*af190*/  VIADD R0, R10, 0x1f5 ;  /* 0x000001f50a007836 */ /* 0x000fe20000000000 */
[----:B------:R-:W-:-:S04]  /*af1a0*/  ISETP.LT.AND P2, PT, R14, UR6, !P2 ;  /* 0x000000060e007c0c */ /* 0x000fc8000d741270 */
[----:B------:R-:W-:-:S04]  /*af1b0*/  ISETP.GE.AND P1, PT, R0, UR7, PT ;  /* 0x0000000700007c0c */ /* 0x000fc8000bf26270 */
[----:B------:R-:W-:Y:S02]  /*af1c0*/  ISETP.LT.AND P0, PT, R11, UR6, !P1 ;  /* 0x000000060b007c0c */ /* 0x000fe4000cf01270 */
[----:B------:R-:W-:Y:S01]  /*af1d0*/  ISETP.LT.AND P3, PT, R12, UR6, !P1 ;  /* 0x000000060c007c0c */ /* 0x000fe2000cf61270 */
[----:B------:R4:W-:Y:S01]  /*af1e0*/  @P4 STG.E desc[UR4][R22.64], R86 ;  /* 0x0000005616004986 */ /* 0x0009e2000c101904 */
[----:B------:R-:W-:Y:S01]  /*af1f0*/  ISETP.LT.AND P4, PT, R13, UR6, !P1 ;  /* 0x000000060d007c0c */ /* 0x000fe2000cf81270 */
[----:B------:R-:W-:Y:S01]  /*af200*/  VIADD R0, R10, 0x1f6 ;  /* 0x000001f60a007836 */ /* 0x000fe20000000000 */
[----:B------:R-:W-:Y:S01]  /*af210*/  ISETP.LT.AND P1, PT, R14, UR6, !P1 ;  /* 0x000000060e007c0c */ /* 0x000fe2000cf21270 */
[----:B------:R-:W-:Y:S03]  /*af220*/  @P2 STG.E desc[UR4][R24.64], R78 ;  /* 0x0000004e18002986 */ /* 0x000fe6000c101904 */
[----:B------:R-:W-:-:S03]  /*af230*/  ISETP.GE.AND P6, PT, R0, UR7, PT ;  /* 0x0000000700007c0c */ /* 0x000fc6000bfc6270 */
[----:B------:R1:W-:Y:S01]  /*af240*/  @P0 STG.E desc[UR4][R18.64], R70 ;  /* 0x0000004612000986 */ /* 0x0003e2000c101904 */
[----:B------:R-:W-:-:S03]  /*af250*/  ISETP.LT.AND P5, PT, R11, UR6, !P6 ;  /* 0x000000060b007c0c */ /* 0x000fc6000f7a1270 */
[----:B------:R1:W-:Y:S01]  /*af260*/  @P3 STG.E desc[UR4][R8.64], R62 ;  /* 0x0000003e08003986 */ /* 0x0003e2000c101904 */
[----:B------:R-:W-:-:S03]  /*af270*/  ISETP.LT.AND P3, PT, R12, UR6, !P6 ;  /* 0x000000060c007c0c */ /* 0x000fc6000f761270 */
[----:B------:R2:W-:Y:S01]  /*af280*/  @P4 STG.E desc[UR4][R16.64], R42 ;  /* 0x0000002a10004986 */ /* 0x0005e2000c101904 */
[----:B------:R-:W-:Y:S01]  /*af290*/  ISETP.LT.AND P4, PT, R13, UR6, !P6 ;  /* 0x000000060d007c0c */ /* 0x000fe2000f781270 */
[----:B------:R-:W-:Y:S02]  /*af2a0*/  VIADD R15, R10, 0x1f7 ;  /* 0x000001f70a0f7836 */ /* 0x000fe40000000000 */
[----:B----4-:R-:W-:-:S04]  /*af2b0*/  IMAD.WIDE R22, R140, 0x4, R2 ;  /* 0x000000048c167825 */ /* 0x010fc800078e0202 */
[----:B-1----:R-:W-:-:S04]  /*af2c0*/  IMAD.WIDE R18, R140, 0x4, R152 ;  /* 0x000000048c127825 */ /* 0x002fc800078e0298 */
[----:B------:R-:W-:-:S04]  /*af2d0*/  IMAD.WIDE R8, R140, 0x4, R4 ;  /* 0x000000048c087825 */ /* 0x000fc800078e0204 */
[----:B------:R-:W-:Y:S02]  /*af2e0*/  IMAD.WIDE R24, R140, 0x4, R6 ;  /* 0x000000048c187825 */ /* 0x000fe400078e0206 */
[----:B------:R-:W4:Y:S01]  /*af2f0*/  LDL.LU R140, [R1+0x2798] ;  /* 0x00279800018c7983 */ /* 0x000f220000300800 */
[----:B------:R-:W-:Y:S02]  /*af300*/  ISETP.GE.AND P2, PT, R15, UR7, PT ;  /* 0x000000070f007c0c */ /* 0x000fe4000bf46270 */
[----:B------:R-:W-:Y:S01]  /*af310*/  ISETP.LT.AND P6, PT, R14, UR6, !P6 ;  /* 0x000000060e007c0c */ /* 0x000fe2000f7c1270 */
[----:B------:R1:W-:Y:S01]  /*af320*/  @P1 STG.E desc[UR4][R20.64], R46 ;  /* 0x0000002e14001986 */ /* 0x0003e2000c101904 */
[----:B------:R-:W-:-:S03]  /*af330*/  ISETP.LT.AND P1, PT, R12, UR6, !P2 ;  /* 0x000000060c007c0c */ /* 0x000fc6000d721270 */
[----:B------:R-:W-:Y:S01]  /*af340*/  @P5 STG.E desc[UR4][R22.64], R95 ;  /* 0x0000005f16005986 */ /* 0x000fe2000c101904 */
[----:B------:R-:W-:-:S03]  /*af350*/  ISETP.LT.AND P5, PT, R11, UR6, !P2 ;  /* 0x000000060b007c0c */ /* 0x000fc6000d7a1270 */
[----:B------:R1:W-:Y:S04]  /*af360*/  @P3 STG.E desc[UR4][R18.64], R91 ;  /* 0x0000005b12003986 */ /* 0x0003e8000c101904 */
        /* <DEDUP_REMOVED lines=13> */
[----:B------:R-:W3:Y:S02]  /*af440*/  LDL.LU R138, [R1+0x2788] ;  /* 0x00278800018a7983 */ /* 0x000ee40000300800 */
[----:B------:R-:W-:Y:S01]  /*af450*/  VIADD R0, R10, 0x1f8 ;  /* 0x000001f80a007836 */ /* 0x000fe20000000000 */
[----:B------:R-:W-:Y:S01]  /*af460*/  ISETP.LT.AND P4, PT, R13, UR6, !P2 ;  /* 0x000000060d007c0c */ /* 0x000fe2000d781270 */
[----:B------:R-:W3:Y:S03]  /*af470*/  LDL.LU R142, [R1+0x2784] ;  /* 0x00278400018e7983 */ /* 0x000ee60000300800 */
[----:B------:R-:W-:Y:S02]  /*af480*/  ISETP.GE.AND P0, PT, R0, UR7, PT ;  /* 0x0000000700007c0c */ /* 0x000fe4000bf06270 */
[----:B------:R-:W-:-:S02]  /*af490*/  ISETP.LT.AND P2, PT, R14, UR6, !P2 ;  /* 0x000000060e007c0c */ /* 0x000fc4000d741270 */
[----:B------:R-:W-:Y:S02]  /*af4a0*/  ISETP.LT.AND P5, PT, R11, UR6, !P0 ;  /* 0x000000060b007c0c */ /* 0x000fe4000c7a1270 */
[----:B------:R-:W-:Y:S01]  /*af4b0*/  ISETP.LT.AND P6, PT, R12, UR6, !P0 ;  /* 0x000000060c007c0c */ /* 0x000fe2000c7c1270 */
[----:B------:R-:W-:Y:S01]  /*af4c0*/  VIADD R0, R10, 0x1f9 ;  /* 0x000001f90a007836 */ /* 0x000fe20000000000 */
[----:B------:R-:W-:Y:S01]  /*af4d0*/  ISETP.LT.AND P1, PT, R13, UR6, !P0 ;  /* 0x000000060d007c0c */ /* 0x000fe2000c721270 */
[----:B------:R-:W-:Y:S03]  /*af4e0*/  @P4 STG.E desc[UR4][R18.64], R43 ;  /* 0x0000002b12004986 */ /* 0x000fe6000c101904 */
[----:B------:R-:W-:Y:S02]  /*af4f0*/  ISETP.GE.AND P3, PT, R0, UR7, PT ;  /* 0x0000000700007c0c */ /* 0x000fe4000bf66270 */
[----:B------:R-:W-:Y:S01]  /*af500*/  ISETP.LT.AND P0, PT, R14, UR6, !P0 ;  /* 0x000000060e007c0c */ /* 0x000fe2000c701270 */
[----:B------:R4:W-:Y:S01]  /*af510*/  @P2 STG.E desc[UR4][R8.64], R47 ;  /* 0x0000002f08002986 */ /* 0x0009e2000c101904 */
        /* <DEDUP_REMOVED lines=37> */
[----:B------:R-:W-:Y:S01]  /*af770*/  ISETP.GE.AND P2, PT, R0, UR7, PT ;  /* 0x0000000700007c0c */ /* 0x000fe2000bf46270 */
[----:B------:R-:W-:-:S03]  /*af780*/  VIADD R0, R10, 0x1fc ;  /* 0x000001fc0a007836 */ /* 0x000fc60000000000 */
[----:B------:R-:W-:Y:S02]  /*af790*/  ISETP.LT.AND P6, PT, R11, UR6, !P2 ;  /* 0x000000060b007c0c */ /* 0x000fe4000d7c1270 */
[----:B------:R-:W-:Y:S02]  /*af7a0*/  ISETP.LT.AND P3, PT, R12, UR6, !P2 ;  /* 0x000000060c007c0c */ /* 0x000fe4000d761270 */
[----:B------:R-:W-:Y:S01]  /*af7b0*/  ISETP.GE.AND P0, PT, R0, UR7, PT ;  /* 0x0000000700007c0c */ /* 0x000fe2000bf06270 */
[----:B------:R1:W-:Y:S01]  /*af7c0*/  @P4 STG.E desc[UR4][R18.64], R49 ;  /* 0x0000003112004986 */ /* 0x0003e2000c101904 */
[----:B------:R-:W-:Y:S02]  /*af7d0*/  ISETP.LT.AND P1, PT, R13, UR6, !P2 ;  /* 0x000000060d007c0c */ /* 0x000fe4000d721270 */
[----:B------:R-:W-:Y:S02]  /*af7e0*/  ISETP.LT.AND P4, PT, R14, UR6, !P2 ;  /* 0x000000060e007c0c */ /* 0x000fe4000d781270 */
[----:B------:R-:W-:Y:S01]  /*af7f0*/  ISETP.LT.AND P5, PT, R11, UR6, !P0 ;  /* 0x000000060b007c0c */ /* 0x000fe2000c7a1270 */
[----:B------:R-:W-:-:S02]  /*af800*/  VIADD R0, R10, 0x1fd ;  /* 0x000001fd0a007836 */ /* 0x000fc40000000000 */
[----:B------:R4:W-:Y:S01]  /*af810*/  @P6 STG.E desc[UR4][R22.64], R57 ;  /* 0x0000003916006986 */ /* 0x0009e2000c101904 */
[----:B------:R-:W-:Y:S01]  /*af820*/  ISETP.LT.AND P6, PT, R12, UR6, !P0 ;  /* 0x000000060c007c0c */ /* 0x000fe2000c7c1270 */
[----:B-1----:R-:W-:Y:S02]  /*af830*/  IMAD.WIDE R18, R142, 0x4, R2 ;  /* 0x000000048e127825 */ /* 0x002fe400078e0202 */
[----:B------:R1:W-:Y:S01]  /*af840*/  @P3 STG.E desc[UR4][R16.64], R65 ;  /* 0x0000004110003986 */ /* 0x0003e2000c101904 */
[----:B------:R-:W-:Y:S02]  /*af850*/  ISETP.GE.AND P2, PT, R0, UR7, PT ;  /* 0x0000000700007c0c */ /* 0x000fe4000bf46270 */
[----:B------:R-:W-:Y:S01]  /*af860*/  ISETP.LT.AND P3, PT, R13, UR6, !P0 ;  /* 0x000000060d007c0c */ /* 0x000fe2000c761270 */
[----:B------:R1:W-:Y:S01]  /*af870*/  @P1 STG.E desc[UR4][R20.64], R81 ;  /* 0x0000005114001986 */ /* 0x0003e2000c101904 */
[----:B------:R-:W-:-:S03]  /*af880*/  ISETP.LT.AND P0, PT, R14, UR6, !P0 ;  /* 0x000000060e007c0c */ /* 0x000fc6000c701270 */
[----:B------:R1:W-:Y:S01]  /*af890*/  @P4 STG.E desc[UR4][R8.64], R157 ;  /* 0x0000009d08004986 */ /* 0x0003e2000c101904 */
[----:B----4-:R-:W-:-:S03]  /*af8a0*/  IMAD.WIDE R22, R142, 0x4, R152 ;  /* 0x000000048e167825 */ /* 0x010fc600078e0298 */
[----:B------:R4:W-:Y:S01]  /*af8b0*/  @P5 STG.E desc[UR4][R18.64], R38 ;  /* 0x0000002612005986 */ /* 0x0009e2000c101904 */
[----:B------:R-:W-:Y:S01]  /*af8c0*/  ISETP.LT.AND P5, PT, R11, UR6, !P2 ;  /* 0x000000060b007c0c */ /* 0x000fe2000d7a1270 */
[----:B------:R-:W-:Y:S01]  /*af8d0*/  VIADD R0, R10, 0x1fe ;  /* 0x000001fe0a007836 */ /* 0x000fe20000000000 */
[----:B------:R-:W-:Y:S01]  /*af8e0*/  ISETP.LT.AND P4, PT, R12, UR6, !P2 ;  /* 0x000000060c007c0c */ /* 0x000fe2000d781270 */
[----:B-1----:R-:W-:Y:S01]  /*af8f0*/  IMAD.WIDE R16, R142, 0x4, R4 ;  /* 0x000000048e107825 */ /* 0x002fe200078e0204 */
[----:B------:R1:W-:Y:S01]  /*af900*/  @P6 STG.E desc[UR4][R22.64], R34 ;  /* 0x0000002216006986 */ /* 0x0003e2000c101904 */
[----:B------:R-:W-:Y:S02]  /*af910*/  ISETP.LT.AND P6, PT, R13, UR6, !P2 ;  /* 0x000000060d007c0c */ /* 0x000fe4000d7c1270 */
[----:B------:R-:W-:Y:S02]  /*af920*/  VIADD R10, R10, 0x1ff ;  /* 0x000001ff0a0a7836 */ /* 0x000fe40000000000 */
[----:B------:R-:W-:Y:S01]  /*af930*/  IMAD.WIDE R20, R142, 0x4, R6 ;  /* 0x000000048e147825 */ /* 0x000fe200078e0206 */
[----:B------:R-:W-:-:S02]  /*af940*/  ISETP.GE.AND P1, PT, R0, UR7, PT ;  /* 0x0000000700007c0c */ /* 0x000fc4000bf26270 */
[----:B------:R-:W-:Y:S01]  /*af950*/  ISETP.LT.AND P2, PT, R14, UR6, !P2 ;  /* 0x000000060e007c0c */ /* 0x000fe2000d741270 */
[----:B------:R-:W-:Y:S01]  /*af960*/  IMAD.WIDE R8, R140, 0x4, R2 ;  /* 0x000000048c087825 */ /* 0x000fe200078e0202 */
[----:B------:R2:W-:Y:S01]  /*af970*/  @P3 STG.E desc[UR4][R16.64], R54 ;  /* 0x0000003610003986 */ /* 0x0005e2000c101904 */
[----:B------:R-:W-:-:S03]  /*af980*/  ISETP.GE.AND P3, PT, R10, UR7, PT ;  /* 0x000000070a007c0c */ /* 0x000fc6000bf66270 */
[----:B------:R-:W-:Y:S01]  /*af990*/  @P0 STG.E desc[UR4][R20.64], R50 ;  /* 0x0000003214000986 */ /* 0x000fe2000c101904 */
[C---:B------:R-:W-:Y:S01]  /*af9a0*/  ISETP.LT.AND P0, PT, R11.reuse, UR6, !P1 ;  /* 0x000000060b007c0c */ /* 0x040fe2000cf01270 */
[C---:B----4-:R-:W-:Y:S02]  /*af9b0*/  IMAD.WIDE R18, R140.reuse, 0x4, R152 ;  /* 0x000000048c127825 */ /* 0x050fe400078e0298 */
[----:B------:R4:W-:Y:S01]  /*af9c0*/  @P5 STG.E desc[UR4][R8.64], R58 ;  /* 0x0000003a08005986 */ /* 0x0009e2000c101904 */
[----:B------:R-:W-:Y:S01]  /*af9d0*/  ISETP.LT.AND P5, PT, R11, UR6, !P3 ;  /* 0x000000060b007c0c */ /* 0x000fe2000dfa1270 */
[----:B-1----:R-:W-:-:S04]  /*af9e0*/  IMAD.WIDE R22, R140, 0x4, R4 ;  /* 0x000000048c167825 */ /* 0x002fc800078e0204 */
[----:B------:R-:W-:Y:S01]  /*af9f0*/  IMAD.WIDE R10, R140, 0x4, R6 ;  /* 0x000000048c0a7825 */ /* 0x000fe200078e0206 */
[----:B------:R1:W-:Y:S01]  /*afa00*/  @P4 STG.E desc[UR4][R18.64], R66 ;  /* 0x0000004212004986 */ /* 0x0003e2000c101904 */
[----:B------:R-:W-:-:S03]  /*afa10*/  ISETP.LT.AND P4, PT, R12, UR6, !P1 ;  /* 0x000000060c007c0c */ /* 0x000fc6000cf81270 */
[----:B------:R1:W-:Y:S04]  /*afa20*/  @P6 STG.E desc[UR4][R22.64], R82 ;  /* 0x0000005216006986 */ /* 0x0003e8000c101904 */
[----:B------:R1:W-:Y:S01]  /*afa30*/  @P2 STG.E desc[UR4][R10.64], R158 ;  /* 0x0000009e0a002986 */ /* 0x0003e2000c101904 */
[----:B------:R-:W-:Y:S02]  /*afa40*/  ISETP.LT.AND P2, PT, R13, UR6, !P1 ;  /* 0x000000060d007c0c */ /* 0x000fe4000cf41270 */
[----:B------:R-:W-:Y:S02]  /*afa50*/  ISETP.LT.AND P1, PT, R14, UR6, !P1 ;  /* 0x000000060e007c0c */ /* 0x000fe4000cf21270 */
[----:B------:R-:W-:Y:S01]  /*afa60*/  ISETP.LT.AND P6, PT, R12, UR6, !P3 ;  /* 0x000000060c007c0c */ /* 0x000fe2000dfc1270 */
[----:B--2---:R-:W-:-:S05]  /*afa70*/  IMAD.WIDE R16, R139, 0x4, R2 ;  /* 0x000000048b107825 */ /* 0x004fca00078e0202 */
[----:B------:R1:W-:Y:S01]  /*afa80*/  @P0 STG.E desc[UR4][R16.64], R39 ;  /* 0x0000002710000986 */ /* 0x0003e2000c101904 */
[----:B------:R-:W-:Y:S02]  /*afa90*/  ISETP.LT.AND P0, PT, R13, UR6, !P3 ;  /* 0x000000060d007c0c */ /* 0x000fe4000df01270 */
[----:B------:R-:W-:Y:S01]  /*afaa0*/  ISETP.LT.AND P3, PT, R14, UR6, !P3 ;  /* 0x000000060e007c0c */ /* 0x000fe2000df61270 */
[----:B----4-:R-:W-:-:S04]  /*afab0*/  IMAD.WIDE R8, R139, 0x4, R152 ;  /* 0x000000048b087825 */ /* 0x010fc800078e0298 */
[C---:B------:R-:W-:Y:S01]  /*afac0*/  IMAD.WIDE R12, R139.reuse, 0x4, R4 ;  /* 0x000000048b0c7825 */ /* 0x040fe200078e0204 */
[----:B------:R1:W-:Y:S03]  /*afad0*/  @P4 STG.E desc[UR4][R8.64], R35 ;  /* 0x0000002308004986 */ /* 0x0003e6000c101904 */
[----:B------:R-:W-:Y:S01]  /*afae0*/  IMAD.WIDE R14, R139, 0x4, R6 ;  /* 0x000000048b0e7825 */ /* 0x000fe200078e0206 */
[----:B------:R1:W-:Y:S04]  /*afaf0*/  @P2 STG.E desc[UR4][R12.64], R55 ;  /* 0x000000370c002986 */ /* 0x0003e8000c101904 */
[----:B------:R1:W-:Y:S01]  /*afb00*/  @P1 STG.E desc[UR4][R14.64], R51 ;  /* 0x000000330e001986 */ /* 0x0003e2000c101904 */
[----:B---3--:R-:W-:-:S04]  /*afb10*/  IMAD.WIDE R2, R138, 0x4, R2 ;  /* 0x000000048a027825 */ /* 0x008fc800078e0202 */
[C---:B------:R-:W-:Y:S01]  /*afb20*/  IMAD.WIDE R152, R138.reuse, 0x4, R152 ;  /* 0x000000048a987825 */ /* 0x040fe200078e0298 */
[----:B------:R1:W-:Y:S03]  /*afb30*/  @P5 STG.E desc[UR4][R2.64], R59 ;  /* 0x0000003b02005986 */ /* 0x0003e6000c101904 */
[C---:B------:R-:W-:Y:S01]  /*afb40*/  IMAD.WIDE R4, R138.reuse, 0x4, R4 ;  /* 0x000000048a047825 */ /* 0x040fe200078e0204 */
[----:B------:R1:W-:Y:S04]  /*afb50*/  @P6 STG.E desc[UR4][R152.64], R67 ;  /* 0x0000004398006986 */ /* 0x0003e8000c101904 */
[----:B------:R1:W-:Y:S01]  /*afb60*/  @P0 STG.E desc[UR4][R4.64], R83 ;  /* 0x0000005304000986 */ /* 0x0003e2000c101904 */
[----:B------:R-:W-:Y:S01]  /*afb70*/  IMAD.WIDE R6, R138, 0x4, R6 ;  /* 0x000000048a067825 */ /* 0x000fe200078e0206 */
[----:B------:R-:W-:Y:S06]  /*afb80*/  @!P3 EXIT ;  /* 0x000000000000b94d */ /* 0x000fec0003800000 */
[----:B------:R-:W-:Y:S01]  /*afb90*/  STG.E desc[UR4][R6.64], R159 ;  /* 0x0000009f06007986 */ /* 0x000fe2000c101904 */
[----:B------:R-:W-:Y:S05]  /*afba0*/  EXIT ;  /* 0x000000000000794d */ /* 0x000fea0003800000 */
.L_x_2:
[----:B------:R-:W-:-:S00]  /*afbb0*/  BRA `(.L_x_2) ;  /* 0xfffffffc00fc7947 */ /* 0x000fc0000383ffff */
[----:B------:R-:W-:-:S00]  /*afbc0*/  NOP ;  /* 0x0000000000007918 */ /* 0x000fc00000000000 */
        /* <DEDUP_REMOVED lines=11> */
.L_x_3:


//--------------------- .nv.shared.matmul_kernel  --------------------------
	.section	.nv.shared.matmul_kernel,"aw",@nobits
	.sectionflags	@""
	.align	16
	.zero		1024


//--------------------- .nv.shared.reserved.0     --------------------------
	.section	.nv.shared.reserved.0,"aw",@nobits
	.weak		__nv_reservedSMEM_offset_0_alias
	.size		__nv_reservedSMEM_offset_0_alias, 0, 0
	.other		__nv_reservedSMEM_offset_0_alias,@"STO_CUDA_RESERVED_SHARED STV_DEFAULT"
__nv_reservedSMEM_offset_0_alias:
	.zero		0


//--------------------- .nv.constant0.matmul_kernel --------------------------
	.section	.nv.constant0.matmul_kernel,"a",@progbits
	.sectionflags	@""
	.align	4
.nv.constant0.matmul_kernel:
	.zero		608


//--------------------- SYMBOLS --------------------------

	.type		.nv.reservedSmem.offset0,@object
	.size		.nv.reservedSmem.offset0,0x4
